//
// Generated by NVIDIA NVVM Compiler
//
// Compiler Build ID: CL-36424714
// Cuda compilation tools, release 13.0, V13.0.88
// Based on NVVM 20.0.0
//

.version 9.0
.target sm_100
.address_size 64

	// .globl	_Z5errorPdS_S_i
// _ZZN3cub18CUB_300001_SM_10006detail6reduce28DeviceReduceSingleTileKernelINS2_10policy_hubIdjN4cuda3__47maximumIvEEE10Policy1000EPdSB_jS8_ddNS5_3std3__410__identityEEEvT0_T1_T2_T3_T4_T6_E12temp_storage has been demoted
// _ZZN3cub18CUB_300001_SM_10006detail6reduce18DeviceReduceKernelINS2_10policy_hubIdjN4cuda3__47maximumIvEEE10Policy1000EPdjS8_dNS5_3std3__410__identityEEEvT0_PT3_T1_NS0_13GridEvenShareISI_EET2_T4_E12temp_storage has been demoted
// _ZZN3cub18CUB_300001_SM_10006detail6reduce28DeviceReduceSingleTileKernelINS2_10policy_hubIdjN4cuda3__47maximumIvEEE10Policy1000EPdSB_iS8_ddNS5_3std3__410__identityEEEvT0_T1_T2_T3_T4_T6_E12temp_storage has been demoted
.global .align 1 .b8 _ZN34_INTERNAL_5d07f15f_4_k_cu_50de10ff4cuda3std3__45__cpo5beginE[1];
.global .align 1 .b8 _ZN34_INTERNAL_5d07f15f_4_k_cu_50de10ff4cuda3std3__45__cpo3endE[1];
.global .align 1 .b8 _ZN34_INTERNAL_5d07f15f_4_k_cu_50de10ff4cuda3std3__45__cpo6cbeginE[1];
.global .align 1 .b8 _ZN34_INTERNAL_5d07f15f_4_k_cu_50de10ff4cuda3std3__45__cpo4cendE[1];
.global .align 1 .b8 _ZN34_INTERNAL_5d07f15f_4_k_cu_50de10ff4cuda3std3__45__cpo6rbeginE[1];
.global .align 1 .b8 _ZN34_INTERNAL_5d07f15f_4_k_cu_50de10ff4cuda3std3__45__cpo4rendE[1];
.global .align 1 .b8 _ZN34_INTERNAL_5d07f15f_4_k_cu_50de10ff4cuda3std3__45__cpo7crbeginE[1];
.global .align 1 .b8 _ZN34_INTERNAL_5d07f15f_4_k_cu_50de10ff4cuda3std3__45__cpo5crendE[1];
.global .align 1 .b8 _ZN34_INTERNAL_5d07f15f_4_k_cu_50de10ff4cuda3std3__436_GLOBAL__N__5d07f15f_4_k_cu_50de10ff6ignoreE[1];
.global .align 1 .b8 _ZN34_INTERNAL_5d07f15f_4_k_cu_50de10ff4cuda3std3__419piecewise_constructE[1];
.global .align 1 .b8 _ZN34_INTERNAL_5d07f15f_4_k_cu_50de10ff4cuda3std3__48in_placeE[1];
.global .align 1 .b8 _ZN34_INTERNAL_5d07f15f_4_k_cu_50de10ff4cuda3std3__420unreachable_sentinelE[1];
.global .align 1 .b8 _ZN34_INTERNAL_5d07f15f_4_k_cu_50de10ff4cuda3std3__47nulloptE[1];
.global .align 1 .b8 _ZN34_INTERNAL_5d07f15f_4_k_cu_50de10ff4cuda3std3__48unexpectE[1];
.global .align 1 .b8 _ZN34_INTERNAL_5d07f15f_4_k_cu_50de10ff4cuda3std6ranges3__45__cpo4swapE[1];
.global .align 1 .b8 _ZN34_INTERNAL_5d07f15f_4_k_cu_50de10ff4cuda3std6ranges3__45__cpo9iter_moveE[1];
.global .align 1 .b8 _ZN34_INTERNAL_5d07f15f_4_k_cu_50de10ff4cuda3std6ranges3__45__cpo5beginE[1];
.global .align 1 .b8 _ZN34_INTERNAL_5d07f15f_4_k_cu_50de10ff4cuda3std6ranges3__45__cpo3endE[1];
.global .align 1 .b8 _ZN34_INTERNAL_5d07f15f_4_k_cu_50de10ff4cuda3std6ranges3__45__cpo6cbeginE[1];
.global .align 1 .b8 _ZN34_INTERNAL_5d07f15f_4_k_cu_50de10ff4cuda3std6ranges3__45__cpo4cendE[1];
.global .align 1 .b8 _ZN34_INTERNAL_5d07f15f_4_k_cu_50de10ff4cuda3std6ranges3__45__cpo7advanceE[1];
.global .align 1 .b8 _ZN34_INTERNAL_5d07f15f_4_k_cu_50de10ff4cuda3std6ranges3__45__cpo9iter_swapE[1];
.global .align 1 .b8 _ZN34_INTERNAL_5d07f15f_4_k_cu_50de10ff4cuda3std6ranges3__45__cpo4nextE[1];
.global .align 1 .b8 _ZN34_INTERNAL_5d07f15f_4_k_cu_50de10ff4cuda3std6ranges3__45__cpo4prevE[1];
.global .align 1 .b8 _ZN34_INTERNAL_5d07f15f_4_k_cu_50de10ff4cuda3std6ranges3__45__cpo4dataE[1];
.global .align 1 .b8 _ZN34_INTERNAL_5d07f15f_4_k_cu_50de10ff4cuda3std6ranges3__45__cpo5cdataE[1];
.global .align 1 .b8 _ZN34_INTERNAL_5d07f15f_4_k_cu_50de10ff4cuda3std6ranges3__45__cpo4sizeE[1];
.global .align 1 .b8 _ZN34_INTERNAL_5d07f15f_4_k_cu_50de10ff4cuda3std6ranges3__45__cpo5ssizeE[1];
.global .align 1 .b8 _ZN34_INTERNAL_5d07f15f_4_k_cu_50de10ff4cuda3std6ranges3__45__cpo8distanceE[1];
.global .align 1 .b8 _ZN34_INTERNAL_5d07f15f_4_k_cu_50de10ff6thrust24THRUST_300001_SM_1000_NS6system6detail10sequential3seqE[1];
.global .align 1 .b8 _ZN34_INTERNAL_5d07f15f_4_k_cu_50de10ff6thrust24THRUST_300001_SM_1000_NS12placeholders2_1E[1];
.global .align 1 .b8 _ZN34_INTERNAL_5d07f15f_4_k_cu_50de10ff6thrust24THRUST_300001_SM_1000_NS12placeholders2_2E[1];
.global .align 1 .b8 _ZN34_INTERNAL_5d07f15f_4_k_cu_50de10ff6thrust24THRUST_300001_SM_1000_NS12placeholders2_3E[1];
.global .align 1 .b8 _ZN34_INTERNAL_5d07f15f_4_k_cu_50de10ff6thrust24THRUST_300001_SM_1000_NS12placeholders2_4E[1];
.global .align 1 .b8 _ZN34_INTERNAL_5d07f15f_4_k_cu_50de10ff6thrust24THRUST_300001_SM_1000_NS12placeholders2_5E[1];
.global .align 1 .b8 _ZN34_INTERNAL_5d07f15f_4_k_cu_50de10ff6thrust24THRUST_300001_SM_1000_NS12placeholders2_6E[1];
.global .align 1 .b8 _ZN34_INTERNAL_5d07f15f_4_k_cu_50de10ff6thrust24THRUST_300001_SM_1000_NS12placeholders2_7E[1];
.global .align 1 .b8 _ZN34_INTERNAL_5d07f15f_4_k_cu_50de10ff6thrust24THRUST_300001_SM_1000_NS12placeholders2_8E[1];
.global .align 1 .b8 _ZN34_INTERNAL_5d07f15f_4_k_cu_50de10ff6thrust24THRUST_300001_SM_1000_NS12placeholders2_9E[1];
.global .align 1 .b8 _ZN34_INTERNAL_5d07f15f_4_k_cu_50de10ff6thrust24THRUST_300001_SM_1000_NS12placeholders3_10E[1];

.visible .entry _Z5errorPdS_S_i(
	.param .u64 .ptr .align 1 _Z5errorPdS_S_i_param_0,
	.param .u64 .ptr .align 1 _Z5errorPdS_S_i_param_1,
	.param .u64 .ptr .align 1 _Z5errorPdS_S_i_param_2,
	.param .u32 _Z5errorPdS_S_i_param_3
)
{
	.reg .pred 	%p<2>;
	.reg .b32 	%r<7>;
	.reg .b64 	%rd<11>;
	.reg .b64 	%fd<5>;

	ld.param.u64 	%rd1, [_Z5errorPdS_S_i_param_0];
	ld.param.u64 	%rd2, [_Z5errorPdS_S_i_param_1];
	ld.param.u64 	%rd3, [_Z5errorPdS_S_i_param_2];
	ld.param.u32 	%r2, [_Z5errorPdS_S_i_param_3];
	mov.u32 	%r3, %ctaid.x;
	mov.u32 	%r4, %ntid.x;
	mov.u32 	%r5, %tid.x;
	mad.lo.s32 	%r1, %r3, %r4, %r5;
	mul.lo.s32 	%r6, %r2, %r2;
	setp.ge.s32 	%p1, %r1, %r6;
	@%p1 bra 	$L__BB0_2;
	cvta.to.global.u64 	%rd4, %rd2;
	cvta.to.global.u64 	%rd5, %rd1;
	cvta.to.global.u64 	%rd6, %rd3;
	mul.wide.s32 	%rd7, %r1, 8;
	add.s64 	%rd8, %rd4, %rd7;
	ld.global.f64 	%fd1, [%rd8];
	add.s64 	%rd9, %rd5, %rd7;
	ld.global.f64 	%fd2, [%rd9];
	sub.f64 	%fd3, %fd1, %fd2;
	abs.f64 	%fd4, %fd3;
	add.s64 	%rd10, %rd6, %rd7;
	st.global.f64 	[%rd10], %fd4;
$L__BB0_2:
	ret;

}
	// .globl	_Z7computePdS_i
.visible .entry _Z7computePdS_i(
	.param .u64 .ptr .align 1 _Z7computePdS_i_param_0,
	.param .u64 .ptr .align 1 _Z7computePdS_i_param_1,
	.param .u32 _Z7computePdS_i_param_2
)
{
	.reg .pred 	%p<8>;
	.reg .b32 	%r<11>;
	.reg .b64 	%rd<13>;
	.reg .b64 	%fd<9>;

	ld.param.u64 	%rd1, [_Z7computePdS_i_param_0];
	ld.param.u64 	%rd2, [_Z7computePdS_i_param_1];
	ld.param.u32 	%r4, [_Z7computePdS_i_param_2];
	mov.u32 	%r5, %ctaid.x;
	mov.u32 	%r6, %tid.x;
	setp.eq.s32 	%p1, %r5, 0;
	add.s32 	%r7, %r4, -1;
	setp.ge.s32 	%p2, %r5, %r7;
	setp.eq.s32 	%p3, %r6, 0;
	or.pred  	%p4, %p1, %p3;
	or.pred  	%p5, %p4, %p2;
	setp.ge.s32 	%p6, %r6, %r7;
	or.pred  	%p7, %p5, %p6;
	@%p7 bra 	$L__BB1_2;
	cvta.to.global.u64 	%rd3, %rd1;
	cvta.to.global.u64 	%rd4, %rd2;
	mad.lo.s32 	%r8, %r4, %r5, %r6;
	sub.s32 	%r9, %r8, %r4;
	mul.wide.s32 	%rd5, %r9, 8;
	add.s64 	%rd6, %rd3, %rd5;
	ld.global.f64 	%fd1, [%rd6];
	add.s32 	%r10, %r8, %r4;
	mul.wide.s32 	%rd7, %r10, 8;
	add.s64 	%rd8, %rd3, %rd7;
	ld.global.f64 	%fd2, [%rd8];
	add.f64 	%fd3, %fd1, %fd2;
	mul.wide.s32 	%rd9, %r4, 8;
	add.s64 	%rd10, %rd6, %rd9;
	ld.global.f64 	%fd4, [%rd10+-8];
	add.f64 	%fd5, %fd3, %fd4;
	ld.global.f64 	%fd6, [%rd10+8];
	add.f64 	%fd7, %fd5, %fd6;
	mul.f64 	%fd8, %fd7, 0d3FD0000000000000;
	mul.wide.s32 	%rd11, %r8, 8;
	add.s64 	%rd12, %rd4, %rd11;
	st.global.f64 	[%rd12], %fd8;
$L__BB1_2:
	ret;

}
	// .globl	_ZN3cub18CUB_300001_SM_10006detail11EmptyKernelIvEEvv
.visible .entry _ZN3cub18CUB_300001_SM_10006detail11EmptyKernelIvEEvv()
{


	ret;

}
	// .globl	_ZN3cub18CUB_300001_SM_10006detail6reduce28DeviceReduceSingleTileKernelINS2_10policy_hubIdjN4cuda3__47maximumIvEEE10Policy1000EPdSB_jS8_ddNS5_3std3__410__identityEEEvT0_T1_T2_T3_T4_T6_
.visible .entry _ZN3cub18CUB_300001_SM_10006detail6reduce28DeviceReduceSingleTileKernelINS2_10policy_hubIdjN4cuda3__47maximumIvEEE10Policy1000EPdSB_jS8_ddNS5_3std3__410__identityEEEvT0_T1_T2_T3_T4_T6_(
	.param .u64 .ptr .align 1 _ZN3cub18CUB_300001_SM_10006detail6reduce28DeviceReduceSingleTileKernelINS2_10policy_hubIdjN4cuda3__47maximumIvEEE10Policy1000EPdSB_jS8_ddNS5_3std3__410__identityEEEvT0_T1_T2_T3_T4_T6__param_0,
	.param .u64 .ptr .align 1 _ZN3cub18CUB_300001_SM_10006detail6reduce28DeviceReduceSingleTileKernelINS2_10policy_hubIdjN4cuda3__47maximumIvEEE10Policy1000EPdSB_jS8_ddNS5_3std3__410__identityEEEvT0_T1_T2_T3_T4_T6__param_1,
	.param .u32 _ZN3cub18CUB_300001_SM_10006detail6reduce28DeviceReduceSingleTileKernelINS2_10policy_hubIdjN4cuda3__47maximumIvEEE10Policy1000EPdSB_jS8_ddNS5_3std3__410__identityEEEvT0_T1_T2_T3_T4_T6__param_2,
	.param .align 1 .b8 _ZN3cub18CUB_300001_SM_10006detail6reduce28DeviceReduceSingleTileKernelINS2_10policy_hubIdjN4cuda3__47maximumIvEEE10Policy1000EPdSB_jS8_ddNS5_3std3__410__identityEEEvT0_T1_T2_T3_T4_T6__param_3[1],
	.param .f64 _ZN3cub18CUB_300001_SM_10006detail6reduce28DeviceReduceSingleTileKernelINS2_10policy_hubIdjN4cuda3__47maximumIvEEE10Policy1000EPdSB_jS8_ddNS5_3std3__410__identityEEEvT0_T1_T2_T3_T4_T6__param_4,
	.param .align 1 .b8 _ZN3cub18CUB_300001_SM_10006detail6reduce28DeviceReduceSingleTileKernelINS2_10policy_hubIdjN4cuda3__47maximumIvEEE10Policy1000EPdSB_jS8_ddNS5_3std3__410__identityEEEvT0_T1_T2_T3_T4_T6__param_5[1]
)
.maxntid 256
.minnctapersm 1
{
	.reg .pred 	%p<220>;
	.reg .b32 	%r<482>;
	.reg .b64 	%rd<205>;
	.reg .b64 	%fd<381>;
	// demoted variable
	.shared .align 8 .b8 _ZZN3cub18CUB_300001_SM_10006detail6reduce28DeviceReduceSingleTileKernelINS2_10policy_hubIdjN4cuda3__47maximumIvEEE10Policy1000EPdSB_jS8_ddNS5_3std3__410__identityEEEvT0_T1_T2_T3_T4_T6_E12temp_storage[80];
	ld.param.u64 	%rd16, [_ZN3cub18CUB_300001_SM_10006detail6reduce28DeviceReduceSingleTileKernelINS2_10policy_hubIdjN4cuda3__47maximumIvEEE10Policy1000EPdSB_jS8_ddNS5_3std3__410__identityEEEvT0_T1_T2_T3_T4_T6__param_0];
	ld.param.u64 	%rd17, [_ZN3cub18CUB_300001_SM_10006detail6reduce28DeviceReduceSingleTileKernelINS2_10policy_hubIdjN4cuda3__47maximumIvEEE10Policy1000EPdSB_jS8_ddNS5_3std3__410__identityEEEvT0_T1_T2_T3_T4_T6__param_1];
	ld.param.u32 	%r69, [_ZN3cub18CUB_300001_SM_10006detail6reduce28DeviceReduceSingleTileKernelINS2_10policy_hubIdjN4cuda3__47maximumIvEEE10Policy1000EPdSB_jS8_ddNS5_3std3__410__identityEEEvT0_T1_T2_T3_T4_T6__param_2];
	ld.param.f64 	%fd58, [_ZN3cub18CUB_300001_SM_10006detail6reduce28DeviceReduceSingleTileKernelINS2_10policy_hubIdjN4cuda3__47maximumIvEEE10Policy1000EPdSB_jS8_ddNS5_3std3__410__identityEEEvT0_T1_T2_T3_T4_T6__param_4];
	cvta.to.global.u64 	%rd1, %rd17;
	setp.ne.s32 	%p1, %r69, 0;
	@%p1 bra 	$L__BB3_3;
	mov.u32 	%r455, %tid.x;
	setp.ne.s32 	%p219, %r455, 0;
	@%p219 bra 	$L__BB3_76;
	st.global.f64 	[%rd1], %fd58;
	bra.uni 	$L__BB3_76;
$L__BB3_3:
	and.b64  	%rd18, %rd16, 31;
	setp.ne.s64 	%p2, %rd18, 0;
	@%p2 bra 	$L__BB3_39;
	setp.gt.u32 	%p110, %r69, 2047;
	@%p110 bra 	$L__BB3_23;
	mov.u32 	%r1, %tid.x;
	setp.ge.u32 	%p159, %r1, %r69;
	mov.f64 	%fd359, 0d0000000000000000;
	mov.u32 	%r459, %r1;
	@%p159 bra 	$L__BB3_7;
	mul.wide.u32 	%rd168, %r1, 8;
	add.s64 	%rd167, %rd16, %rd168;
	// begin inline asm
	ld.global.nc.u64 %rd166, [%rd167];
	// end inline asm
	mov.b64 	%fd359, %rd166;
	add.s32 	%r459, %r1, 256;
$L__BB3_7:
	setp.ge.u32 	%p160, %r459, %r69;
	@%p160 bra 	$L__BB3_14;
	not.b32 	%r331, %r459;
	add.s32 	%r4, %r69, %r331;
	and.b32  	%r332, %r4, 768;
	setp.eq.s32 	%p161, %r332, 768;
	@%p161 bra 	$L__BB3_11;
	mul.wide.u32 	%rd169, %r459, 8;
	add.s64 	%rd201, %rd16, %rd169;
	shr.u32 	%r333, %r4, 8;
	add.s32 	%r334, %r333, 1;
	and.b32  	%r335, %r334, 3;
	neg.s32 	%r457, %r335;
$L__BB3_10:
	.pragma "nounroll";
	// begin inline asm
	ld.global.nc.u64 %rd170, [%rd201];
	// end inline asm
	mov.b64 	%fd272, %rd170;
	setp.lt.f64 	%p162, %fd359, %fd272;
	selp.f64 	%fd359, %fd272, %fd359, %p162;
	add.s32 	%r459, %r459, 256;
	add.s64 	%rd201, %rd201, 2048;
	add.s32 	%r457, %r457, 1;
	setp.ne.s32 	%p163, %r457, 0;
	@%p163 bra 	$L__BB3_10;
$L__BB3_11:
	setp.lt.u32 	%p164, %r4, 768;
	@%p164 bra 	$L__BB3_14;
	mul.wide.u32 	%rd172, %r459, 8;
	add.s64 	%rd202, %rd16, %rd172;
$L__BB3_13:
	// begin inline asm
	ld.global.nc.u64 %rd173, [%rd202];
	// end inline asm
	mov.b64 	%fd273, %rd173;
	setp.lt.f64 	%p165, %fd359, %fd273;
	selp.f64 	%fd274, %fd273, %fd359, %p165;
	add.s64 	%rd176, %rd202, 2048;
	// begin inline asm
	ld.global.nc.u64 %rd175, [%rd176];
	// end inline asm
	mov.b64 	%fd275, %rd175;
	setp.lt.f64 	%p166, %fd274, %fd275;
	selp.f64 	%fd276, %fd275, %fd274, %p166;
	add.s64 	%rd178, %rd202, 4096;
	// begin inline asm
	ld.global.nc.u64 %rd177, [%rd178];
	// end inline asm
	mov.b64 	%fd277, %rd177;
	setp.lt.f64 	%p167, %fd276, %fd277;
	selp.f64 	%fd278, %fd277, %fd276, %p167;
	add.s64 	%rd180, %rd202, 6144;
	// begin inline asm
	ld.global.nc.u64 %rd179, [%rd180];
	// end inline asm
	mov.b64 	%fd279, %rd179;
	setp.lt.f64 	%p168, %fd278, %fd279;
	selp.f64 	%fd359, %fd279, %fd278, %p168;
	add.s32 	%r459, %r459, 1024;
	add.s64 	%rd202, %rd202, 8192;
	setp.lt.s32 	%p169, %r459, %r69;
	@%p169 bra 	$L__BB3_13;
$L__BB3_14:
	setp.lt.u32 	%p170, %r69, 256;
	@%p170 bra 	$L__BB3_19;
	// begin inline asm
	mov.u32 %r399, %laneid;
	// end inline asm
	mov.b64 	%rd191, %fd359;
	mov.b64 	{%r401, %r406}, %rd191;
	mov.b32 	%r407, 1;
	mov.b32 	%r448, 31;
	mov.b32 	%r449, -1;
	// begin inline asm
	shfl.sync.down.b32 %r400, %r401, %r407, %r448, %r449;
	// end inline asm
	// begin inline asm
	shfl.sync.down.b32 %r405, %r406, %r407, %r448, %r449;
	// end inline asm
	mov.b64 	%rd192, {%r400, %r405};
	mov.b64 	%fd327, %rd192;
	setp.gt.s32 	%p198, %r399, 30;
	setp.lt.f64 	%p199, %fd359, %fd327;
	selp.f64 	%fd328, %fd327, %fd359, %p199;
	selp.f64 	%fd329, %fd359, %fd328, %p198;
	mov.b64 	%rd193, %fd329;
	mov.b64 	{%r411, %r416}, %rd193;
	mov.b32 	%r417, 2;
	// begin inline asm
	shfl.sync.down.b32 %r410, %r411, %r417, %r448, %r449;
	// end inline asm
	// begin inline asm
	shfl.sync.down.b32 %r415, %r416, %r417, %r448, %r449;
	// end inline asm
	mov.b64 	%rd194, {%r410, %r415};
	mov.b64 	%fd330, %rd194;
	setp.gt.s32 	%p200, %r399, 29;
	setp.lt.f64 	%p201, %fd329, %fd330;
	selp.f64 	%fd331, %fd330, %fd329, %p201;
	selp.f64 	%fd332, %fd329, %fd331, %p200;
	mov.b64 	%rd195, %fd332;
	mov.b64 	{%r421, %r426}, %rd195;
	mov.b32 	%r427, 4;
	// begin inline asm
	shfl.sync.down.b32 %r420, %r421, %r427, %r448, %r449;
	// end inline asm
	// begin inline asm
	shfl.sync.down.b32 %r425, %r426, %r427, %r448, %r449;
	// end inline asm
	mov.b64 	%rd196, {%r420, %r425};
	mov.b64 	%fd333, %rd196;
	setp.gt.s32 	%p202, %r399, 27;
	setp.lt.f64 	%p203, %fd332, %fd333;
	selp.f64 	%fd334, %fd333, %fd332, %p203;
	selp.f64 	%fd335, %fd332, %fd334, %p202;
	mov.b64 	%rd197, %fd335;
	mov.b64 	{%r431, %r436}, %rd197;
	mov.b32 	%r437, 8;
	// begin inline asm
	shfl.sync.down.b32 %r430, %r431, %r437, %r448, %r449;
	// end inline asm
	// begin inline asm
	shfl.sync.down.b32 %r435, %r436, %r437, %r448, %r449;
	// end inline asm
	mov.b64 	%rd198, {%r430, %r435};
	mov.b64 	%fd336, %rd198;
	setp.gt.s32 	%p204, %r399, 23;
	setp.lt.f64 	%p205, %fd335, %fd336;
	selp.f64 	%fd337, %fd336, %fd335, %p205;
	selp.f64 	%fd338, %fd335, %fd337, %p204;
	mov.b64 	%rd199, %fd338;
	mov.b64 	{%r441, %r446}, %rd199;
	mov.b32 	%r447, 16;
	// begin inline asm
	shfl.sync.down.b32 %r440, %r441, %r447, %r448, %r449;
	// end inline asm
	// begin inline asm
	shfl.sync.down.b32 %r445, %r446, %r447, %r448, %r449;
	// end inline asm
	mov.b64 	%rd200, {%r440, %r445};
	mov.b64 	%fd339, %rd200;
	setp.gt.s32 	%p206, %r399, 15;
	setp.lt.f64 	%p207, %fd338, %fd339;
	selp.f64 	%fd10, %fd339, %fd338, %p207;
	selp.f64 	%fd380, %fd338, %fd10, %p206;
	setp.ne.s32 	%p208, %r399, 0;
	@%p208 bra 	$L__BB3_17;
	shr.u32 	%r450, %r1, 2;
	and.b32  	%r451, %r450, 248;
	mov.u32 	%r452, _ZZN3cub18CUB_300001_SM_10006detail6reduce28DeviceReduceSingleTileKernelINS2_10policy_hubIdjN4cuda3__47maximumIvEEE10Policy1000EPdSB_jS8_ddNS5_3std3__410__identityEEEvT0_T1_T2_T3_T4_T6_E12temp_storage;
	add.s32 	%r453, %r452, %r451;
	st.shared.f64 	[%r453+8], %fd10;
$L__BB3_17:
	bar.sync 	0;
	setp.ne.s32 	%p209, %r1, 0;
	@%p209 bra 	$L__BB3_74;
	ld.shared.f64 	%fd340, [_ZZN3cub18CUB_300001_SM_10006detail6reduce28DeviceReduceSingleTileKernelINS2_10policy_hubIdjN4cuda3__47maximumIvEEE10Policy1000EPdSB_jS8_ddNS5_3std3__410__identityEEEvT0_T1_T2_T3_T4_T6_E12temp_storage+16];
	setp.lt.f64 	%p210, %fd380, %fd340;
	selp.f64 	%fd341, %fd340, %fd380, %p210;
	ld.shared.f64 	%fd342, [_ZZN3cub18CUB_300001_SM_10006detail6reduce28DeviceReduceSingleTileKernelINS2_10policy_hubIdjN4cuda3__47maximumIvEEE10Policy1000EPdSB_jS8_ddNS5_3std3__410__identityEEEvT0_T1_T2_T3_T4_T6_E12temp_storage+24];
	setp.lt.f64 	%p211, %fd341, %fd342;
	selp.f64 	%fd343, %fd342, %fd341, %p211;
	ld.shared.f64 	%fd344, [_ZZN3cub18CUB_300001_SM_10006detail6reduce28DeviceReduceSingleTileKernelINS2_10policy_hubIdjN4cuda3__47maximumIvEEE10Policy1000EPdSB_jS8_ddNS5_3std3__410__identityEEEvT0_T1_T2_T3_T4_T6_E12temp_storage+32];
	setp.lt.f64 	%p212, %fd343, %fd344;
	selp.f64 	%fd345, %fd344, %fd343, %p212;
	ld.shared.f64 	%fd346, [_ZZN3cub18CUB_300001_SM_10006detail6reduce28DeviceReduceSingleTileKernelINS2_10policy_hubIdjN4cuda3__47maximumIvEEE10Policy1000EPdSB_jS8_ddNS5_3std3__410__identityEEEvT0_T1_T2_T3_T4_T6_E12temp_storage+40];
	setp.lt.f64 	%p213, %fd345, %fd346;
	selp.f64 	%fd347, %fd346, %fd345, %p213;
	ld.shared.f64 	%fd348, [_ZZN3cub18CUB_300001_SM_10006detail6reduce28DeviceReduceSingleTileKernelINS2_10policy_hubIdjN4cuda3__47maximumIvEEE10Policy1000EPdSB_jS8_ddNS5_3std3__410__identityEEEvT0_T1_T2_T3_T4_T6_E12temp_storage+48];
	setp.lt.f64 	%p214, %fd347, %fd348;
	selp.f64 	%fd349, %fd348, %fd347, %p214;
	ld.shared.f64 	%fd350, [_ZZN3cub18CUB_300001_SM_10006detail6reduce28DeviceReduceSingleTileKernelINS2_10policy_hubIdjN4cuda3__47maximumIvEEE10Policy1000EPdSB_jS8_ddNS5_3std3__410__identityEEEvT0_T1_T2_T3_T4_T6_E12temp_storage+56];
	setp.lt.f64 	%p215, %fd349, %fd350;
	selp.f64 	%fd351, %fd350, %fd349, %p215;
	ld.shared.f64 	%fd352, [_ZZN3cub18CUB_300001_SM_10006detail6reduce28DeviceReduceSingleTileKernelINS2_10policy_hubIdjN4cuda3__47maximumIvEEE10Policy1000EPdSB_jS8_ddNS5_3std3__410__identityEEEvT0_T1_T2_T3_T4_T6_E12temp_storage+64];
	setp.lt.f64 	%p216, %fd351, %fd352;
	selp.f64 	%fd380, %fd352, %fd351, %p216;
	bra.uni 	$L__BB3_74;
$L__BB3_19:
	// begin inline asm
	mov.u32 %r336, %laneid;
	// end inline asm
	and.b32  	%r387, %r1, 992;
	add.s32 	%r388, %r387, 32;
	setp.gt.u32 	%p171, %r388, %r69;
	not.b32 	%r389, %r387;
	add.s32 	%r390, %r69, %r389;
	selp.b32 	%r385, %r390, 31, %p171;
	mov.b64 	%rd181, %fd359;
	mov.b64 	{%r338, %r343}, %rd181;
	mov.b32 	%r344, 1;
	mov.b32 	%r386, -1;
	// begin inline asm
	shfl.sync.down.b32 %r337, %r338, %r344, %r385, %r386;
	// end inline asm
	// begin inline asm
	shfl.sync.down.b32 %r342, %r343, %r344, %r385, %r386;
	// end inline asm
	mov.b64 	%rd182, {%r337, %r342};
	mov.b64 	%fd280, %rd182;
	setp.lt.s32 	%p172, %r336, %r385;
	setp.lt.f64 	%p173, %fd359, %fd280;
	selp.f64 	%fd281, %fd280, %fd359, %p173;
	selp.f64 	%fd282, %fd281, %fd359, %p172;
	mov.b64 	%rd183, %fd282;
	mov.b64 	{%r348, %r353}, %rd183;
	mov.b32 	%r354, 2;
	// begin inline asm
	shfl.sync.down.b32 %r347, %r348, %r354, %r385, %r386;
	// end inline asm
	// begin inline asm
	shfl.sync.down.b32 %r352, %r353, %r354, %r385, %r386;
	// end inline asm
	mov.b64 	%rd184, {%r347, %r352};
	mov.b64 	%fd283, %rd184;
	add.s32 	%r391, %r336, 2;
	setp.gt.s32 	%p174, %r391, %r385;
	setp.lt.f64 	%p175, %fd282, %fd283;
	selp.f64 	%fd284, %fd283, %fd282, %p175;
	selp.f64 	%fd285, %fd282, %fd284, %p174;
	mov.b64 	%rd185, %fd285;
	mov.b64 	{%r358, %r363}, %rd185;
	mov.b32 	%r364, 4;
	// begin inline asm
	shfl.sync.down.b32 %r357, %r358, %r364, %r385, %r386;
	// end inline asm
	// begin inline asm
	shfl.sync.down.b32 %r362, %r363, %r364, %r385, %r386;
	// end inline asm
	mov.b64 	%rd186, {%r357, %r362};
	mov.b64 	%fd286, %rd186;
	add.s32 	%r392, %r336, 4;
	setp.gt.s32 	%p176, %r392, %r385;
	setp.lt.f64 	%p177, %fd285, %fd286;
	selp.f64 	%fd287, %fd286, %fd285, %p177;
	selp.f64 	%fd288, %fd285, %fd287, %p176;
	mov.b64 	%rd187, %fd288;
	mov.b64 	{%r368, %r373}, %rd187;
	mov.b32 	%r374, 8;
	// begin inline asm
	shfl.sync.down.b32 %r367, %r368, %r374, %r385, %r386;
	// end inline asm
	// begin inline asm
	shfl.sync.down.b32 %r372, %r373, %r374, %r385, %r386;
	// end inline asm
	mov.b64 	%rd188, {%r367, %r372};
	mov.b64 	%fd289, %rd188;
	add.s32 	%r393, %r336, 8;
	setp.gt.s32 	%p178, %r393, %r385;
	setp.lt.f64 	%p179, %fd288, %fd289;
	selp.f64 	%fd290, %fd289, %fd288, %p179;
	selp.f64 	%fd291, %fd288, %fd290, %p178;
	mov.b64 	%rd189, %fd291;
	mov.b64 	{%r378, %r383}, %rd189;
	mov.b32 	%r384, 16;
	// begin inline asm
	shfl.sync.down.b32 %r377, %r378, %r384, %r385, %r386;
	// end inline asm
	// begin inline asm
	shfl.sync.down.b32 %r382, %r383, %r384, %r385, %r386;
	// end inline asm
	mov.b64 	%rd190, {%r377, %r382};
	mov.b64 	%fd292, %rd190;
	add.s32 	%r394, %r336, 16;
	setp.gt.s32 	%p180, %r394, %r385;
	setp.lt.f64 	%p181, %fd291, %fd292;
	selp.f64 	%fd293, %fd292, %fd291, %p181;
	selp.f64 	%fd380, %fd291, %fd293, %p180;
	setp.ne.s32 	%p182, %r336, 0;
	@%p182 bra 	$L__BB3_21;
	shr.u32 	%r395, %r1, 2;
	and.b32  	%r396, %r395, 248;
	mov.u32 	%r397, _ZZN3cub18CUB_300001_SM_10006detail6reduce28DeviceReduceSingleTileKernelINS2_10policy_hubIdjN4cuda3__47maximumIvEEE10Policy1000EPdSB_jS8_ddNS5_3std3__410__identityEEEvT0_T1_T2_T3_T4_T6_E12temp_storage;
	add.s32 	%r398, %r397, %r396;
	st.shared.f64 	[%r398+8], %fd380;
$L__BB3_21:
	bar.sync 	0;
	setp.ne.s32 	%p183, %r1, 0;
	@%p183 bra 	$L__BB3_74;
	setp.gt.u32 	%p184, %r69, 32;
	ld.shared.f64 	%fd294, [_ZZN3cub18CUB_300001_SM_10006detail6reduce28DeviceReduceSingleTileKernelINS2_10policy_hubIdjN4cuda3__47maximumIvEEE10Policy1000EPdSB_jS8_ddNS5_3std3__410__identityEEEvT0_T1_T2_T3_T4_T6_E12temp_storage+16];
	setp.lt.f64 	%p185, %fd380, %fd294;
	selp.f64 	%fd296, %fd294, %fd380, %p185;
	selp.f64 	%fd297, %fd296, %fd380, %p184;
	setp.gt.u32 	%p186, %r69, 64;
	ld.shared.f64 	%fd299, [_ZZN3cub18CUB_300001_SM_10006detail6reduce28DeviceReduceSingleTileKernelINS2_10policy_hubIdjN4cuda3__47maximumIvEEE10Policy1000EPdSB_jS8_ddNS5_3std3__410__identityEEEvT0_T1_T2_T3_T4_T6_E12temp_storage+24];
	setp.lt.f64 	%p187, %fd297, %fd299;
	selp.f64 	%fd301, %fd299, %fd297, %p187;
	selp.f64 	%fd302, %fd301, %fd297, %p186;
	setp.gt.u32 	%p188, %r69, 96;
	ld.shared.f64 	%fd304, [_ZZN3cub18CUB_300001_SM_10006detail6reduce28DeviceReduceSingleTileKernelINS2_10policy_hubIdjN4cuda3__47maximumIvEEE10Policy1000EPdSB_jS8_ddNS5_3std3__410__identityEEEvT0_T1_T2_T3_T4_T6_E12temp_storage+32];
	setp.lt.f64 	%p189, %fd302, %fd304;
	selp.f64 	%fd306, %fd304, %fd302, %p189;
	selp.f64 	%fd307, %fd306, %fd302, %p188;
	setp.gt.u32 	%p190, %r69, 128;
	ld.shared.f64 	%fd309, [_ZZN3cub18CUB_300001_SM_10006detail6reduce28DeviceReduceSingleTileKernelINS2_10policy_hubIdjN4cuda3__47maximumIvEEE10Policy1000EPdSB_jS8_ddNS5_3std3__410__identityEEEvT0_T1_T2_T3_T4_T6_E12temp_storage+40];
	setp.lt.f64 	%p191, %fd307, %fd309;
	selp.f64 	%fd311, %fd309, %fd307, %p191;
	selp.f64 	%fd312, %fd311, %fd307, %p190;
	setp.gt.u32 	%p192, %r69, 160;
	ld.shared.f64 	%fd314, [_ZZN3cub18CUB_300001_SM_10006detail6reduce28DeviceReduceSingleTileKernelINS2_10policy_hubIdjN4cuda3__47maximumIvEEE10Policy1000EPdSB_jS8_ddNS5_3std3__410__identityEEEvT0_T1_T2_T3_T4_T6_E12temp_storage+48];
	setp.lt.f64 	%p193, %fd312, %fd314;
	selp.f64 	%fd316, %fd314, %fd312, %p193;
	selp.f64 	%fd317, %fd316, %fd312, %p192;
	setp.gt.u32 	%p194, %r69, 192;
	ld.shared.f64 	%fd319, [_ZZN3cub18CUB_300001_SM_10006detail6reduce28DeviceReduceSingleTileKernelINS2_10policy_hubIdjN4cuda3__47maximumIvEEE10Policy1000EPdSB_jS8_ddNS5_3std3__410__identityEEEvT0_T1_T2_T3_T4_T6_E12temp_storage+56];
	setp.lt.f64 	%p195, %fd317, %fd319;
	selp.f64 	%fd321, %fd319, %fd317, %p195;
	selp.f64 	%fd322, %fd321, %fd317, %p194;
	setp.gt.u32 	%p196, %r69, 224;
	ld.shared.f64 	%fd324, [_ZZN3cub18CUB_300001_SM_10006detail6reduce28DeviceReduceSingleTileKernelINS2_10policy_hubIdjN4cuda3__47maximumIvEEE10Policy1000EPdSB_jS8_ddNS5_3std3__410__identityEEEvT0_T1_T2_T3_T4_T6_E12temp_storage+64];
	setp.lt.f64 	%p197, %fd322, %fd324;
	selp.f64 	%fd326, %fd324, %fd322, %p197;
	selp.f64 	%fd380, %fd326, %fd322, %p196;
	bra.uni 	$L__BB3_74;
$L__BB3_23:
	mov.u32 	%r13, %tid.x;
	shl.b32 	%r263, %r13, 2;
	mul.wide.u32 	%rd127, %r263, 8;
	add.s64 	%rd117, %rd16, %rd127;
	// begin inline asm
	ld.global.nc.v2.u64 {%rd115, %rd116}, [%rd117];
	// end inline asm
	add.s64 	%rd120, %rd117, 16;
	// begin inline asm
	ld.global.nc.v2.u64 {%rd118, %rd119}, [%rd120];
	// end inline asm
	mov.b64 	%fd206, %rd115;
	mov.b64 	%fd207, %rd116;
	mov.b64 	%fd208, %rd118;
	mov.b64 	%fd209, %rd119;
	add.s64 	%rd123, %rd117, 8192;
	// begin inline asm
	ld.global.nc.v2.u64 {%rd121, %rd122}, [%rd123];
	// end inline asm
	add.s64 	%rd126, %rd117, 8208;
	// begin inline asm
	ld.global.nc.v2.u64 {%rd124, %rd125}, [%rd126];
	// end inline asm
	mov.b64 	%fd210, %rd121;
	mov.b64 	%fd211, %rd122;
	mov.b64 	%fd212, %rd124;
	mov.b64 	%fd213, %rd125;
	setp.lt.f64 	%p111, %fd206, %fd207;
	selp.f64 	%fd214, %fd207, %fd206, %p111;
	setp.lt.f64 	%p112, %fd214, %fd208;
	selp.f64 	%fd215, %fd208, %fd214, %p112;
	setp.lt.f64 	%p113, %fd215, %fd209;
	selp.f64 	%fd216, %fd209, %fd215, %p113;
	setp.lt.f64 	%p114, %fd216, %fd210;
	selp.f64 	%fd217, %fd210, %fd216, %p114;
	setp.lt.f64 	%p115, %fd217, %fd211;
	selp.f64 	%fd218, %fd211, %fd217, %p115;
	setp.lt.f64 	%p116, %fd218, %fd212;
	selp.f64 	%fd219, %fd212, %fd218, %p116;
	setp.lt.f64 	%p117, %fd219, %fd213;
	selp.f64 	%fd366, %fd213, %fd219, %p117;
	add.s32 	%r14, %r69, -2048;
	setp.lt.u32 	%p118, %r14, 2048;
	mov.b32 	%r462, 2048;
	@%p118 bra 	$L__BB3_27;
	mov.b32 	%r462, 2048;
$L__BB3_25:
	mul.wide.u32 	%rd140, %r462, 8;
	add.s64 	%rd130, %rd117, %rd140;
	// begin inline asm
	ld.global.nc.v2.u64 {%rd128, %rd129}, [%rd130];
	// end inline asm
	add.s64 	%rd133, %rd130, 16;
	// begin inline asm
	ld.global.nc.v2.u64 {%rd131, %rd132}, [%rd133];
	// end inline asm
	mov.b64 	%fd220, %rd128;
	mov.b64 	%fd221, %rd129;
	mov.b64 	%fd222, %rd131;
	mov.b64 	%fd223, %rd132;
	add.s64 	%rd136, %rd130, 8192;
	// begin inline asm
	ld.global.nc.v2.u64 {%rd134, %rd135}, [%rd136];
	// end inline asm
	add.s64 	%rd139, %rd130, 8208;
	// begin inline asm
	ld.global.nc.v2.u64 {%rd137, %rd138}, [%rd139];
	// end inline asm
	mov.b64 	%fd224, %rd134;
	mov.b64 	%fd225, %rd135;
	mov.b64 	%fd226, %rd137;
	mov.b64 	%fd227, %rd138;
	setp.lt.f64 	%p119, %fd366, %fd220;
	selp.f64 	%fd228, %fd220, %fd366, %p119;
	setp.lt.f64 	%p120, %fd228, %fd221;
	selp.f64 	%fd229, %fd221, %fd228, %p120;
	setp.lt.f64 	%p121, %fd229, %fd222;
	selp.f64 	%fd230, %fd222, %fd229, %p121;
	setp.lt.f64 	%p122, %fd230, %fd223;
	selp.f64 	%fd231, %fd223, %fd230, %p122;
	setp.lt.f64 	%p123, %fd231, %fd224;
	selp.f64 	%fd232, %fd224, %fd231, %p123;
	setp.lt.f64 	%p124, %fd232, %fd225;
	selp.f64 	%fd233, %fd225, %fd232, %p124;
	setp.lt.f64 	%p125, %fd233, %fd226;
	selp.f64 	%fd234, %fd226, %fd233, %p125;
	setp.lt.f64 	%p126, %fd234, %fd227;
	selp.f64 	%fd366, %fd227, %fd234, %p126;
	sub.s32 	%r265, %r69, %r462;
	setp.lt.u32 	%p127, %r265, 2048;
	@%p127 bra 	$L__BB3_35;
	add.s32 	%r462, %r462, 2048;
	setp.le.u32 	%p128, %r462, %r14;
	@%p128 bra 	$L__BB3_25;
$L__BB3_27:
	setp.le.u32 	%p129, %r69, %r462;
	@%p129 bra 	$L__BB3_35;
	sub.s32 	%r18, %r69, %r462;
	setp.ge.s32 	%p130, %r13, %r18;
	@%p130 bra 	$L__BB3_35;
	not.b32 	%r266, %r13;
	add.s32 	%r267, %r69, %r266;
	sub.s32 	%r19, %r267, %r462;
	and.b32  	%r268, %r19, 768;
	setp.eq.s32 	%p131, %r268, 768;
	mov.u32 	%r466, %r13;
	@%p131 bra 	$L__BB3_32;
	add.s32 	%r464, %r13, %r462;
	shr.u32 	%r269, %r19, 8;
	add.s32 	%r270, %r269, 1;
	and.b32  	%r271, %r270, 3;
	neg.s32 	%r463, %r271;
	mov.u32 	%r466, %r13;
$L__BB3_31:
	.pragma "nounroll";
	mul.wide.u32 	%rd143, %r464, 8;
	add.s64 	%rd142, %rd16, %rd143;
	// begin inline asm
	ld.global.nc.u64 %rd141, [%rd142];
	// end inline asm
	mov.b64 	%fd236, %rd141;
	setp.lt.f64 	%p132, %fd366, %fd236;
	selp.f64 	%fd366, %fd236, %fd366, %p132;
	add.s32 	%r466, %r466, 256;
	add.s32 	%r464, %r464, 256;
	add.s32 	%r463, %r463, 1;
	setp.ne.s32 	%p133, %r463, 0;
	@%p133 bra 	$L__BB3_31;
$L__BB3_32:
	setp.lt.u32 	%p134, %r19, 768;
	@%p134 bra 	$L__BB3_35;
	add.s32 	%r468, %r466, 512;
	add.s32 	%r467, %r466, %r462;
$L__BB3_34:
	mul.wide.u32 	%rd152, %r467, 8;
	add.s64 	%rd145, %rd16, %rd152;
	// begin inline asm
	ld.global.nc.u64 %rd144, [%rd145];
	// end inline asm
	mov.b64 	%fd237, %rd144;
	setp.lt.f64 	%p135, %fd366, %fd237;
	selp.f64 	%fd238, %fd237, %fd366, %p135;
	add.s32 	%r272, %r467, 256;
	mul.wide.u32 	%rd153, %r272, 8;
	add.s64 	%rd147, %rd16, %rd153;
	// begin inline asm
	ld.global.nc.u64 %rd146, [%rd147];
	// end inline asm
	mov.b64 	%fd239, %rd146;
	setp.lt.f64 	%p136, %fd238, %fd239;
	selp.f64 	%fd240, %fd239, %fd238, %p136;
	add.s32 	%r273, %r467, 512;
	mul.wide.u32 	%rd154, %r273, 8;
	add.s64 	%rd149, %rd16, %rd154;
	// begin inline asm
	ld.global.nc.u64 %rd148, [%rd149];
	// end inline asm
	mov.b64 	%fd241, %rd148;
	setp.lt.f64 	%p137, %fd240, %fd241;
	selp.f64 	%fd242, %fd241, %fd240, %p137;
	add.s32 	%r274, %r467, 768;
	mul.wide.u32 	%rd155, %r274, 8;
	add.s64 	%rd151, %rd16, %rd155;
	// begin inline asm
	ld.global.nc.u64 %rd150, [%rd151];
	// end inline asm
	mov.b64 	%fd243, %rd150;
	setp.lt.f64 	%p138, %fd242, %fd243;
	selp.f64 	%fd366, %fd243, %fd242, %p138;
	add.s32 	%r33, %r468, 1024;
	add.s32 	%r275, %r468, 512;
	add.s32 	%r467, %r467, 1024;
	setp.lt.s32 	%p139, %r275, %r18;
	mov.u32 	%r468, %r33;
	@%p139 bra 	$L__BB3_34;
$L__BB3_35:
	// begin inline asm
	mov.u32 %r276, %laneid;
	// end inline asm
	mov.b64 	%rd156, %fd366;
	mov.b64 	{%r278, %r283}, %rd156;
	mov.b32 	%r284, 1;
	mov.b32 	%r325, 31;
	mov.b32 	%r326, -1;
	// begin inline asm
	shfl.sync.down.b32 %r277, %r278, %r284, %r325, %r326;
	// end inline asm
	// begin inline asm
	shfl.sync.down.b32 %r282, %r283, %r284, %r325, %r326;
	// end inline asm
	mov.b64 	%rd157, {%r277, %r282};
	mov.b64 	%fd244, %rd157;
	setp.gt.s32 	%p140, %r276, 30;
	setp.lt.f64 	%p141, %fd366, %fd244;
	selp.f64 	%fd245, %fd244, %fd366, %p141;
	selp.f64 	%fd246, %fd366, %fd245, %p140;
	mov.b64 	%rd158, %fd246;
	mov.b64 	{%r288, %r293}, %rd158;
	mov.b32 	%r294, 2;
	// begin inline asm
	shfl.sync.down.b32 %r287, %r288, %r294, %r325, %r326;
	// end inline asm
	// begin inline asm
	shfl.sync.down.b32 %r292, %r293, %r294, %r325, %r326;
	// end inline asm
	mov.b64 	%rd159, {%r287, %r292};
	mov.b64 	%fd247, %rd159;
	setp.gt.s32 	%p142, %r276, 29;
	setp.lt.f64 	%p143, %fd246, %fd247;
	selp.f64 	%fd248, %fd247, %fd246, %p143;
	selp.f64 	%fd249, %fd246, %fd248, %p142;
	mov.b64 	%rd160, %fd249;
	mov.b64 	{%r298, %r303}, %rd160;
	mov.b32 	%r304, 4;
	// begin inline asm
	shfl.sync.down.b32 %r297, %r298, %r304, %r325, %r326;
	// end inline asm
	// begin inline asm
	shfl.sync.down.b32 %r302, %r303, %r304, %r325, %r326;
	// end inline asm
	mov.b64 	%rd161, {%r297, %r302};
	mov.b64 	%fd250, %rd161;
	setp.gt.s32 	%p144, %r276, 27;
	setp.lt.f64 	%p145, %fd249, %fd250;
	selp.f64 	%fd251, %fd250, %fd249, %p145;
	selp.f64 	%fd252, %fd249, %fd251, %p144;
	mov.b64 	%rd162, %fd252;
	mov.b64 	{%r308, %r313}, %rd162;
	mov.b32 	%r314, 8;
	// begin inline asm
	shfl.sync.down.b32 %r307, %r308, %r314, %r325, %r326;
	// end inline asm
	// begin inline asm
	shfl.sync.down.b32 %r312, %r313, %r314, %r325, %r326;
	// end inline asm
	mov.b64 	%rd163, {%r307, %r312};
	mov.b64 	%fd253, %rd163;
	setp.gt.s32 	%p146, %r276, 23;
	setp.lt.f64 	%p147, %fd252, %fd253;
	selp.f64 	%fd254, %fd253, %fd252, %p147;
	selp.f64 	%fd255, %fd252, %fd254, %p146;
	mov.b64 	%rd164, %fd255;
	mov.b64 	{%r318, %r323}, %rd164;
	mov.b32 	%r324, 16;
	// begin inline asm
	shfl.sync.down.b32 %r317, %r318, %r324, %r325, %r326;
	// end inline asm
	// begin inline asm
	shfl.sync.down.b32 %r322, %r323, %r324, %r325, %r326;
	// end inline asm
	mov.b64 	%rd165, {%r317, %r322};
	mov.b64 	%fd256, %rd165;
	setp.gt.s32 	%p148, %r276, 15;
	setp.lt.f64 	%p149, %fd255, %fd256;
	selp.f64 	%fd26, %fd256, %fd255, %p149;
	selp.f64 	%fd380, %fd255, %fd26, %p148;
	setp.ne.s32 	%p150, %r276, 0;
	@%p150 bra 	$L__BB3_37;
	shr.u32 	%r327, %r13, 2;
	and.b32  	%r328, %r327, 248;
	mov.u32 	%r329, _ZZN3cub18CUB_300001_SM_10006detail6reduce28DeviceReduceSingleTileKernelINS2_10policy_hubIdjN4cuda3__47maximumIvEEE10Policy1000EPdSB_jS8_ddNS5_3std3__410__identityEEEvT0_T1_T2_T3_T4_T6_E12temp_storage;
	add.s32 	%r330, %r329, %r328;
	st.shared.f64 	[%r330+8], %fd26;
$L__BB3_37:
	bar.sync 	0;
	setp.ne.s32 	%p151, %r13, 0;
	@%p151 bra 	$L__BB3_74;
	ld.shared.f64 	%fd257, [_ZZN3cub18CUB_300001_SM_10006detail6reduce28DeviceReduceSingleTileKernelINS2_10policy_hubIdjN4cuda3__47maximumIvEEE10Policy1000EPdSB_jS8_ddNS5_3std3__410__identityEEEvT0_T1_T2_T3_T4_T6_E12temp_storage+16];
	setp.lt.f64 	%p152, %fd380, %fd257;
	selp.f64 	%fd258, %fd257, %fd380, %p152;
	ld.shared.f64 	%fd259, [_ZZN3cub18CUB_300001_SM_10006detail6reduce28DeviceReduceSingleTileKernelINS2_10policy_hubIdjN4cuda3__47maximumIvEEE10Policy1000EPdSB_jS8_ddNS5_3std3__410__identityEEEvT0_T1_T2_T3_T4_T6_E12temp_storage+24];
	setp.lt.f64 	%p153, %fd258, %fd259;
	selp.f64 	%fd260, %fd259, %fd258, %p153;
	ld.shared.f64 	%fd261, [_ZZN3cub18CUB_300001_SM_10006detail6reduce28DeviceReduceSingleTileKernelINS2_10policy_hubIdjN4cuda3__47maximumIvEEE10Policy1000EPdSB_jS8_ddNS5_3std3__410__identityEEEvT0_T1_T2_T3_T4_T6_E12temp_storage+32];
	setp.lt.f64 	%p154, %fd260, %fd261;
	selp.f64 	%fd262, %fd261, %fd260, %p154;
	ld.shared.f64 	%fd263, [_ZZN3cub18CUB_300001_SM_10006detail6reduce28DeviceReduceSingleTileKernelINS2_10policy_hubIdjN4cuda3__47maximumIvEEE10Policy1000EPdSB_jS8_ddNS5_3std3__410__identityEEEvT0_T1_T2_T3_T4_T6_E12temp_storage+40];
	setp.lt.f64 	%p155, %fd262, %fd263;
	selp.f64 	%fd264, %fd263, %fd262, %p155;
	ld.shared.f64 	%fd265, [_ZZN3cub18CUB_300001_SM_10006detail6reduce28DeviceReduceSingleTileKernelINS2_10policy_hubIdjN4cuda3__47maximumIvEEE10Policy1000EPdSB_jS8_ddNS5_3std3__410__identityEEEvT0_T1_T2_T3_T4_T6_E12temp_storage+48];
	setp.lt.f64 	%p156, %fd264, %fd265;
	selp.f64 	%fd266, %fd265, %fd264, %p156;
	ld.shared.f64 	%fd267, [_ZZN3cub18CUB_300001_SM_10006detail6reduce28DeviceReduceSingleTileKernelINS2_10policy_hubIdjN4cuda3__47maximumIvEEE10Policy1000EPdSB_jS8_ddNS5_3std3__410__identityEEEvT0_T1_T2_T3_T4_T6_E12temp_storage+56];
	setp.lt.f64 	%p157, %fd266, %fd267;
	selp.f64 	%fd268, %fd267, %fd266, %p157;
	ld.shared.f64 	%fd269, [_ZZN3cub18CUB_300001_SM_10006detail6reduce28DeviceReduceSingleTileKernelINS2_10policy_hubIdjN4cuda3__47maximumIvEEE10Policy1000EPdSB_jS8_ddNS5_3std3__410__identityEEEvT0_T1_T2_T3_T4_T6_E12temp_storage+64];
	setp.lt.f64 	%p158, %fd268, %fd269;
	selp.f64 	%fd380, %fd269, %fd268, %p158;
	bra.uni 	$L__BB3_74;
$L__BB3_39:
	setp.gt.u32 	%p3, %r69, 2047;
	@%p3 bra 	$L__BB3_58;
	mov.u32 	%r35, %tid.x;
	setp.ge.u32 	%p52, %r35, %r69;
	mov.f64 	%fd372, 0d0000000000000000;
	mov.u32 	%r472, %r35;
	@%p52 bra 	$L__BB3_42;
	mul.wide.u32 	%rd82, %r35, 8;
	add.s64 	%rd81, %rd16, %rd82;
	// begin inline asm
	ld.global.nc.u64 %rd80, [%rd81];
	// end inline asm
	mov.b64 	%fd372, %rd80;
	add.s32 	%r472, %r35, 256;
$L__BB3_42:
	setp.ge.u32 	%p53, %r472, %r69;
	@%p53 bra 	$L__BB3_49;
	not.b32 	%r139, %r472;
	add.s32 	%r38, %r69, %r139;
	and.b32  	%r140, %r38, 768;
	setp.eq.s32 	%p54, %r140, 768;
	@%p54 bra 	$L__BB3_46;
	mul.wide.u32 	%rd83, %r472, 8;
	add.s64 	%rd203, %rd16, %rd83;
	shr.u32 	%r141, %r38, 8;
	add.s32 	%r142, %r141, 1;
	and.b32  	%r143, %r142, 3;
	neg.s32 	%r470, %r143;
$L__BB3_45:
	.pragma "nounroll";
	// begin inline asm
	ld.global.nc.u64 %rd84, [%rd203];
	// end inline asm
	mov.b64 	%fd125, %rd84;
	setp.lt.f64 	%p55, %fd372, %fd125;
	selp.f64 	%fd372, %fd125, %fd372, %p55;
	add.s32 	%r472, %r472, 256;
	add.s64 	%rd203, %rd203, 2048;
	add.s32 	%r470, %r470, 1;
	setp.ne.s32 	%p56, %r470, 0;
	@%p56 bra 	$L__BB3_45;
$L__BB3_46:
	setp.lt.u32 	%p57, %r38, 768;
	@%p57 bra 	$L__BB3_49;
	mul.wide.u32 	%rd86, %r472, 8;
	add.s64 	%rd204, %rd16, %rd86;
$L__BB3_48:
	// begin inline asm
	ld.global.nc.u64 %rd87, [%rd204];
	// end inline asm
	mov.b64 	%fd126, %rd87;
	setp.lt.f64 	%p58, %fd372, %fd126;
	selp.f64 	%fd127, %fd126, %fd372, %p58;
	add.s64 	%rd90, %rd204, 2048;
	// begin inline asm
	ld.global.nc.u64 %rd89, [%rd90];
	// end inline asm
	mov.b64 	%fd128, %rd89;
	setp.lt.f64 	%p59, %fd127, %fd128;
	selp.f64 	%fd129, %fd128, %fd127, %p59;
	add.s64 	%rd92, %rd204, 4096;
	// begin inline asm
	ld.global.nc.u64 %rd91, [%rd92];
	// end inline asm
	mov.b64 	%fd130, %rd91;
	setp.lt.f64 	%p60, %fd129, %fd130;
	selp.f64 	%fd131, %fd130, %fd129, %p60;
	add.s64 	%rd94, %rd204, 6144;
	// begin inline asm
	ld.global.nc.u64 %rd93, [%rd94];
	// end inline asm
	mov.b64 	%fd132, %rd93;
	setp.lt.f64 	%p61, %fd131, %fd132;
	selp.f64 	%fd372, %fd132, %fd131, %p61;
	add.s32 	%r472, %r472, 1024;
	add.s64 	%rd204, %rd204, 8192;
	setp.lt.s32 	%p62, %r472, %r69;
	@%p62 bra 	$L__BB3_48;
$L__BB3_49:
	setp.lt.u32 	%p63, %r69, 256;
	@%p63 bra 	$L__BB3_54;
	// begin inline asm
	mov.u32 %r207, %laneid;
	// end inline asm
	mov.b64 	%rd105, %fd372;
	mov.b64 	{%r209, %r214}, %rd105;
	mov.b32 	%r215, 1;
	mov.b32 	%r256, 31;
	mov.b32 	%r257, -1;
	// begin inline asm
	shfl.sync.down.b32 %r208, %r209, %r215, %r256, %r257;
	// end inline asm
	// begin inline asm
	shfl.sync.down.b32 %r213, %r214, %r215, %r256, %r257;
	// end inline asm
	mov.b64 	%rd106, {%r208, %r213};
	mov.b64 	%fd180, %rd106;
	setp.gt.s32 	%p91, %r207, 30;
	setp.lt.f64 	%p92, %fd372, %fd180;
	selp.f64 	%fd181, %fd180, %fd372, %p92;
	selp.f64 	%fd182, %fd372, %fd181, %p91;
	mov.b64 	%rd107, %fd182;
	mov.b64 	{%r219, %r224}, %rd107;
	mov.b32 	%r225, 2;
	// begin inline asm
	shfl.sync.down.b32 %r218, %r219, %r225, %r256, %r257;
	// end inline asm
	// begin inline asm
	shfl.sync.down.b32 %r223, %r224, %r225, %r256, %r257;
	// end inline asm
	mov.b64 	%rd108, {%r218, %r223};
	mov.b64 	%fd183, %rd108;
	setp.gt.s32 	%p93, %r207, 29;
	setp.lt.f64 	%p94, %fd182, %fd183;
	selp.f64 	%fd184, %fd183, %fd182, %p94;
	selp.f64 	%fd185, %fd182, %fd184, %p93;
	mov.b64 	%rd109, %fd185;
	mov.b64 	{%r229, %r234}, %rd109;
	mov.b32 	%r235, 4;
	// begin inline asm
	shfl.sync.down.b32 %r228, %r229, %r235, %r256, %r257;
	// end inline asm
	// begin inline asm
	shfl.sync.down.b32 %r233, %r234, %r235, %r256, %r257;
	// end inline asm
	mov.b64 	%rd110, {%r228, %r233};
	mov.b64 	%fd186, %rd110;
	setp.gt.s32 	%p95, %r207, 27;
	setp.lt.f64 	%p96, %fd185, %fd186;
	selp.f64 	%fd187, %fd186, %fd185, %p96;
	selp.f64 	%fd188, %fd185, %fd187, %p95;
	mov.b64 	%rd111, %fd188;
	mov.b64 	{%r239, %r244}, %rd111;
	mov.b32 	%r245, 8;
	// begin inline asm
	shfl.sync.down.b32 %r238, %r239, %r245, %r256, %r257;
	// end inline asm
	// begin inline asm
	shfl.sync.down.b32 %r243, %r244, %r245, %r256, %r257;
	// end inline asm
	mov.b64 	%rd112, {%r238, %r243};
	mov.b64 	%fd189, %rd112;
	setp.gt.s32 	%p97, %r207, 23;
	setp.lt.f64 	%p98, %fd188, %fd189;
	selp.f64 	%fd190, %fd189, %fd188, %p98;
	selp.f64 	%fd191, %fd188, %fd190, %p97;
	mov.b64 	%rd113, %fd191;
	mov.b64 	{%r249, %r254}, %rd113;
	mov.b32 	%r255, 16;
	// begin inline asm
	shfl.sync.down.b32 %r248, %r249, %r255, %r256, %r257;
	// end inline asm
	// begin inline asm
	shfl.sync.down.b32 %r253, %r254, %r255, %r256, %r257;
	// end inline asm
	mov.b64 	%rd114, {%r248, %r253};
	mov.b64 	%fd192, %rd114;
	setp.gt.s32 	%p99, %r207, 15;
	setp.lt.f64 	%p100, %fd191, %fd192;
	selp.f64 	%fd38, %fd192, %fd191, %p100;
	selp.f64 	%fd380, %fd191, %fd38, %p99;
	setp.ne.s32 	%p101, %r207, 0;
	@%p101 bra 	$L__BB3_52;
	shr.u32 	%r258, %r35, 2;
	and.b32  	%r259, %r258, 248;
	mov.u32 	%r260, _ZZN3cub18CUB_300001_SM_10006detail6reduce28DeviceReduceSingleTileKernelINS2_10policy_hubIdjN4cuda3__47maximumIvEEE10Policy1000EPdSB_jS8_ddNS5_3std3__410__identityEEEvT0_T1_T2_T3_T4_T6_E12temp_storage;
	add.s32 	%r261, %r260, %r259;
	st.shared.f64 	[%r261+8], %fd38;
$L__BB3_52:
	bar.sync 	0;
	setp.ne.s32 	%p102, %r35, 0;
	@%p102 bra 	$L__BB3_74;
	ld.shared.f64 	%fd193, [_ZZN3cub18CUB_300001_SM_10006detail6reduce28DeviceReduceSingleTileKernelINS2_10policy_hubIdjN4cuda3__47maximumIvEEE10Policy1000EPdSB_jS8_ddNS5_3std3__410__identityEEEvT0_T1_T2_T3_T4_T6_E12temp_storage+16];
	setp.lt.f64 	%p103, %fd380, %fd193;
	selp.f64 	%fd194, %fd193, %fd380, %p103;
	ld.shared.f64 	%fd195, [_ZZN3cub18CUB_300001_SM_10006detail6reduce28DeviceReduceSingleTileKernelINS2_10policy_hubIdjN4cuda3__47maximumIvEEE10Policy1000EPdSB_jS8_ddNS5_3std3__410__identityEEEvT0_T1_T2_T3_T4_T6_E12temp_storage+24];
	setp.lt.f64 	%p104, %fd194, %fd195;
	selp.f64 	%fd196, %fd195, %fd194, %p104;
	ld.shared.f64 	%fd197, [_ZZN3cub18CUB_300001_SM_10006detail6reduce28DeviceReduceSingleTileKernelINS2_10policy_hubIdjN4cuda3__47maximumIvEEE10Policy1000EPdSB_jS8_ddNS5_3std3__410__identityEEEvT0_T1_T2_T3_T4_T6_E12temp_storage+32];
	setp.lt.f64 	%p105, %fd196, %fd197;
	selp.f64 	%fd198, %fd197, %fd196, %p105;
	ld.shared.f64 	%fd199, [_ZZN3cub18CUB_300001_SM_10006detail6reduce28DeviceReduceSingleTileKernelINS2_10policy_hubIdjN4cuda3__47maximumIvEEE10Policy1000EPdSB_jS8_ddNS5_3std3__410__identityEEEvT0_T1_T2_T3_T4_T6_E12temp_storage+40];
	setp.lt.f64 	%p106, %fd198, %fd199;
	selp.f64 	%fd200, %fd199, %fd198, %p106;
	ld.shared.f64 	%fd201, [_ZZN3cub18CUB_300001_SM_10006detail6reduce28DeviceReduceSingleTileKernelINS2_10policy_hubIdjN4cuda3__47maximumIvEEE10Policy1000EPdSB_jS8_ddNS5_3std3__410__identityEEEvT0_T1_T2_T3_T4_T6_E12temp_storage+48];
	setp.lt.f64 	%p107, %fd200, %fd201;
	selp.f64 	%fd202, %fd201, %fd200, %p107;
	ld.shared.f64 	%fd203, [_ZZN3cub18CUB_300001_SM_10006detail6reduce28DeviceReduceSingleTileKernelINS2_10policy_hubIdjN4cuda3__47maximumIvEEE10Policy1000EPdSB_jS8_ddNS5_3std3__410__identityEEEvT0_T1_T2_T3_T4_T6_E12temp_storage+56];
	setp.lt.f64 	%p108, %fd202, %fd203;
	selp.f64 	%fd204, %fd203, %fd202, %p108;
	ld.shared.f64 	%fd205, [_ZZN3cub18CUB_300001_SM_10006detail6reduce28DeviceReduceSingleTileKernelINS2_10policy_hubIdjN4cuda3__47maximumIvEEE10Policy1000EPdSB_jS8_ddNS5_3std3__410__identityEEEvT0_T1_T2_T3_T4_T6_E12temp_storage+64];
	setp.lt.f64 	%p109, %fd204, %fd205;
	selp.f64 	%fd380, %fd205, %fd204, %p109;
	bra.uni 	$L__BB3_74;
$L__BB3_54:
	// begin inline asm
	mov.u32 %r144, %laneid;
	// end inline asm
	and.b32  	%r195, %r35, 992;
	add.s32 	%r196, %r195, 32;
	setp.gt.u32 	%p64, %r196, %r69;
	not.b32 	%r197, %r195;
	add.s32 	%r198, %r69, %r197;
	selp.b32 	%r193, %r198, 31, %p64;
	mov.b64 	%rd95, %fd372;
	mov.b64 	{%r146, %r151}, %rd95;
	mov.b32 	%r152, 1;
	mov.b32 	%r194, -1;
	// begin inline asm
	shfl.sync.down.b32 %r145, %r146, %r152, %r193, %r194;
	// end inline asm
	// begin inline asm
	shfl.sync.down.b32 %r150, %r151, %r152, %r193, %r194;
	// end inline asm
	mov.b64 	%rd96, {%r145, %r150};
	mov.b64 	%fd133, %rd96;
	setp.lt.s32 	%p65, %r144, %r193;
	setp.lt.f64 	%p66, %fd372, %fd133;
	selp.f64 	%fd134, %fd133, %fd372, %p66;
	selp.f64 	%fd135, %fd134, %fd372, %p65;
	mov.b64 	%rd97, %fd135;
	mov.b64 	{%r156, %r161}, %rd97;
	mov.b32 	%r162, 2;
	// begin inline asm
	shfl.sync.down.b32 %r155, %r156, %r162, %r193, %r194;
	// end inline asm
	// begin inline asm
	shfl.sync.down.b32 %r160, %r161, %r162, %r193, %r194;
	// end inline asm
	mov.b64 	%rd98, {%r155, %r160};
	mov.b64 	%fd136, %rd98;
	add.s32 	%r199, %r144, 2;
	setp.gt.s32 	%p67, %r199, %r193;
	setp.lt.f64 	%p68, %fd135, %fd136;
	selp.f64 	%fd137, %fd136, %fd135, %p68;
	selp.f64 	%fd138, %fd135, %fd137, %p67;
	mov.b64 	%rd99, %fd138;
	mov.b64 	{%r166, %r171}, %rd99;
	mov.b32 	%r172, 4;
	// begin inline asm
	shfl.sync.down.b32 %r165, %r166, %r172, %r193, %r194;
	// end inline asm
	// begin inline asm
	shfl.sync.down.b32 %r170, %r171, %r172, %r193, %r194;
	// end inline asm
	mov.b64 	%rd100, {%r165, %r170};
	mov.b64 	%fd139, %rd100;
	add.s32 	%r200, %r144, 4;
	setp.gt.s32 	%p69, %r200, %r193;
	setp.lt.f64 	%p70, %fd138, %fd139;
	selp.f64 	%fd140, %fd139, %fd138, %p70;
	selp.f64 	%fd141, %fd138, %fd140, %p69;
	mov.b64 	%rd101, %fd141;
	mov.b64 	{%r176, %r181}, %rd101;
	mov.b32 	%r182, 8;
	// begin inline asm
	shfl.sync.down.b32 %r175, %r176, %r182, %r193, %r194;
	// end inline asm
	// begin inline asm
	shfl.sync.down.b32 %r180, %r181, %r182, %r193, %r194;
	// end inline asm
	mov.b64 	%rd102, {%r175, %r180};
	mov.b64 	%fd142, %rd102;
	add.s32 	%r201, %r144, 8;
	setp.gt.s32 	%p71, %r201, %r193;
	setp.lt.f64 	%p72, %fd141, %fd142;
	selp.f64 	%fd143, %fd142, %fd141, %p72;
	selp.f64 	%fd144, %fd141, %fd143, %p71;
	mov.b64 	%rd103, %fd144;
	mov.b64 	{%r186, %r191}, %rd103;
	mov.b32 	%r192, 16;
	// begin inline asm
	shfl.sync.down.b32 %r185, %r186, %r192, %r193, %r194;
	// end inline asm
	// begin inline asm
	shfl.sync.down.b32 %r190, %r191, %r192, %r193, %r194;
	// end inline asm
	mov.b64 	%rd104, {%r185, %r190};
	mov.b64 	%fd145, %rd104;
	add.s32 	%r202, %r144, 16;
	setp.gt.s32 	%p73, %r202, %r193;
	setp.lt.f64 	%p74, %fd144, %fd145;
	selp.f64 	%fd146, %fd145, %fd144, %p74;
	selp.f64 	%fd380, %fd144, %fd146, %p73;
	setp.ne.s32 	%p75, %r144, 0;
	@%p75 bra 	$L__BB3_56;
	shr.u32 	%r203, %r35, 2;
	and.b32  	%r204, %r203, 248;
	mov.u32 	%r205, _ZZN3cub18CUB_300001_SM_10006detail6reduce28DeviceReduceSingleTileKernelINS2_10policy_hubIdjN4cuda3__47maximumIvEEE10Policy1000EPdSB_jS8_ddNS5_3std3__410__identityEEEvT0_T1_T2_T3_T4_T6_E12temp_storage;
	add.s32 	%r206, %r205, %r204;
	st.shared.f64 	[%r206+8], %fd380;
$L__BB3_56:
	bar.sync 	0;
	setp.ne.s32 	%p76, %r35, 0;
	@%p76 bra 	$L__BB3_74;
	setp.gt.u32 	%p77, %r69, 32;
	ld.shared.f64 	%fd147, [_ZZN3cub18CUB_300001_SM_10006detail6reduce28DeviceReduceSingleTileKernelINS2_10policy_hubIdjN4cuda3__47maximumIvEEE10Policy1000EPdSB_jS8_ddNS5_3std3__410__identityEEEvT0_T1_T2_T3_T4_T6_E12temp_storage+16];
	setp.lt.f64 	%p78, %fd380, %fd147;
	selp.f64 	%fd149, %fd147, %fd380, %p78;
	selp.f64 	%fd150, %fd149, %fd380, %p77;
	setp.gt.u32 	%p79, %r69, 64;
	ld.shared.f64 	%fd152, [_ZZN3cub18CUB_300001_SM_10006detail6reduce28DeviceReduceSingleTileKernelINS2_10policy_hubIdjN4cuda3__47maximumIvEEE10Policy1000EPdSB_jS8_ddNS5_3std3__410__identityEEEvT0_T1_T2_T3_T4_T6_E12temp_storage+24];
	setp.lt.f64 	%p80, %fd150, %fd152;
	selp.f64 	%fd154, %fd152, %fd150, %p80;
	selp.f64 	%fd155, %fd154, %fd150, %p79;
	setp.gt.u32 	%p81, %r69, 96;
	ld.shared.f64 	%fd157, [_ZZN3cub18CUB_300001_SM_10006detail6reduce28DeviceReduceSingleTileKernelINS2_10policy_hubIdjN4cuda3__47maximumIvEEE10Policy1000EPdSB_jS8_ddNS5_3std3__410__identityEEEvT0_T1_T2_T3_T4_T6_E12temp_storage+32];
	setp.lt.f64 	%p82, %fd155, %fd157;
	selp.f64 	%fd159, %fd157, %fd155, %p82;
	selp.f64 	%fd160, %fd159, %fd155, %p81;
	setp.gt.u32 	%p83, %r69, 128;
	ld.shared.f64 	%fd162, [_ZZN3cub18CUB_300001_SM_10006detail6reduce28DeviceReduceSingleTileKernelINS2_10policy_hubIdjN4cuda3__47maximumIvEEE10Policy1000EPdSB_jS8_ddNS5_3std3__410__identityEEEvT0_T1_T2_T3_T4_T6_E12temp_storage+40];
	setp.lt.f64 	%p84, %fd160, %fd162;
	selp.f64 	%fd164, %fd162, %fd160, %p84;
	selp.f64 	%fd165, %fd164, %fd160, %p83;
	setp.gt.u32 	%p85, %r69, 160;
	ld.shared.f64 	%fd167, [_ZZN3cub18CUB_300001_SM_10006detail6reduce28DeviceReduceSingleTileKernelINS2_10policy_hubIdjN4cuda3__47maximumIvEEE10Policy1000EPdSB_jS8_ddNS5_3std3__410__identityEEEvT0_T1_T2_T3_T4_T6_E12temp_storage+48];
	setp.lt.f64 	%p86, %fd165, %fd167;
	selp.f64 	%fd169, %fd167, %fd165, %p86;
	selp.f64 	%fd170, %fd169, %fd165, %p85;
	setp.gt.u32 	%p87, %r69, 192;
	ld.shared.f64 	%fd172, [_ZZN3cub18CUB_300001_SM_10006detail6reduce28DeviceReduceSingleTileKernelINS2_10policy_hubIdjN4cuda3__47maximumIvEEE10Policy1000EPdSB_jS8_ddNS5_3std3__410__identityEEEvT0_T1_T2_T3_T4_T6_E12temp_storage+56];
	setp.lt.f64 	%p88, %fd170, %fd172;
	selp.f64 	%fd174, %fd172, %fd170, %p88;
	selp.f64 	%fd175, %fd174, %fd170, %p87;
	setp.gt.u32 	%p89, %r69, 224;
	ld.shared.f64 	%fd177, [_ZZN3cub18CUB_300001_SM_10006detail6reduce28DeviceReduceSingleTileKernelINS2_10policy_hubIdjN4cuda3__47maximumIvEEE10Policy1000EPdSB_jS8_ddNS5_3std3__410__identityEEEvT0_T1_T2_T3_T4_T6_E12temp_storage+64];
	setp.lt.f64 	%p90, %fd175, %fd177;
	selp.f64 	%fd179, %fd177, %fd175, %p90;
	selp.f64 	%fd380, %fd179, %fd175, %p89;
	bra.uni 	$L__BB3_74;
$L__BB3_58:
	mov.u32 	%r47, %tid.x;
	mul.wide.u32 	%rd35, %r47, 8;
	add.s64 	%rd20, %rd16, %rd35;
	// begin inline asm
	ld.global.nc.u64 %rd19, [%rd20];
	// end inline asm
	mov.b64 	%fd59, %rd19;
	add.s64 	%rd22, %rd20, 2048;
	// begin inline asm
	ld.global.nc.u64 %rd21, [%rd22];
	// end inline asm
	mov.b64 	%fd60, %rd21;
	add.s64 	%rd24, %rd20, 4096;
	// begin inline asm
	ld.global.nc.u64 %rd23, [%rd24];
	// end inline asm
	mov.b64 	%fd61, %rd23;
	add.s64 	%rd26, %rd20, 6144;
	// begin inline asm
	ld.global.nc.u64 %rd25, [%rd26];
	// end inline asm
	mov.b64 	%fd62, %rd25;
	add.s64 	%rd28, %rd20, 8192;
	// begin inline asm
	ld.global.nc.u64 %rd27, [%rd28];
	// end inline asm
	mov.b64 	%fd63, %rd27;
	add.s64 	%rd30, %rd20, 10240;
	// begin inline asm
	ld.global.nc.u64 %rd29, [%rd30];
	// end inline asm
	mov.b64 	%fd64, %rd29;
	add.s64 	%rd32, %rd20, 12288;
	// begin inline asm
	ld.global.nc.u64 %rd31, [%rd32];
	// end inline asm
	mov.b64 	%fd65, %rd31;
	add.s64 	%rd34, %rd20, 14336;
	// begin inline asm
	ld.global.nc.u64 %rd33, [%rd34];
	// end inline asm
	mov.b64 	%fd66, %rd33;
	setp.lt.f64 	%p4, %fd59, %fd60;
	selp.f64 	%fd67, %fd60, %fd59, %p4;
	setp.lt.f64 	%p5, %fd67, %fd61;
	selp.f64 	%fd68, %fd61, %fd67, %p5;
	setp.lt.f64 	%p6, %fd68, %fd62;
	selp.f64 	%fd69, %fd62, %fd68, %p6;
	setp.lt.f64 	%p7, %fd69, %fd63;
	selp.f64 	%fd70, %fd63, %fd69, %p7;
	setp.lt.f64 	%p8, %fd70, %fd64;
	selp.f64 	%fd71, %fd64, %fd70, %p8;
	setp.lt.f64 	%p9, %fd71, %fd65;
	selp.f64 	%fd72, %fd65, %fd71, %p9;
	setp.lt.f64 	%p10, %fd72, %fd66;
	selp.f64 	%fd379, %fd66, %fd72, %p10;
	add.s32 	%r48, %r69, -2048;
	setp.lt.u32 	%p11, %r48, 2048;
	mov.b32 	%r475, 2048;
	@%p11 bra 	$L__BB3_62;
	mov.b32 	%r475, 2048;
$L__BB3_60:
	add.s32 	%r72, %r47, %r475;
	mul.wide.u32 	%rd52, %r72, 8;
	add.s64 	%rd37, %rd16, %rd52;
	// begin inline asm
	ld.global.nc.u64 %rd36, [%rd37];
	// end inline asm
	mov.b64 	%fd73, %rd36;
	mul.wide.u32 	%rd53, %r475, 8;
	add.s64 	%rd54, %rd20, %rd53;
	add.s64 	%rd39, %rd54, 2048;
	// begin inline asm
	ld.global.nc.u64 %rd38, [%rd39];
	// end inline asm
	mov.b64 	%fd74, %rd38;
	add.s64 	%rd41, %rd54, 4096;
	// begin inline asm
	ld.global.nc.u64 %rd40, [%rd41];
	// end inline asm
	mov.b64 	%fd75, %rd40;
	add.s64 	%rd43, %rd54, 6144;
	// begin inline asm
	ld.global.nc.u64 %rd42, [%rd43];
	// end inline asm
	mov.b64 	%fd76, %rd42;
	add.s64 	%rd45, %rd54, 8192;
	// begin inline asm
	ld.global.nc.u64 %rd44, [%rd45];
	// end inline asm
	mov.b64 	%fd77, %rd44;
	add.s64 	%rd47, %rd54, 10240;
	// begin inline asm
	ld.global.nc.u64 %rd46, [%rd47];
	// end inline asm
	mov.b64 	%fd78, %rd46;
	add.s64 	%rd49, %rd54, 12288;
	// begin inline asm
	ld.global.nc.u64 %rd48, [%rd49];
	// end inline asm
	mov.b64 	%fd79, %rd48;
	add.s64 	%rd51, %rd54, 14336;
	// begin inline asm
	ld.global.nc.u64 %rd50, [%rd51];
	// end inline asm
	mov.b64 	%fd80, %rd50;
	setp.lt.f64 	%p12, %fd379, %fd73;
	selp.f64 	%fd81, %fd73, %fd379, %p12;
	setp.lt.f64 	%p13, %fd81, %fd74;
	selp.f64 	%fd82, %fd74, %fd81, %p13;
	setp.lt.f64 	%p14, %fd82, %fd75;
	selp.f64 	%fd83, %fd75, %fd82, %p14;
	setp.lt.f64 	%p15, %fd83, %fd76;
	selp.f64 	%fd84, %fd76, %fd83, %p15;
	setp.lt.f64 	%p16, %fd84, %fd77;
	selp.f64 	%fd85, %fd77, %fd84, %p16;
	setp.lt.f64 	%p17, %fd85, %fd78;
	selp.f64 	%fd86, %fd78, %fd85, %p17;
	setp.lt.f64 	%p18, %fd86, %fd79;
	selp.f64 	%fd87, %fd79, %fd86, %p18;
	setp.lt.f64 	%p19, %fd87, %fd80;
	selp.f64 	%fd379, %fd80, %fd87, %p19;
	sub.s32 	%r73, %r69, %r475;
	setp.lt.u32 	%p20, %r73, 2048;
	@%p20 bra 	$L__BB3_70;
	add.s32 	%r475, %r475, 2048;
	setp.le.u32 	%p21, %r475, %r48;
	@%p21 bra 	$L__BB3_60;
$L__BB3_62:
	setp.le.u32 	%p22, %r69, %r475;
	@%p22 bra 	$L__BB3_70;
	sub.s32 	%r52, %r69, %r475;
	setp.ge.s32 	%p23, %r47, %r52;
	@%p23 bra 	$L__BB3_70;
	not.b32 	%r74, %r47;
	add.s32 	%r75, %r69, %r74;
	sub.s32 	%r53, %r75, %r475;
	and.b32  	%r76, %r53, 768;
	setp.eq.s32 	%p24, %r76, 768;
	mov.u32 	%r479, %r47;
	@%p24 bra 	$L__BB3_67;
	add.s32 	%r477, %r47, %r475;
	shr.u32 	%r77, %r53, 8;
	add.s32 	%r78, %r77, 1;
	and.b32  	%r79, %r78, 3;
	neg.s32 	%r476, %r79;
	mov.u32 	%r479, %r47;
$L__BB3_66:
	.pragma "nounroll";
	mul.wide.u32 	%rd57, %r477, 8;
	add.s64 	%rd56, %rd16, %rd57;
	// begin inline asm
	ld.global.nc.u64 %rd55, [%rd56];
	// end inline asm
	mov.b64 	%fd89, %rd55;
	setp.lt.f64 	%p25, %fd379, %fd89;
	selp.f64 	%fd379, %fd89, %fd379, %p25;
	add.s32 	%r479, %r479, 256;
	add.s32 	%r477, %r477, 256;
	add.s32 	%r476, %r476, 1;
	setp.ne.s32 	%p26, %r476, 0;
	@%p26 bra 	$L__BB3_66;
$L__BB3_67:
	setp.lt.u32 	%p27, %r53, 768;
	@%p27 bra 	$L__BB3_70;
	add.s32 	%r481, %r479, 512;
	add.s32 	%r480, %r479, %r475;
$L__BB3_69:
	mul.wide.u32 	%rd66, %r480, 8;
	add.s64 	%rd59, %rd16, %rd66;
	// begin inline asm
	ld.global.nc.u64 %rd58, [%rd59];
	// end inline asm
	mov.b64 	%fd90, %rd58;
	setp.lt.f64 	%p28, %fd379, %fd90;
	selp.f64 	%fd91, %fd90, %fd379, %p28;
	add.s32 	%r80, %r480, 256;
	mul.wide.u32 	%rd67, %r80, 8;
	add.s64 	%rd61, %rd16, %rd67;
	// begin inline asm
	ld.global.nc.u64 %rd60, [%rd61];
	// end inline asm
	mov.b64 	%fd92, %rd60;
	setp.lt.f64 	%p29, %fd91, %fd92;
	selp.f64 	%fd93, %fd92, %fd91, %p29;
	add.s32 	%r81, %r480, 512;
	mul.wide.u32 	%rd68, %r81, 8;
	add.s64 	%rd63, %rd16, %rd68;
	// begin inline asm
	ld.global.nc.u64 %rd62, [%rd63];
	// end inline asm
	mov.b64 	%fd94, %rd62;
	setp.lt.f64 	%p30, %fd93, %fd94;
	selp.f64 	%fd95, %fd94, %fd93, %p30;
	add.s32 	%r82, %r480, 768;
	mul.wide.u32 	%rd69, %r82, 8;
	add.s64 	%rd65, %rd16, %rd69;
	// begin inline asm
	ld.global.nc.u64 %rd64, [%rd65];
	// end inline asm
	mov.b64 	%fd96, %rd64;
	setp.lt.f64 	%p31, %fd95, %fd96;
	selp.f64 	%fd379, %fd96, %fd95, %p31;
	add.s32 	%r67, %r481, 1024;
	add.s32 	%r83, %r481, 512;
	add.s32 	%r480, %r480, 1024;
	setp.lt.s32 	%p32, %r83, %r52;
	mov.u32 	%r481, %r67;
	@%p32 bra 	$L__BB3_69;
$L__BB3_70:
	// begin inline asm
	mov.u32 %r84, %laneid;
	// end inline asm
	mov.b64 	%rd70, %fd379;
	mov.b64 	{%r86, %r91}, %rd70;
	mov.b32 	%r92, 1;
	mov.b32 	%r133, 31;
	mov.b32 	%r134, -1;
	// begin inline asm
	shfl.sync.down.b32 %r85, %r86, %r92, %r133, %r134;
	// end inline asm
	// begin inline asm
	shfl.sync.down.b32 %r90, %r91, %r92, %r133, %r134;
	// end inline asm
	mov.b64 	%rd71, {%r85, %r90};
	mov.b64 	%fd97, %rd71;
	setp.gt.s32 	%p33, %r84, 30;
	setp.lt.f64 	%p34, %fd379, %fd97;
	selp.f64 	%fd98, %fd97, %fd379, %p34;
	selp.f64 	%fd99, %fd379, %fd98, %p33;
	mov.b64 	%rd72, %fd99;
	mov.b64 	{%r96, %r101}, %rd72;
	mov.b32 	%r102, 2;
	// begin inline asm
	shfl.sync.down.b32 %r95, %r96, %r102, %r133, %r134;
	// end inline asm
	// begin inline asm
	shfl.sync.down.b32 %r100, %r101, %r102, %r133, %r134;
	// end inline asm
	mov.b64 	%rd73, {%r95, %r100};
	mov.b64 	%fd100, %rd73;
	setp.gt.s32 	%p35, %r84, 29;
	setp.lt.f64 	%p36, %fd99, %fd100;
	selp.f64 	%fd101, %fd100, %fd99, %p36;
	selp.f64 	%fd102, %fd99, %fd101, %p35;
	mov.b64 	%rd74, %fd102;
	mov.b64 	{%r106, %r111}, %rd74;
	mov.b32 	%r112, 4;
	// begin inline asm
	shfl.sync.down.b32 %r105, %r106, %r112, %r133, %r134;
	// end inline asm
	// begin inline asm
	shfl.sync.down.b32 %r110, %r111, %r112, %r133, %r134;
	// end inline asm
	mov.b64 	%rd75, {%r105, %r110};
	mov.b64 	%fd103, %rd75;
	setp.gt.s32 	%p37, %r84, 27;
	setp.lt.f64 	%p38, %fd102, %fd103;
	selp.f64 	%fd104, %fd103, %fd102, %p38;
	selp.f64 	%fd105, %fd102, %fd104, %p37;
	mov.b64 	%rd76, %fd105;
	mov.b64 	{%r116, %r121}, %rd76;
	mov.b32 	%r122, 8;
	// begin inline asm
	shfl.sync.down.b32 %r115, %r116, %r122, %r133, %r134;
	// end inline asm
	// begin inline asm
	shfl.sync.down.b32 %r120, %r121, %r122, %r133, %r134;
	// end inline asm
	mov.b64 	%rd77, {%r115, %r120};
	mov.b64 	%fd106, %rd77;
	setp.gt.s32 	%p39, %r84, 23;
	setp.lt.f64 	%p40, %fd105, %fd106;
	selp.f64 	%fd107, %fd106, %fd105, %p40;
	selp.f64 	%fd108, %fd105, %fd107, %p39;
	mov.b64 	%rd78, %fd108;
	mov.b64 	{%r126, %r131}, %rd78;
	mov.b32 	%r132, 16;
	// begin inline asm
	shfl.sync.down.b32 %r125, %r126, %r132, %r133, %r134;
	// end inline asm
	// begin inline asm
	shfl.sync.down.b32 %r130, %r131, %r132, %r133, %r134;
	// end inline asm
	mov.b64 	%rd79, {%r125, %r130};
	mov.b64 	%fd109, %rd79;
	setp.gt.s32 	%p41, %r84, 15;
	setp.lt.f64 	%p42, %fd108, %fd109;
	selp.f64 	%fd54, %fd109, %fd108, %p42;
	selp.f64 	%fd380, %fd108, %fd54, %p41;
	setp.ne.s32 	%p43, %r84, 0;
	@%p43 bra 	$L__BB3_72;
	shr.u32 	%r135, %r47, 2;
	and.b32  	%r136, %r135, 248;
	mov.u32 	%r137, _ZZN3cub18CUB_300001_SM_10006detail6reduce28DeviceReduceSingleTileKernelINS2_10policy_hubIdjN4cuda3__47maximumIvEEE10Policy1000EPdSB_jS8_ddNS5_3std3__410__identityEEEvT0_T1_T2_T3_T4_T6_E12temp_storage;
	add.s32 	%r138, %r137, %r136;
	st.shared.f64 	[%r138+8], %fd54;
$L__BB3_72:
	bar.sync 	0;
	setp.ne.s32 	%p44, %r47, 0;
	@%p44 bra 	$L__BB3_74;
	ld.shared.f64 	%fd110, [_ZZN3cub18CUB_300001_SM_10006detail6reduce28DeviceReduceSingleTileKernelINS2_10policy_hubIdjN4cuda3__47maximumIvEEE10Policy1000EPdSB_jS8_ddNS5_3std3__410__identityEEEvT0_T1_T2_T3_T4_T6_E12temp_storage+16];
	setp.lt.f64 	%p45, %fd380, %fd110;
	selp.f64 	%fd111, %fd110, %fd380, %p45;
	ld.shared.f64 	%fd112, [_ZZN3cub18CUB_300001_SM_10006detail6reduce28DeviceReduceSingleTileKernelINS2_10policy_hubIdjN4cuda3__47maximumIvEEE10Policy1000EPdSB_jS8_ddNS5_3std3__410__identityEEEvT0_T1_T2_T3_T4_T6_E12temp_storage+24];
	setp.lt.f64 	%p46, %fd111, %fd112;
	selp.f64 	%fd113, %fd112, %fd111, %p46;
	ld.shared.f64 	%fd114, [_ZZN3cub18CUB_300001_SM_10006detail6reduce28DeviceReduceSingleTileKernelINS2_10policy_hubIdjN4cuda3__47maximumIvEEE10Policy1000EPdSB_jS8_ddNS5_3std3__410__identityEEEvT0_T1_T2_T3_T4_T6_E12temp_storage+32];
	setp.lt.f64 	%p47, %fd113, %fd114;
	selp.f64 	%fd115, %fd114, %fd113, %p47;
	ld.shared.f64 	%fd116, [_ZZN3cub18CUB_300001_SM_10006detail6reduce28DeviceReduceSingleTileKernelINS2_10policy_hubIdjN4cuda3__47maximumIvEEE10Policy1000EPdSB_jS8_ddNS5_3std3__410__identityEEEvT0_T1_T2_T3_T4_T6_E12temp_storage+40];
	setp.lt.f64 	%p48, %fd115, %fd116;
	selp.f64 	%fd117, %fd116, %fd115, %p48;
	ld.shared.f64 	%fd118, [_ZZN3cub18CUB_300001_SM_10006detail6reduce28DeviceReduceSingleTileKernelINS2_10policy_hubIdjN4cuda3__47maximumIvEEE10Policy1000EPdSB_jS8_ddNS5_3std3__410__identityEEEvT0_T1_T2_T3_T4_T6_E12temp_storage+48];
	setp.lt.f64 	%p49, %fd117, %fd118;
	selp.f64 	%fd119, %fd118, %fd117, %p49;
	ld.shared.f64 	%fd120, [_ZZN3cub18CUB_300001_SM_10006detail6reduce28DeviceReduceSingleTileKernelINS2_10policy_hubIdjN4cuda3__47maximumIvEEE10Policy1000EPdSB_jS8_ddNS5_3std3__410__identityEEEvT0_T1_T2_T3_T4_T6_E12temp_storage+56];
	setp.lt.f64 	%p50, %fd119, %fd120;
	selp.f64 	%fd121, %fd120, %fd119, %p50;
	ld.shared.f64 	%fd122, [_ZZN3cub18CUB_300001_SM_10006detail6reduce28DeviceReduceSingleTileKernelINS2_10policy_hubIdjN4cuda3__47maximumIvEEE10Policy1000EPdSB_jS8_ddNS5_3std3__410__identityEEEvT0_T1_T2_T3_T4_T6_E12temp_storage+64];
	setp.lt.f64 	%p51, %fd121, %fd122;
	selp.f64 	%fd380, %fd122, %fd121, %p51;
$L__BB3_74:
	mov.u32 	%r454, %tid.x;
	setp.ne.s32 	%p217, %r454, 0;
	@%p217 bra 	$L__BB3_76;
	setp.lt.f64 	%p218, %fd58, %fd380;
	selp.f64 	%fd353, %fd380, %fd58, %p218;
	st.global.f64 	[%rd1], %fd353;
$L__BB3_76:
	ret;

}
	// .globl	_ZN3cub18CUB_300001_SM_10006detail6reduce18DeviceReduceKernelINS2_10policy_hubIdjN4cuda3__47maximumIvEEE10Policy1000EPdjS8_dNS5_3std3__410__identityEEEvT0_PT3_T1_NS0_13GridEvenShareISI_EET2_T4_
.visible .entry _ZN3cub18CUB_300001_SM_10006detail6reduce18DeviceReduceKernelINS2_10policy_hubIdjN4cuda3__47maximumIvEEE10Policy1000EPdjS8_dNS5_3std3__410__identityEEEvT0_PT3_T1_NS0_13GridEvenShareISI_EET2_T4_(
	.param .u64 .ptr .align 1 _ZN3cub18CUB_300001_SM_10006detail6reduce18DeviceReduceKernelINS2_10policy_hubIdjN4cuda3__47maximumIvEEE10Policy1000EPdjS8_dNS5_3std3__410__identityEEEvT0_PT3_T1_NS0_13GridEvenShareISI_EET2_T4__param_0,
	.param .u64 .ptr .align 1 _ZN3cub18CUB_300001_SM_10006detail6reduce18DeviceReduceKernelINS2_10policy_hubIdjN4cuda3__47maximumIvEEE10Policy1000EPdjS8_dNS5_3std3__410__identityEEEvT0_PT3_T1_NS0_13GridEvenShareISI_EET2_T4__param_1,
	.param .u32 _ZN3cub18CUB_300001_SM_10006detail6reduce18DeviceReduceKernelINS2_10policy_hubIdjN4cuda3__47maximumIvEEE10Policy1000EPdjS8_dNS5_3std3__410__identityEEEvT0_PT3_T1_NS0_13GridEvenShareISI_EET2_T4__param_2,
	.param .align 4 .b8 _ZN3cub18CUB_300001_SM_10006detail6reduce18DeviceReduceKernelINS2_10policy_hubIdjN4cuda3__47maximumIvEEE10Policy1000EPdjS8_dNS5_3std3__410__identityEEEvT0_PT3_T1_NS0_13GridEvenShareISI_EET2_T4__param_3[40],
	.param .align 1 .b8 _ZN3cub18CUB_300001_SM_10006detail6reduce18DeviceReduceKernelINS2_10policy_hubIdjN4cuda3__47maximumIvEEE10Policy1000EPdjS8_dNS5_3std3__410__identityEEEvT0_PT3_T1_NS0_13GridEvenShareISI_EET2_T4__param_4[1],
	.param .align 1 .b8 _ZN3cub18CUB_300001_SM_10006detail6reduce18DeviceReduceKernelINS2_10policy_hubIdjN4cuda3__47maximumIvEEE10Policy1000EPdjS8_dNS5_3std3__410__identityEEEvT0_PT3_T1_NS0_13GridEvenShareISI_EET2_T4__param_5[1]
)
.maxntid 256
{
	.reg .pred 	%p<217>;
	.reg .b32 	%r<542>;
	.reg .b64 	%rd<197>;
	.reg .b64 	%fd<375>;
	// demoted variable
	.shared .align 8 .b8 _ZZN3cub18CUB_300001_SM_10006detail6reduce18DeviceReduceKernelINS2_10policy_hubIdjN4cuda3__47maximumIvEEE10Policy1000EPdjS8_dNS5_3std3__410__identityEEEvT0_PT3_T1_NS0_13GridEvenShareISI_EET2_T4_E12temp_storage[80];
	ld.param.u32 	%r1, [_ZN3cub18CUB_300001_SM_10006detail6reduce18DeviceReduceKernelINS2_10policy_hubIdjN4cuda3__47maximumIvEEE10Policy1000EPdjS8_dNS5_3std3__410__identityEEEvT0_PT3_T1_NS0_13GridEvenShareISI_EET2_T4__param_3+20];
	ld.param.u64 	%rd1, [_ZN3cub18CUB_300001_SM_10006detail6reduce18DeviceReduceKernelINS2_10policy_hubIdjN4cuda3__47maximumIvEEE10Policy1000EPdjS8_dNS5_3std3__410__identityEEEvT0_PT3_T1_NS0_13GridEvenShareISI_EET2_T4__param_0];
	ld.param.u32 	%r2, [_ZN3cub18CUB_300001_SM_10006detail6reduce18DeviceReduceKernelINS2_10policy_hubIdjN4cuda3__47maximumIvEEE10Policy1000EPdjS8_dNS5_3std3__410__identityEEEvT0_PT3_T1_NS0_13GridEvenShareISI_EET2_T4__param_3+24];
	mov.u32 	%r3, %ctaid.x;
	shl.b32 	%r4, %r2, 11;
	shl.b32 	%r5, %r3, 11;
	and.b64  	%rd3, %rd1, 31;
	setp.ne.s64 	%p1, %rd3, 0;
	@%p1 bra 	$L__BB4_36;
	sub.s32 	%r6, %r1, %r5;
	setp.gt.u32 	%p109, %r6, 2047;
	@%p109 bra 	$L__BB4_20;
	mov.u32 	%r7, %tid.x;
	setp.ge.u32 	%p158, %r7, %r6;
	mov.f64 	%fd355, 0d0000000000000000;
	mov.u32 	%r512, %r7;
	@%p158 bra 	$L__BB4_4;
	add.s32 	%r378, %r5, %r7;
	mul.wide.u32 	%rd157, %r378, 8;
	add.s64 	%rd156, %rd1, %rd157;
	// begin inline asm
	ld.global.nc.u64 %rd155, [%rd156];
	// end inline asm
	mov.b64 	%fd355, %rd155;
	add.s32 	%r512, %r7, 256;
$L__BB4_4:
	setp.ge.u32 	%p159, %r512, %r6;
	@%p159 bra 	$L__BB4_11;
	not.b32 	%r379, %r512;
	add.s32 	%r10, %r1, %r379;
	and.b32  	%r380, %r10, 768;
	setp.eq.s32 	%p160, %r380, 768;
	@%p160 bra 	$L__BB4_8;
	add.s32 	%r510, %r512, %r5;
	shr.u32 	%r381, %r10, 8;
	add.s32 	%r382, %r381, 1;
	and.b32  	%r383, %r382, 3;
	neg.s32 	%r509, %r383;
$L__BB4_7:
	.pragma "nounroll";
	mul.wide.u32 	%rd160, %r510, 8;
	add.s64 	%rd159, %rd1, %rd160;
	// begin inline asm
	ld.global.nc.u64 %rd158, [%rd159];
	// end inline asm
	mov.b64 	%fd269, %rd158;
	setp.lt.f64 	%p161, %fd355, %fd269;
	selp.f64 	%fd355, %fd269, %fd355, %p161;
	add.s32 	%r512, %r512, 256;
	add.s32 	%r510, %r510, 256;
	add.s32 	%r509, %r509, 1;
	setp.ne.s32 	%p162, %r509, 0;
	@%p162 bra 	$L__BB4_7;
$L__BB4_8:
	sub.s32 	%r384, %r10, %r5;
	setp.lt.u32 	%p163, %r384, 768;
	@%p163 bra 	$L__BB4_11;
	add.s32 	%r514, %r512, 512;
	add.s32 	%r513, %r512, %r5;
$L__BB4_10:
	mul.wide.u32 	%rd169, %r513, 8;
	add.s64 	%rd162, %rd1, %rd169;
	// begin inline asm
	ld.global.nc.u64 %rd161, [%rd162];
	// end inline asm
	mov.b64 	%fd270, %rd161;
	setp.lt.f64 	%p164, %fd355, %fd270;
	selp.f64 	%fd271, %fd270, %fd355, %p164;
	add.s32 	%r385, %r513, 256;
	mul.wide.u32 	%rd170, %r385, 8;
	add.s64 	%rd164, %rd1, %rd170;
	// begin inline asm
	ld.global.nc.u64 %rd163, [%rd164];
	// end inline asm
	mov.b64 	%fd272, %rd163;
	setp.lt.f64 	%p165, %fd271, %fd272;
	selp.f64 	%fd273, %fd272, %fd271, %p165;
	add.s32 	%r386, %r513, 512;
	mul.wide.u32 	%rd171, %r386, 8;
	add.s64 	%rd166, %rd1, %rd171;
	// begin inline asm
	ld.global.nc.u64 %rd165, [%rd166];
	// end inline asm
	mov.b64 	%fd274, %rd165;
	setp.lt.f64 	%p166, %fd273, %fd274;
	selp.f64 	%fd275, %fd274, %fd273, %p166;
	add.s32 	%r387, %r513, 768;
	mul.wide.u32 	%rd172, %r387, 8;
	add.s64 	%rd168, %rd1, %rd172;
	// begin inline asm
	ld.global.nc.u64 %rd167, [%rd168];
	// end inline asm
	mov.b64 	%fd276, %rd167;
	setp.lt.f64 	%p167, %fd275, %fd276;
	selp.f64 	%fd355, %fd276, %fd275, %p167;
	add.s32 	%r24, %r514, 1024;
	add.s32 	%r388, %r514, 512;
	add.s32 	%r513, %r513, 1024;
	setp.lt.s32 	%p168, %r388, %r6;
	mov.u32 	%r514, %r24;
	@%p168 bra 	$L__BB4_10;
$L__BB4_11:
	setp.lt.u32 	%p169, %r6, 256;
	@%p169 bra 	$L__BB4_16;
	// begin inline asm
	mov.u32 %r452, %laneid;
	// end inline asm
	mov.b64 	%rd183, %fd355;
	mov.b64 	{%r454, %r459}, %rd183;
	mov.b32 	%r460, 1;
	mov.b32 	%r501, 31;
	mov.b32 	%r502, -1;
	// begin inline asm
	shfl.sync.down.b32 %r453, %r454, %r460, %r501, %r502;
	// end inline asm
	// begin inline asm
	shfl.sync.down.b32 %r458, %r459, %r460, %r501, %r502;
	// end inline asm
	mov.b64 	%rd184, {%r453, %r458};
	mov.b64 	%fd324, %rd184;
	setp.gt.s32 	%p197, %r452, 30;
	setp.lt.f64 	%p198, %fd355, %fd324;
	selp.f64 	%fd325, %fd324, %fd355, %p198;
	selp.f64 	%fd326, %fd355, %fd325, %p197;
	mov.b64 	%rd185, %fd326;
	mov.b64 	{%r464, %r469}, %rd185;
	mov.b32 	%r470, 2;
	// begin inline asm
	shfl.sync.down.b32 %r463, %r464, %r470, %r501, %r502;
	// end inline asm
	// begin inline asm
	shfl.sync.down.b32 %r468, %r469, %r470, %r501, %r502;
	// end inline asm
	mov.b64 	%rd186, {%r463, %r468};
	mov.b64 	%fd327, %rd186;
	setp.gt.s32 	%p199, %r452, 29;
	setp.lt.f64 	%p200, %fd326, %fd327;
	selp.f64 	%fd328, %fd327, %fd326, %p200;
	selp.f64 	%fd329, %fd326, %fd328, %p199;
	mov.b64 	%rd187, %fd329;
	mov.b64 	{%r474, %r479}, %rd187;
	mov.b32 	%r480, 4;
	// begin inline asm
	shfl.sync.down.b32 %r473, %r474, %r480, %r501, %r502;
	// end inline asm
	// begin inline asm
	shfl.sync.down.b32 %r478, %r479, %r480, %r501, %r502;
	// end inline asm
	mov.b64 	%rd188, {%r473, %r478};
	mov.b64 	%fd330, %rd188;
	setp.gt.s32 	%p201, %r452, 27;
	setp.lt.f64 	%p202, %fd329, %fd330;
	selp.f64 	%fd331, %fd330, %fd329, %p202;
	selp.f64 	%fd332, %fd329, %fd331, %p201;
	mov.b64 	%rd189, %fd332;
	mov.b64 	{%r484, %r489}, %rd189;
	mov.b32 	%r490, 8;
	// begin inline asm
	shfl.sync.down.b32 %r483, %r484, %r490, %r501, %r502;
	// end inline asm
	// begin inline asm
	shfl.sync.down.b32 %r488, %r489, %r490, %r501, %r502;
	// end inline asm
	mov.b64 	%rd190, {%r483, %r488};
	mov.b64 	%fd333, %rd190;
	setp.gt.s32 	%p203, %r452, 23;
	setp.lt.f64 	%p204, %fd332, %fd333;
	selp.f64 	%fd334, %fd333, %fd332, %p204;
	selp.f64 	%fd335, %fd332, %fd334, %p203;
	mov.b64 	%rd191, %fd335;
	mov.b64 	{%r494, %r499}, %rd191;
	mov.b32 	%r500, 16;
	// begin inline asm
	shfl.sync.down.b32 %r493, %r494, %r500, %r501, %r502;
	// end inline asm
	// begin inline asm
	shfl.sync.down.b32 %r498, %r499, %r500, %r501, %r502;
	// end inline asm
	mov.b64 	%rd192, {%r493, %r498};
	mov.b64 	%fd336, %rd192;
	setp.gt.s32 	%p205, %r452, 15;
	setp.lt.f64 	%p206, %fd335, %fd336;
	selp.f64 	%fd10, %fd336, %fd335, %p206;
	selp.f64 	%fd374, %fd335, %fd10, %p205;
	setp.ne.s32 	%p207, %r452, 0;
	@%p207 bra 	$L__BB4_14;
	shr.u32 	%r503, %r7, 2;
	and.b32  	%r504, %r503, 248;
	mov.u32 	%r505, _ZZN3cub18CUB_300001_SM_10006detail6reduce18DeviceReduceKernelINS2_10policy_hubIdjN4cuda3__47maximumIvEEE10Policy1000EPdjS8_dNS5_3std3__410__identityEEEvT0_PT3_T1_NS0_13GridEvenShareISI_EET2_T4_E12temp_storage;
	add.s32 	%r506, %r505, %r504;
	st.shared.f64 	[%r506+8], %fd10;
$L__BB4_14:
	bar.sync 	0;
	setp.ne.s32 	%p208, %r7, 0;
	@%p208 bra 	$L__BB4_71;
	ld.shared.f64 	%fd337, [_ZZN3cub18CUB_300001_SM_10006detail6reduce18DeviceReduceKernelINS2_10policy_hubIdjN4cuda3__47maximumIvEEE10Policy1000EPdjS8_dNS5_3std3__410__identityEEEvT0_PT3_T1_NS0_13GridEvenShareISI_EET2_T4_E12temp_storage+16];
	setp.lt.f64 	%p209, %fd374, %fd337;
	selp.f64 	%fd338, %fd337, %fd374, %p209;
	ld.shared.f64 	%fd339, [_ZZN3cub18CUB_300001_SM_10006detail6reduce18DeviceReduceKernelINS2_10policy_hubIdjN4cuda3__47maximumIvEEE10Policy1000EPdjS8_dNS5_3std3__410__identityEEEvT0_PT3_T1_NS0_13GridEvenShareISI_EET2_T4_E12temp_storage+24];
	setp.lt.f64 	%p210, %fd338, %fd339;
	selp.f64 	%fd340, %fd339, %fd338, %p210;
	ld.shared.f64 	%fd341, [_ZZN3cub18CUB_300001_SM_10006detail6reduce18DeviceReduceKernelINS2_10policy_hubIdjN4cuda3__47maximumIvEEE10Policy1000EPdjS8_dNS5_3std3__410__identityEEEvT0_PT3_T1_NS0_13GridEvenShareISI_EET2_T4_E12temp_storage+32];
	setp.lt.f64 	%p211, %fd340, %fd341;
	selp.f64 	%fd342, %fd341, %fd340, %p211;
	ld.shared.f64 	%fd343, [_ZZN3cub18CUB_300001_SM_10006detail6reduce18DeviceReduceKernelINS2_10policy_hubIdjN4cuda3__47maximumIvEEE10Policy1000EPdjS8_dNS5_3std3__410__identityEEEvT0_PT3_T1_NS0_13GridEvenShareISI_EET2_T4_E12temp_storage+40];
	setp.lt.f64 	%p212, %fd342, %fd343;
	selp.f64 	%fd344, %fd343, %fd342, %p212;
	ld.shared.f64 	%fd345, [_ZZN3cub18CUB_300001_SM_10006detail6reduce18DeviceReduceKernelINS2_10policy_hubIdjN4cuda3__47maximumIvEEE10Policy1000EPdjS8_dNS5_3std3__410__identityEEEvT0_PT3_T1_NS0_13GridEvenShareISI_EET2_T4_E12temp_storage+48];
	setp.lt.f64 	%p213, %fd344, %fd345;
	selp.f64 	%fd346, %fd345, %fd344, %p213;
	ld.shared.f64 	%fd347, [_ZZN3cub18CUB_300001_SM_10006detail6reduce18DeviceReduceKernelINS2_10policy_hubIdjN4cuda3__47maximumIvEEE10Policy1000EPdjS8_dNS5_3std3__410__identityEEEvT0_PT3_T1_NS0_13GridEvenShareISI_EET2_T4_E12temp_storage+56];
	setp.lt.f64 	%p214, %fd346, %fd347;
	selp.f64 	%fd348, %fd347, %fd346, %p214;
	ld.shared.f64 	%fd349, [_ZZN3cub18CUB_300001_SM_10006detail6reduce18DeviceReduceKernelINS2_10policy_hubIdjN4cuda3__47maximumIvEEE10Policy1000EPdjS8_dNS5_3std3__410__identityEEEvT0_PT3_T1_NS0_13GridEvenShareISI_EET2_T4_E12temp_storage+64];
	setp.lt.f64 	%p215, %fd348, %fd349;
	selp.f64 	%fd374, %fd349, %fd348, %p215;
	bra.uni 	$L__BB4_71;
$L__BB4_16:
	// begin inline asm
	mov.u32 %r389, %laneid;
	// end inline asm
	and.b32  	%r440, %r7, 992;
	add.s32 	%r441, %r440, 32;
	setp.gt.u32 	%p170, %r441, %r6;
	not.b32 	%r442, %r440;
	add.s32 	%r443, %r6, %r442;
	selp.b32 	%r438, %r443, 31, %p170;
	mov.b64 	%rd173, %fd355;
	mov.b64 	{%r391, %r396}, %rd173;
	mov.b32 	%r397, 1;
	mov.b32 	%r439, -1;
	// begin inline asm
	shfl.sync.down.b32 %r390, %r391, %r397, %r438, %r439;
	// end inline asm
	// begin inline asm
	shfl.sync.down.b32 %r395, %r396, %r397, %r438, %r439;
	// end inline asm
	mov.b64 	%rd174, {%r390, %r395};
	mov.b64 	%fd277, %rd174;
	setp.lt.s32 	%p171, %r389, %r438;
	setp.lt.f64 	%p172, %fd355, %fd277;
	selp.f64 	%fd278, %fd277, %fd355, %p172;
	selp.f64 	%fd279, %fd278, %fd355, %p171;
	mov.b64 	%rd175, %fd279;
	mov.b64 	{%r401, %r406}, %rd175;
	mov.b32 	%r407, 2;
	// begin inline asm
	shfl.sync.down.b32 %r400, %r401, %r407, %r438, %r439;
	// end inline asm
	// begin inline asm
	shfl.sync.down.b32 %r405, %r406, %r407, %r438, %r439;
	// end inline asm
	mov.b64 	%rd176, {%r400, %r405};
	mov.b64 	%fd280, %rd176;
	add.s32 	%r444, %r389, 2;
	setp.gt.s32 	%p173, %r444, %r438;
	setp.lt.f64 	%p174, %fd279, %fd280;
	selp.f64 	%fd281, %fd280, %fd279, %p174;
	selp.f64 	%fd282, %fd279, %fd281, %p173;
	mov.b64 	%rd177, %fd282;
	mov.b64 	{%r411, %r416}, %rd177;
	mov.b32 	%r417, 4;
	// begin inline asm
	shfl.sync.down.b32 %r410, %r411, %r417, %r438, %r439;
	// end inline asm
	// begin inline asm
	shfl.sync.down.b32 %r415, %r416, %r417, %r438, %r439;
	// end inline asm
	mov.b64 	%rd178, {%r410, %r415};
	mov.b64 	%fd283, %rd178;
	add.s32 	%r445, %r389, 4;
	setp.gt.s32 	%p175, %r445, %r438;
	setp.lt.f64 	%p176, %fd282, %fd283;
	selp.f64 	%fd284, %fd283, %fd282, %p176;
	selp.f64 	%fd285, %fd282, %fd284, %p175;
	mov.b64 	%rd179, %fd285;
	mov.b64 	{%r421, %r426}, %rd179;
	mov.b32 	%r427, 8;
	// begin inline asm
	shfl.sync.down.b32 %r420, %r421, %r427, %r438, %r439;
	// end inline asm
	// begin inline asm
	shfl.sync.down.b32 %r425, %r426, %r427, %r438, %r439;
	// end inline asm
	mov.b64 	%rd180, {%r420, %r425};
	mov.b64 	%fd286, %rd180;
	add.s32 	%r446, %r389, 8;
	setp.gt.s32 	%p177, %r446, %r438;
	setp.lt.f64 	%p178, %fd285, %fd286;
	selp.f64 	%fd287, %fd286, %fd285, %p178;
	selp.f64 	%fd288, %fd285, %fd287, %p177;
	mov.b64 	%rd181, %fd288;
	mov.b64 	{%r431, %r436}, %rd181;
	mov.b32 	%r437, 16;
	// begin inline asm
	shfl.sync.down.b32 %r430, %r431, %r437, %r438, %r439;
	// end inline asm
	// begin inline asm
	shfl.sync.down.b32 %r435, %r436, %r437, %r438, %r439;
	// end inline asm
	mov.b64 	%rd182, {%r430, %r435};
	mov.b64 	%fd289, %rd182;
	add.s32 	%r447, %r389, 16;
	setp.gt.s32 	%p179, %r447, %r438;
	setp.lt.f64 	%p180, %fd288, %fd289;
	selp.f64 	%fd290, %fd289, %fd288, %p180;
	selp.f64 	%fd374, %fd288, %fd290, %p179;
	setp.ne.s32 	%p181, %r389, 0;
	@%p181 bra 	$L__BB4_18;
	shr.u32 	%r448, %r7, 2;
	and.b32  	%r449, %r448, 248;
	mov.u32 	%r450, _ZZN3cub18CUB_300001_SM_10006detail6reduce18DeviceReduceKernelINS2_10policy_hubIdjN4cuda3__47maximumIvEEE10Policy1000EPdjS8_dNS5_3std3__410__identityEEEvT0_PT3_T1_NS0_13GridEvenShareISI_EET2_T4_E12temp_storage;
	add.s32 	%r451, %r450, %r449;
	st.shared.f64 	[%r451+8], %fd374;
$L__BB4_18:
	bar.sync 	0;
	setp.ne.s32 	%p182, %r7, 0;
	@%p182 bra 	$L__BB4_71;
	setp.gt.u32 	%p183, %r6, 32;
	ld.shared.f64 	%fd291, [_ZZN3cub18CUB_300001_SM_10006detail6reduce18DeviceReduceKernelINS2_10policy_hubIdjN4cuda3__47maximumIvEEE10Policy1000EPdjS8_dNS5_3std3__410__identityEEEvT0_PT3_T1_NS0_13GridEvenShareISI_EET2_T4_E12temp_storage+16];
	setp.lt.f64 	%p184, %fd374, %fd291;
	selp.f64 	%fd293, %fd291, %fd374, %p184;
	selp.f64 	%fd294, %fd293, %fd374, %p183;
	setp.gt.u32 	%p185, %r6, 64;
	ld.shared.f64 	%fd296, [_ZZN3cub18CUB_300001_SM_10006detail6reduce18DeviceReduceKernelINS2_10policy_hubIdjN4cuda3__47maximumIvEEE10Policy1000EPdjS8_dNS5_3std3__410__identityEEEvT0_PT3_T1_NS0_13GridEvenShareISI_EET2_T4_E12temp_storage+24];
	setp.lt.f64 	%p186, %fd294, %fd296;
	selp.f64 	%fd298, %fd296, %fd294, %p186;
	selp.f64 	%fd299, %fd298, %fd294, %p185;
	setp.gt.u32 	%p187, %r6, 96;
	ld.shared.f64 	%fd301, [_ZZN3cub18CUB_300001_SM_10006detail6reduce18DeviceReduceKernelINS2_10policy_hubIdjN4cuda3__47maximumIvEEE10Policy1000EPdjS8_dNS5_3std3__410__identityEEEvT0_PT3_T1_NS0_13GridEvenShareISI_EET2_T4_E12temp_storage+32];
	setp.lt.f64 	%p188, %fd299, %fd301;
	selp.f64 	%fd303, %fd301, %fd299, %p188;
	selp.f64 	%fd304, %fd303, %fd299, %p187;
	setp.gt.u32 	%p189, %r6, 128;
	ld.shared.f64 	%fd306, [_ZZN3cub18CUB_300001_SM_10006detail6reduce18DeviceReduceKernelINS2_10policy_hubIdjN4cuda3__47maximumIvEEE10Policy1000EPdjS8_dNS5_3std3__410__identityEEEvT0_PT3_T1_NS0_13GridEvenShareISI_EET2_T4_E12temp_storage+40];
	setp.lt.f64 	%p190, %fd304, %fd306;
	selp.f64 	%fd308, %fd306, %fd304, %p190;
	selp.f64 	%fd309, %fd308, %fd304, %p189;
	setp.gt.u32 	%p191, %r6, 160;
	ld.shared.f64 	%fd311, [_ZZN3cub18CUB_300001_SM_10006detail6reduce18DeviceReduceKernelINS2_10policy_hubIdjN4cuda3__47maximumIvEEE10Policy1000EPdjS8_dNS5_3std3__410__identityEEEvT0_PT3_T1_NS0_13GridEvenShareISI_EET2_T4_E12temp_storage+48];
	setp.lt.f64 	%p192, %fd309, %fd311;
	selp.f64 	%fd313, %fd311, %fd309, %p192;
	selp.f64 	%fd314, %fd313, %fd309, %p191;
	setp.gt.u32 	%p193, %r6, 192;
	ld.shared.f64 	%fd316, [_ZZN3cub18CUB_300001_SM_10006detail6reduce18DeviceReduceKernelINS2_10policy_hubIdjN4cuda3__47maximumIvEEE10Policy1000EPdjS8_dNS5_3std3__410__identityEEEvT0_PT3_T1_NS0_13GridEvenShareISI_EET2_T4_E12temp_storage+56];
	setp.lt.f64 	%p194, %fd314, %fd316;
	selp.f64 	%fd318, %fd316, %fd314, %p194;
	selp.f64 	%fd319, %fd318, %fd314, %p193;
	setp.gt.u32 	%p195, %r6, 224;
	ld.shared.f64 	%fd321, [_ZZN3cub18CUB_300001_SM_10006detail6reduce18DeviceReduceKernelINS2_10policy_hubIdjN4cuda3__47maximumIvEEE10Policy1000EPdjS8_dNS5_3std3__410__identityEEEvT0_PT3_T1_NS0_13GridEvenShareISI_EET2_T4_E12temp_storage+64];
	setp.lt.f64 	%p196, %fd319, %fd321;
	selp.f64 	%fd323, %fd321, %fd319, %p196;
	selp.f64 	%fd374, %fd323, %fd319, %p195;
	bra.uni 	$L__BB4_71;
$L__BB4_20:
	mov.u32 	%r26, %tid.x;
	shl.b32 	%r305, %r26, 2;
	add.s32 	%r306, %r5, %r305;
	mul.wide.u32 	%rd113, %r306, 8;
	add.s64 	%rd103, %rd1, %rd113;
	// begin inline asm
	ld.global.nc.v2.u64 {%rd101, %rd102}, [%rd103];
	// end inline asm
	add.s64 	%rd106, %rd103, 16;
	// begin inline asm
	ld.global.nc.v2.u64 {%rd104, %rd105}, [%rd106];
	// end inline asm
	mov.b64 	%fd203, %rd101;
	mov.b64 	%fd204, %rd102;
	mov.b64 	%fd205, %rd104;
	mov.b64 	%fd206, %rd105;
	add.s64 	%rd109, %rd103, 8192;
	// begin inline asm
	ld.global.nc.v2.u64 {%rd107, %rd108}, [%rd109];
	// end inline asm
	add.s64 	%rd112, %rd103, 8208;
	// begin inline asm
	ld.global.nc.v2.u64 {%rd110, %rd111}, [%rd112];
	// end inline asm
	mov.b64 	%fd207, %rd107;
	mov.b64 	%fd208, %rd108;
	mov.b64 	%fd209, %rd110;
	mov.b64 	%fd210, %rd111;
	setp.lt.f64 	%p110, %fd203, %fd204;
	selp.f64 	%fd211, %fd204, %fd203, %p110;
	setp.lt.f64 	%p111, %fd211, %fd205;
	selp.f64 	%fd212, %fd205, %fd211, %p111;
	setp.lt.f64 	%p112, %fd212, %fd206;
	selp.f64 	%fd213, %fd206, %fd212, %p112;
	setp.lt.f64 	%p113, %fd213, %fd207;
	selp.f64 	%fd214, %fd207, %fd213, %p113;
	setp.lt.f64 	%p114, %fd214, %fd208;
	selp.f64 	%fd215, %fd208, %fd214, %p114;
	setp.lt.f64 	%p115, %fd215, %fd209;
	selp.f64 	%fd216, %fd209, %fd215, %p115;
	setp.lt.f64 	%p116, %fd216, %fd210;
	selp.f64 	%fd361, %fd210, %fd216, %p116;
	setp.lt.u32 	%p117, %r6, %r4;
	@%p117 bra 	$L__BB4_32;
	add.s32 	%r27, %r4, %r5;
	add.s32 	%r516, %r27, 256;
	add.s32 	%r515, %r27, %r26;
	mov.b32 	%r517, 0;
$L__BB4_22:
	add.s32 	%r5, %r5, %r4;
	add.s32 	%r308, %r1, -2048;
	setp.gt.u32 	%p118, %r5, %r308;
	@%p118 bra 	$L__BB4_24;
	cvt.u64.u32 	%rd126, %r5;
	cvt.u64.u32 	%rd127, %r305;
	add.s64 	%rd128, %rd126, %rd127;
	shl.b64 	%rd129, %rd128, 3;
	add.s64 	%rd116, %rd1, %rd129;
	// begin inline asm
	ld.global.nc.v2.u64 {%rd114, %rd115}, [%rd116];
	// end inline asm
	add.s64 	%rd119, %rd116, 16;
	// begin inline asm
	ld.global.nc.v2.u64 {%rd117, %rd118}, [%rd119];
	// end inline asm
	mov.b64 	%fd217, %rd114;
	mov.b64 	%fd218, %rd115;
	mov.b64 	%fd219, %rd117;
	mov.b64 	%fd220, %rd118;
	add.s64 	%rd122, %rd116, 8192;
	// begin inline asm
	ld.global.nc.v2.u64 {%rd120, %rd121}, [%rd122];
	// end inline asm
	add.s64 	%rd125, %rd116, 8208;
	// begin inline asm
	ld.global.nc.v2.u64 {%rd123, %rd124}, [%rd125];
	// end inline asm
	mov.b64 	%fd221, %rd120;
	mov.b64 	%fd222, %rd121;
	mov.b64 	%fd223, %rd123;
	mov.b64 	%fd224, %rd124;
	setp.lt.f64 	%p119, %fd361, %fd217;
	selp.f64 	%fd225, %fd217, %fd361, %p119;
	setp.lt.f64 	%p120, %fd225, %fd218;
	selp.f64 	%fd226, %fd218, %fd225, %p120;
	setp.lt.f64 	%p121, %fd226, %fd219;
	selp.f64 	%fd227, %fd219, %fd226, %p121;
	setp.lt.f64 	%p122, %fd227, %fd220;
	selp.f64 	%fd228, %fd220, %fd227, %p122;
	setp.lt.f64 	%p123, %fd228, %fd221;
	selp.f64 	%fd229, %fd221, %fd228, %p123;
	setp.lt.f64 	%p124, %fd229, %fd222;
	selp.f64 	%fd230, %fd222, %fd229, %p124;
	setp.lt.f64 	%p125, %fd230, %fd223;
	selp.f64 	%fd231, %fd223, %fd230, %p125;
	setp.lt.f64 	%p126, %fd231, %fd224;
	selp.f64 	%fd361, %fd224, %fd231, %p126;
	sub.s32 	%r310, %r1, %r5;
	setp.lt.u32 	%p127, %r310, %r4;
	add.s32 	%r517, %r517, 1;
	add.s32 	%r516, %r516, %r4;
	add.s32 	%r515, %r515, %r4;
	@%p127 bra 	$L__BB4_32;
	bra.uni 	$L__BB4_22;
$L__BB4_24:
	setp.le.u32 	%p128, %r1, %r5;
	@%p128 bra 	$L__BB4_32;
	sub.s32 	%r38, %r1, %r5;
	setp.ge.s32 	%p129, %r26, %r38;
	@%p129 bra 	$L__BB4_32;
	not.b32 	%r311, %r26;
	add.s32 	%r312, %r1, %r311;
	sub.s32 	%r313, %r312, %r27;
	mul.lo.s32 	%r314, %r2, %r517;
	shl.b32 	%r315, %r314, 11;
	sub.s32 	%r39, %r313, %r315;
	shr.u32 	%r316, %r312, 8;
	add.s32 	%r40, %r316, 1;
	and.b32  	%r317, %r312, 768;
	setp.eq.s32 	%p130, %r317, 768;
	mov.u32 	%r522, %r26;
	@%p130 bra 	$L__BB4_29;
	and.b32  	%r318, %r40, 3;
	neg.s32 	%r519, %r318;
	mov.u32 	%r522, %r26;
$L__BB4_28:
	.pragma "nounroll";
	mul.wide.u32 	%rd132, %r515, 8;
	add.s64 	%rd131, %rd1, %rd132;
	// begin inline asm
	ld.global.nc.u64 %rd130, [%rd131];
	// end inline asm
	mov.b64 	%fd233, %rd130;
	setp.lt.f64 	%p131, %fd361, %fd233;
	selp.f64 	%fd361, %fd233, %fd361, %p131;
	add.s32 	%r522, %r522, 256;
	add.s32 	%r515, %r515, 256;
	add.s32 	%r519, %r519, 1;
	setp.ne.s32 	%p132, %r519, 0;
	@%p132 bra 	$L__BB4_28;
$L__BB4_29:
	setp.lt.u32 	%p133, %r39, 768;
	@%p133 bra 	$L__BB4_32;
	add.s32 	%r524, %r522, 512;
	add.s32 	%r523, %r522, %r516;
$L__BB4_31:
	add.s32 	%r319, %r523, -256;
	mul.wide.u32 	%rd141, %r319, 8;
	add.s64 	%rd134, %rd1, %rd141;
	// begin inline asm
	ld.global.nc.u64 %rd133, [%rd134];
	// end inline asm
	mov.b64 	%fd234, %rd133;
	setp.lt.f64 	%p134, %fd361, %fd234;
	selp.f64 	%fd235, %fd234, %fd361, %p134;
	mul.wide.u32 	%rd142, %r523, 8;
	add.s64 	%rd136, %rd1, %rd142;
	// begin inline asm
	ld.global.nc.u64 %rd135, [%rd136];
	// end inline asm
	mov.b64 	%fd236, %rd135;
	setp.lt.f64 	%p135, %fd235, %fd236;
	selp.f64 	%fd237, %fd236, %fd235, %p135;
	add.s32 	%r320, %r523, 256;
	mul.wide.u32 	%rd143, %r320, 8;
	add.s64 	%rd138, %rd1, %rd143;
	// begin inline asm
	ld.global.nc.u64 %rd137, [%rd138];
	// end inline asm
	mov.b64 	%fd238, %rd137;
	setp.lt.f64 	%p136, %fd237, %fd238;
	selp.f64 	%fd239, %fd238, %fd237, %p136;
	add.s32 	%r321, %r523, 512;
	mul.wide.u32 	%rd144, %r321, 8;
	add.s64 	%rd140, %rd1, %rd144;
	// begin inline asm
	ld.global.nc.u64 %rd139, [%rd140];
	// end inline asm
	mov.b64 	%fd240, %rd139;
	setp.lt.f64 	%p137, %fd239, %fd240;
	selp.f64 	%fd361, %fd240, %fd239, %p137;
	add.s32 	%r53, %r524, 1024;
	add.s32 	%r322, %r524, 512;
	add.s32 	%r523, %r523, 1024;
	setp.lt.s32 	%p138, %r322, %r38;
	mov.u32 	%r524, %r53;
	@%p138 bra 	$L__BB4_31;
$L__BB4_32:
	// begin inline asm
	mov.u32 %r323, %laneid;
	// end inline asm
	mov.b64 	%rd145, %fd361;
	mov.b64 	{%r325, %r330}, %rd145;
	mov.b32 	%r331, 1;
	mov.b32 	%r372, 31;
	mov.b32 	%r373, -1;
	// begin inline asm
	shfl.sync.down.b32 %r324, %r325, %r331, %r372, %r373;
	// end inline asm
	// begin inline asm
	shfl.sync.down.b32 %r329, %r330, %r331, %r372, %r373;
	// end inline asm
	mov.b64 	%rd146, {%r324, %r329};
	mov.b64 	%fd241, %rd146;
	setp.gt.s32 	%p139, %r323, 30;
	setp.lt.f64 	%p140, %fd361, %fd241;
	selp.f64 	%fd242, %fd241, %fd361, %p140;
	selp.f64 	%fd243, %fd361, %fd242, %p139;
	mov.b64 	%rd147, %fd243;
	mov.b64 	{%r335, %r340}, %rd147;
	mov.b32 	%r341, 2;
	// begin inline asm
	shfl.sync.down.b32 %r334, %r335, %r341, %r372, %r373;
	// end inline asm
	// begin inline asm
	shfl.sync.down.b32 %r339, %r340, %r341, %r372, %r373;
	// end inline asm
	mov.b64 	%rd148, {%r334, %r339};
	mov.b64 	%fd244, %rd148;
	setp.gt.s32 	%p141, %r323, 29;
	setp.lt.f64 	%p142, %fd243, %fd244;
	selp.f64 	%fd245, %fd244, %fd243, %p142;
	selp.f64 	%fd246, %fd243, %fd245, %p141;
	mov.b64 	%rd149, %fd246;
	mov.b64 	{%r345, %r350}, %rd149;
	mov.b32 	%r351, 4;
	// begin inline asm
	shfl.sync.down.b32 %r344, %r345, %r351, %r372, %r373;
	// end inline asm
	// begin inline asm
	shfl.sync.down.b32 %r349, %r350, %r351, %r372, %r373;
	// end inline asm
	mov.b64 	%rd150, {%r344, %r349};
	mov.b64 	%fd247, %rd150;
	setp.gt.s32 	%p143, %r323, 27;
	setp.lt.f64 	%p144, %fd246, %fd247;
	selp.f64 	%fd248, %fd247, %fd246, %p144;
	selp.f64 	%fd249, %fd246, %fd248, %p143;
	mov.b64 	%rd151, %fd249;
	mov.b64 	{%r355, %r360}, %rd151;
	mov.b32 	%r361, 8;
	// begin inline asm
	shfl.sync.down.b32 %r354, %r355, %r361, %r372, %r373;
	// end inline asm
	// begin inline asm
	shfl.sync.down.b32 %r359, %r360, %r361, %r372, %r373;
	// end inline asm
	mov.b64 	%rd152, {%r354, %r359};
	mov.b64 	%fd250, %rd152;
	setp.gt.s32 	%p145, %r323, 23;
	setp.lt.f64 	%p146, %fd249, %fd250;
	selp.f64 	%fd251, %fd250, %fd249, %p146;
	selp.f64 	%fd252, %fd249, %fd251, %p145;
	mov.b64 	%rd153, %fd252;
	mov.b64 	{%r365, %r370}, %rd153;
	mov.b32 	%r371, 16;
	// begin inline asm
	shfl.sync.down.b32 %r364, %r365, %r371, %r372, %r373;
	// end inline asm
	// begin inline asm
	shfl.sync.down.b32 %r369, %r370, %r371, %r372, %r373;
	// end inline asm
	mov.b64 	%rd154, {%r364, %r369};
	mov.b64 	%fd253, %rd154;
	setp.gt.s32 	%p147, %r323, 15;
	setp.lt.f64 	%p148, %fd252, %fd253;
	selp.f64 	%fd25, %fd253, %fd252, %p148;
	selp.f64 	%fd374, %fd252, %fd25, %p147;
	setp.ne.s32 	%p149, %r323, 0;
	@%p149 bra 	$L__BB4_34;
	shr.u32 	%r374, %r26, 2;
	and.b32  	%r375, %r374, 248;
	mov.u32 	%r376, _ZZN3cub18CUB_300001_SM_10006detail6reduce18DeviceReduceKernelINS2_10policy_hubIdjN4cuda3__47maximumIvEEE10Policy1000EPdjS8_dNS5_3std3__410__identityEEEvT0_PT3_T1_NS0_13GridEvenShareISI_EET2_T4_E12temp_storage;
	add.s32 	%r377, %r376, %r375;
	st.shared.f64 	[%r377+8], %fd25;
$L__BB4_34:
	bar.sync 	0;
	setp.ne.s32 	%p150, %r26, 0;
	@%p150 bra 	$L__BB4_71;
	ld.shared.f64 	%fd254, [_ZZN3cub18CUB_300001_SM_10006detail6reduce18DeviceReduceKernelINS2_10policy_hubIdjN4cuda3__47maximumIvEEE10Policy1000EPdjS8_dNS5_3std3__410__identityEEEvT0_PT3_T1_NS0_13GridEvenShareISI_EET2_T4_E12temp_storage+16];
	setp.lt.f64 	%p151, %fd374, %fd254;
	selp.f64 	%fd255, %fd254, %fd374, %p151;
	ld.shared.f64 	%fd256, [_ZZN3cub18CUB_300001_SM_10006detail6reduce18DeviceReduceKernelINS2_10policy_hubIdjN4cuda3__47maximumIvEEE10Policy1000EPdjS8_dNS5_3std3__410__identityEEEvT0_PT3_T1_NS0_13GridEvenShareISI_EET2_T4_E12temp_storage+24];
	setp.lt.f64 	%p152, %fd255, %fd256;
	selp.f64 	%fd257, %fd256, %fd255, %p152;
	ld.shared.f64 	%fd258, [_ZZN3cub18CUB_300001_SM_10006detail6reduce18DeviceReduceKernelINS2_10policy_hubIdjN4cuda3__47maximumIvEEE10Policy1000EPdjS8_dNS5_3std3__410__identityEEEvT0_PT3_T1_NS0_13GridEvenShareISI_EET2_T4_E12temp_storage+32];
	setp.lt.f64 	%p153, %fd257, %fd258;
	selp.f64 	%fd259, %fd258, %fd257, %p153;
	ld.shared.f64 	%fd260, [_ZZN3cub18CUB_300001_SM_10006detail6reduce18DeviceReduceKernelINS2_10policy_hubIdjN4cuda3__47maximumIvEEE10Policy1000EPdjS8_dNS5_3std3__410__identityEEEvT0_PT3_T1_NS0_13GridEvenShareISI_EET2_T4_E12temp_storage+40];
	setp.lt.f64 	%p154, %fd259, %fd260;
	selp.f64 	%fd261, %fd260, %fd259, %p154;
	ld.shared.f64 	%fd262, [_ZZN3cub18CUB_300001_SM_10006detail6reduce18DeviceReduceKernelINS2_10policy_hubIdjN4cuda3__47maximumIvEEE10Policy1000EPdjS8_dNS5_3std3__410__identityEEEvT0_PT3_T1_NS0_13GridEvenShareISI_EET2_T4_E12temp_storage+48];
	setp.lt.f64 	%p155, %fd261, %fd262;
	selp.f64 	%fd263, %fd262, %fd261, %p155;
	ld.shared.f64 	%fd264, [_ZZN3cub18CUB_300001_SM_10006detail6reduce18DeviceReduceKernelINS2_10policy_hubIdjN4cuda3__47maximumIvEEE10Policy1000EPdjS8_dNS5_3std3__410__identityEEEvT0_PT3_T1_NS0_13GridEvenShareISI_EET2_T4_E12temp_storage+56];
	setp.lt.f64 	%p156, %fd263, %fd264;
	selp.f64 	%fd265, %fd264, %fd263, %p156;
	ld.shared.f64 	%fd266, [_ZZN3cub18CUB_300001_SM_10006detail6reduce18DeviceReduceKernelINS2_10policy_hubIdjN4cuda3__47maximumIvEEE10Policy1000EPdjS8_dNS5_3std3__410__identityEEEvT0_PT3_T1_NS0_13GridEvenShareISI_EET2_T4_E12temp_storage+64];
	setp.lt.f64 	%p157, %fd265, %fd266;
	selp.f64 	%fd374, %fd266, %fd265, %p157;
	bra.uni 	$L__BB4_71;
$L__BB4_36:
	sub.s32 	%r55, %r1, %r5;
	setp.gt.u32 	%p2, %r55, 2047;
	@%p2 bra 	$L__BB4_55;
	mov.u32 	%r56, %tid.x;
	setp.ge.u32 	%p51, %r56, %r55;
	mov.f64 	%fd367, 0d0000000000000000;
	mov.u32 	%r529, %r56;
	@%p51 bra 	$L__BB4_39;
	add.s32 	%r176, %r5, %r56;
	mul.wide.u32 	%rd65, %r176, 8;
	add.s64 	%rd64, %rd1, %rd65;
	// begin inline asm
	ld.global.nc.u64 %rd63, [%rd64];
	// end inline asm
	mov.b64 	%fd367, %rd63;
	add.s32 	%r529, %r56, 256;
$L__BB4_39:
	setp.ge.u32 	%p52, %r529, %r55;
	@%p52 bra 	$L__BB4_46;
	not.b32 	%r177, %r529;
	add.s32 	%r59, %r1, %r177;
	and.b32  	%r178, %r59, 768;
	setp.eq.s32 	%p53, %r178, 768;
	@%p53 bra 	$L__BB4_43;
	add.s32 	%r527, %r529, %r5;
	shr.u32 	%r179, %r59, 8;
	add.s32 	%r180, %r179, 1;
	and.b32  	%r181, %r180, 3;
	neg.s32 	%r526, %r181;
$L__BB4_42:
	.pragma "nounroll";
	mul.wide.u32 	%rd68, %r527, 8;
	add.s64 	%rd67, %rd1, %rd68;
	// begin inline asm
	ld.global.nc.u64 %rd66, [%rd67];
	// end inline asm
	mov.b64 	%fd122, %rd66;
	setp.lt.f64 	%p54, %fd367, %fd122;
	selp.f64 	%fd367, %fd122, %fd367, %p54;
	add.s32 	%r529, %r529, 256;
	add.s32 	%r527, %r527, 256;
	add.s32 	%r526, %r526, 1;
	setp.ne.s32 	%p55, %r526, 0;
	@%p55 bra 	$L__BB4_42;
$L__BB4_43:
	sub.s32 	%r182, %r59, %r5;
	setp.lt.u32 	%p56, %r182, 768;
	@%p56 bra 	$L__BB4_46;
	add.s32 	%r531, %r529, 512;
	add.s32 	%r530, %r529, %r5;
$L__BB4_45:
	mul.wide.u32 	%rd77, %r530, 8;
	add.s64 	%rd70, %rd1, %rd77;
	// begin inline asm
	ld.global.nc.u64 %rd69, [%rd70];
	// end inline asm
	mov.b64 	%fd123, %rd69;
	setp.lt.f64 	%p57, %fd367, %fd123;
	selp.f64 	%fd124, %fd123, %fd367, %p57;
	add.s32 	%r183, %r530, 256;
	mul.wide.u32 	%rd78, %r183, 8;
	add.s64 	%rd72, %rd1, %rd78;
	// begin inline asm
	ld.global.nc.u64 %rd71, [%rd72];
	// end inline asm
	mov.b64 	%fd125, %rd71;
	setp.lt.f64 	%p58, %fd124, %fd125;
	selp.f64 	%fd126, %fd125, %fd124, %p58;
	add.s32 	%r184, %r530, 512;
	mul.wide.u32 	%rd79, %r184, 8;
	add.s64 	%rd74, %rd1, %rd79;
	// begin inline asm
	ld.global.nc.u64 %rd73, [%rd74];
	// end inline asm
	mov.b64 	%fd127, %rd73;
	setp.lt.f64 	%p59, %fd126, %fd127;
	selp.f64 	%fd128, %fd127, %fd126, %p59;
	add.s32 	%r185, %r530, 768;
	mul.wide.u32 	%rd80, %r185, 8;
	add.s64 	%rd76, %rd1, %rd80;
	// begin inline asm
	ld.global.nc.u64 %rd75, [%rd76];
	// end inline asm
	mov.b64 	%fd129, %rd75;
	setp.lt.f64 	%p60, %fd128, %fd129;
	selp.f64 	%fd367, %fd129, %fd128, %p60;
	add.s32 	%r73, %r531, 1024;
	add.s32 	%r186, %r531, 512;
	add.s32 	%r530, %r530, 1024;
	setp.lt.s32 	%p61, %r186, %r55;
	mov.u32 	%r531, %r73;
	@%p61 bra 	$L__BB4_45;
$L__BB4_46:
	setp.lt.u32 	%p62, %r55, 256;
	@%p62 bra 	$L__BB4_51;
	// begin inline asm
	mov.u32 %r250, %laneid;
	// end inline asm
	mov.b64 	%rd91, %fd367;
	mov.b64 	{%r252, %r257}, %rd91;
	mov.b32 	%r258, 1;
	mov.b32 	%r299, 31;
	mov.b32 	%r300, -1;
	// begin inline asm
	shfl.sync.down.b32 %r251, %r252, %r258, %r299, %r300;
	// end inline asm
	// begin inline asm
	shfl.sync.down.b32 %r256, %r257, %r258, %r299, %r300;
	// end inline asm
	mov.b64 	%rd92, {%r251, %r256};
	mov.b64 	%fd177, %rd92;
	setp.gt.s32 	%p90, %r250, 30;
	setp.lt.f64 	%p91, %fd367, %fd177;
	selp.f64 	%fd178, %fd177, %fd367, %p91;
	selp.f64 	%fd179, %fd367, %fd178, %p90;
	mov.b64 	%rd93, %fd179;
	mov.b64 	{%r262, %r267}, %rd93;
	mov.b32 	%r268, 2;
	// begin inline asm
	shfl.sync.down.b32 %r261, %r262, %r268, %r299, %r300;
	// end inline asm
	// begin inline asm
	shfl.sync.down.b32 %r266, %r267, %r268, %r299, %r300;
	// end inline asm
	mov.b64 	%rd94, {%r261, %r266};
	mov.b64 	%fd180, %rd94;
	setp.gt.s32 	%p92, %r250, 29;
	setp.lt.f64 	%p93, %fd179, %fd180;
	selp.f64 	%fd181, %fd180, %fd179, %p93;
	selp.f64 	%fd182, %fd179, %fd181, %p92;
	mov.b64 	%rd95, %fd182;
	mov.b64 	{%r272, %r277}, %rd95;
	mov.b32 	%r278, 4;
	// begin inline asm
	shfl.sync.down.b32 %r271, %r272, %r278, %r299, %r300;
	// end inline asm
	// begin inline asm
	shfl.sync.down.b32 %r276, %r277, %r278, %r299, %r300;
	// end inline asm
	mov.b64 	%rd96, {%r271, %r276};
	mov.b64 	%fd183, %rd96;
	setp.gt.s32 	%p94, %r250, 27;
	setp.lt.f64 	%p95, %fd182, %fd183;
	selp.f64 	%fd184, %fd183, %fd182, %p95;
	selp.f64 	%fd185, %fd182, %fd184, %p94;
	mov.b64 	%rd97, %fd185;
	mov.b64 	{%r282, %r287}, %rd97;
	mov.b32 	%r288, 8;
	// begin inline asm
	shfl.sync.down.b32 %r281, %r282, %r288, %r299, %r300;
	// end inline asm
	// begin inline asm
	shfl.sync.down.b32 %r286, %r287, %r288, %r299, %r300;
	// end inline asm
	mov.b64 	%rd98, {%r281, %r286};
	mov.b64 	%fd186, %rd98;
	setp.gt.s32 	%p96, %r250, 23;
	setp.lt.f64 	%p97, %fd185, %fd186;
	selp.f64 	%fd187, %fd186, %fd185, %p97;
	selp.f64 	%fd188, %fd185, %fd187, %p96;
	mov.b64 	%rd99, %fd188;
	mov.b64 	{%r292, %r297}, %rd99;
	mov.b32 	%r298, 16;
	// begin inline asm
	shfl.sync.down.b32 %r291, %r292, %r298, %r299, %r300;
	// end inline asm
	// begin inline asm
	shfl.sync.down.b32 %r296, %r297, %r298, %r299, %r300;
	// end inline asm
	mov.b64 	%rd100, {%r291, %r296};
	mov.b64 	%fd189, %rd100;
	setp.gt.s32 	%p98, %r250, 15;
	setp.lt.f64 	%p99, %fd188, %fd189;
	selp.f64 	%fd37, %fd189, %fd188, %p99;
	selp.f64 	%fd374, %fd188, %fd37, %p98;
	setp.ne.s32 	%p100, %r250, 0;
	@%p100 bra 	$L__BB4_49;
	shr.u32 	%r301, %r56, 2;
	and.b32  	%r302, %r301, 248;
	mov.u32 	%r303, _ZZN3cub18CUB_300001_SM_10006detail6reduce18DeviceReduceKernelINS2_10policy_hubIdjN4cuda3__47maximumIvEEE10Policy1000EPdjS8_dNS5_3std3__410__identityEEEvT0_PT3_T1_NS0_13GridEvenShareISI_EET2_T4_E12temp_storage;
	add.s32 	%r304, %r303, %r302;
	st.shared.f64 	[%r304+8], %fd37;
$L__BB4_49:
	bar.sync 	0;
	setp.ne.s32 	%p101, %r56, 0;
	@%p101 bra 	$L__BB4_71;
	ld.shared.f64 	%fd190, [_ZZN3cub18CUB_300001_SM_10006detail6reduce18DeviceReduceKernelINS2_10policy_hubIdjN4cuda3__47maximumIvEEE10Policy1000EPdjS8_dNS5_3std3__410__identityEEEvT0_PT3_T1_NS0_13GridEvenShareISI_EET2_T4_E12temp_storage+16];
	setp.lt.f64 	%p102, %fd374, %fd190;
	selp.f64 	%fd191, %fd190, %fd374, %p102;
	ld.shared.f64 	%fd192, [_ZZN3cub18CUB_300001_SM_10006detail6reduce18DeviceReduceKernelINS2_10policy_hubIdjN4cuda3__47maximumIvEEE10Policy1000EPdjS8_dNS5_3std3__410__identityEEEvT0_PT3_T1_NS0_13GridEvenShareISI_EET2_T4_E12temp_storage+24];
	setp.lt.f64 	%p103, %fd191, %fd192;
	selp.f64 	%fd193, %fd192, %fd191, %p103;
	ld.shared.f64 	%fd194, [_ZZN3cub18CUB_300001_SM_10006detail6reduce18DeviceReduceKernelINS2_10policy_hubIdjN4cuda3__47maximumIvEEE10Policy1000EPdjS8_dNS5_3std3__410__identityEEEvT0_PT3_T1_NS0_13GridEvenShareISI_EET2_T4_E12temp_storage+32];
	setp.lt.f64 	%p104, %fd193, %fd194;
	selp.f64 	%fd195, %fd194, %fd193, %p104;
	ld.shared.f64 	%fd196, [_ZZN3cub18CUB_300001_SM_10006detail6reduce18DeviceReduceKernelINS2_10policy_hubIdjN4cuda3__47maximumIvEEE10Policy1000EPdjS8_dNS5_3std3__410__identityEEEvT0_PT3_T1_NS0_13GridEvenShareISI_EET2_T4_E12temp_storage+40];
	setp.lt.f64 	%p105, %fd195, %fd196;
	selp.f64 	%fd197, %fd196, %fd195, %p105;
	ld.shared.f64 	%fd198, [_ZZN3cub18CUB_300001_SM_10006detail6reduce18DeviceReduceKernelINS2_10policy_hubIdjN4cuda3__47maximumIvEEE10Policy1000EPdjS8_dNS5_3std3__410__identityEEEvT0_PT3_T1_NS0_13GridEvenShareISI_EET2_T4_E12temp_storage+48];
	setp.lt.f64 	%p106, %fd197, %fd198;
	selp.f64 	%fd199, %fd198, %fd197, %p106;
	ld.shared.f64 	%fd200, [_ZZN3cub18CUB_300001_SM_10006detail6reduce18DeviceReduceKernelINS2_10policy_hubIdjN4cuda3__47maximumIvEEE10Policy1000EPdjS8_dNS5_3std3__410__identityEEEvT0_PT3_T1_NS0_13GridEvenShareISI_EET2_T4_E12temp_storage+56];
	setp.lt.f64 	%p107, %fd199, %fd200;
	selp.f64 	%fd201, %fd200, %fd199, %p107;
	ld.shared.f64 	%fd202, [_ZZN3cub18CUB_300001_SM_10006detail6reduce18DeviceReduceKernelINS2_10policy_hubIdjN4cuda3__47maximumIvEEE10Policy1000EPdjS8_dNS5_3std3__410__identityEEEvT0_PT3_T1_NS0_13GridEvenShareISI_EET2_T4_E12temp_storage+64];
	setp.lt.f64 	%p108, %fd201, %fd202;
	selp.f64 	%fd374, %fd202, %fd201, %p108;
	bra.uni 	$L__BB4_71;
$L__BB4_51:
	// begin inline asm
	mov.u32 %r187, %laneid;
	// end inline asm
	and.b32  	%r238, %r56, 992;
	add.s32 	%r239, %r238, 32;
	setp.gt.u32 	%p63, %r239, %r55;
	not.b32 	%r240, %r238;
	add.s32 	%r241, %r55, %r240;
	selp.b32 	%r236, %r241, 31, %p63;
	mov.b64 	%rd81, %fd367;
	mov.b64 	{%r189, %r194}, %rd81;
	mov.b32 	%r195, 1;
	mov.b32 	%r237, -1;
	// begin inline asm
	shfl.sync.down.b32 %r188, %r189, %r195, %r236, %r237;
	// end inline asm
	// begin inline asm
	shfl.sync.down.b32 %r193, %r194, %r195, %r236, %r237;
	// end inline asm
	mov.b64 	%rd82, {%r188, %r193};
	mov.b64 	%fd130, %rd82;
	setp.lt.s32 	%p64, %r187, %r236;
	setp.lt.f64 	%p65, %fd367, %fd130;
	selp.f64 	%fd131, %fd130, %fd367, %p65;
	selp.f64 	%fd132, %fd131, %fd367, %p64;
	mov.b64 	%rd83, %fd132;
	mov.b64 	{%r199, %r204}, %rd83;
	mov.b32 	%r205, 2;
	// begin inline asm
	shfl.sync.down.b32 %r198, %r199, %r205, %r236, %r237;
	// end inline asm
	// begin inline asm
	shfl.sync.down.b32 %r203, %r204, %r205, %r236, %r237;
	// end inline asm
	mov.b64 	%rd84, {%r198, %r203};
	mov.b64 	%fd133, %rd84;
	add.s32 	%r242, %r187, 2;
	setp.gt.s32 	%p66, %r242, %r236;
	setp.lt.f64 	%p67, %fd132, %fd133;
	selp.f64 	%fd134, %fd133, %fd132, %p67;
	selp.f64 	%fd135, %fd132, %fd134, %p66;
	mov.b64 	%rd85, %fd135;
	mov.b64 	{%r209, %r214}, %rd85;
	mov.b32 	%r215, 4;
	// begin inline asm
	shfl.sync.down.b32 %r208, %r209, %r215, %r236, %r237;
	// end inline asm
	// begin inline asm
	shfl.sync.down.b32 %r213, %r214, %r215, %r236, %r237;
	// end inline asm
	mov.b64 	%rd86, {%r208, %r213};
	mov.b64 	%fd136, %rd86;
	add.s32 	%r243, %r187, 4;
	setp.gt.s32 	%p68, %r243, %r236;
	setp.lt.f64 	%p69, %fd135, %fd136;
	selp.f64 	%fd137, %fd136, %fd135, %p69;
	selp.f64 	%fd138, %fd135, %fd137, %p68;
	mov.b64 	%rd87, %fd138;
	mov.b64 	{%r219, %r224}, %rd87;
	mov.b32 	%r225, 8;
	// begin inline asm
	shfl.sync.down.b32 %r218, %r219, %r225, %r236, %r237;
	// end inline asm
	// begin inline asm
	shfl.sync.down.b32 %r223, %r224, %r225, %r236, %r237;
	// end inline asm
	mov.b64 	%rd88, {%r218, %r223};
	mov.b64 	%fd139, %rd88;
	add.s32 	%r244, %r187, 8;
	setp.gt.s32 	%p70, %r244, %r236;
	setp.lt.f64 	%p71, %fd138, %fd139;
	selp.f64 	%fd140, %fd139, %fd138, %p71;
	selp.f64 	%fd141, %fd138, %fd140, %p70;
	mov.b64 	%rd89, %fd141;
	mov.b64 	{%r229, %r234}, %rd89;
	mov.b32 	%r235, 16;
	// begin inline asm
	shfl.sync.down.b32 %r228, %r229, %r235, %r236, %r237;
	// end inline asm
	// begin inline asm
	shfl.sync.down.b32 %r233, %r234, %r235, %r236, %r237;
	// end inline asm
	mov.b64 	%rd90, {%r228, %r233};
	mov.b64 	%fd142, %rd90;
	add.s32 	%r245, %r187, 16;
	setp.gt.s32 	%p72, %r245, %r236;
	setp.lt.f64 	%p73, %fd141, %fd142;
	selp.f64 	%fd143, %fd142, %fd141, %p73;
	selp.f64 	%fd374, %fd141, %fd143, %p72;
	setp.ne.s32 	%p74, %r187, 0;
	@%p74 bra 	$L__BB4_53;
	shr.u32 	%r246, %r56, 2;
	and.b32  	%r247, %r246, 248;
	mov.u32 	%r248, _ZZN3cub18CUB_300001_SM_10006detail6reduce18DeviceReduceKernelINS2_10policy_hubIdjN4cuda3__47maximumIvEEE10Policy1000EPdjS8_dNS5_3std3__410__identityEEEvT0_PT3_T1_NS0_13GridEvenShareISI_EET2_T4_E12temp_storage;
	add.s32 	%r249, %r248, %r247;
	st.shared.f64 	[%r249+8], %fd374;
$L__BB4_53:
	bar.sync 	0;
	setp.ne.s32 	%p75, %r56, 0;
	@%p75 bra 	$L__BB4_71;
	setp.gt.u32 	%p76, %r55, 32;
	ld.shared.f64 	%fd144, [_ZZN3cub18CUB_300001_SM_10006detail6reduce18DeviceReduceKernelINS2_10policy_hubIdjN4cuda3__47maximumIvEEE10Policy1000EPdjS8_dNS5_3std3__410__identityEEEvT0_PT3_T1_NS0_13GridEvenShareISI_EET2_T4_E12temp_storage+16];
	setp.lt.f64 	%p77, %fd374, %fd144;
	selp.f64 	%fd146, %fd144, %fd374, %p77;
	selp.f64 	%fd147, %fd146, %fd374, %p76;
	setp.gt.u32 	%p78, %r55, 64;
	ld.shared.f64 	%fd149, [_ZZN3cub18CUB_300001_SM_10006detail6reduce18DeviceReduceKernelINS2_10policy_hubIdjN4cuda3__47maximumIvEEE10Policy1000EPdjS8_dNS5_3std3__410__identityEEEvT0_PT3_T1_NS0_13GridEvenShareISI_EET2_T4_E12temp_storage+24];
	setp.lt.f64 	%p79, %fd147, %fd149;
	selp.f64 	%fd151, %fd149, %fd147, %p79;
	selp.f64 	%fd152, %fd151, %fd147, %p78;
	setp.gt.u32 	%p80, %r55, 96;
	ld.shared.f64 	%fd154, [_ZZN3cub18CUB_300001_SM_10006detail6reduce18DeviceReduceKernelINS2_10policy_hubIdjN4cuda3__47maximumIvEEE10Policy1000EPdjS8_dNS5_3std3__410__identityEEEvT0_PT3_T1_NS0_13GridEvenShareISI_EET2_T4_E12temp_storage+32];
	setp.lt.f64 	%p81, %fd152, %fd154;
	selp.f64 	%fd156, %fd154, %fd152, %p81;
	selp.f64 	%fd157, %fd156, %fd152, %p80;
	setp.gt.u32 	%p82, %r55, 128;
	ld.shared.f64 	%fd159, [_ZZN3cub18CUB_300001_SM_10006detail6reduce18DeviceReduceKernelINS2_10policy_hubIdjN4cuda3__47maximumIvEEE10Policy1000EPdjS8_dNS5_3std3__410__identityEEEvT0_PT3_T1_NS0_13GridEvenShareISI_EET2_T4_E12temp_storage+40];
	setp.lt.f64 	%p83, %fd157, %fd159;
	selp.f64 	%fd161, %fd159, %fd157, %p83;
	selp.f64 	%fd162, %fd161, %fd157, %p82;
	setp.gt.u32 	%p84, %r55, 160;
	ld.shared.f64 	%fd164, [_ZZN3cub18CUB_300001_SM_10006detail6reduce18DeviceReduceKernelINS2_10policy_hubIdjN4cuda3__47maximumIvEEE10Policy1000EPdjS8_dNS5_3std3__410__identityEEEvT0_PT3_T1_NS0_13GridEvenShareISI_EET2_T4_E12temp_storage+48];
	setp.lt.f64 	%p85, %fd162, %fd164;
	selp.f64 	%fd166, %fd164, %fd162, %p85;
	selp.f64 	%fd167, %fd166, %fd162, %p84;
	setp.gt.u32 	%p86, %r55, 192;
	ld.shared.f64 	%fd169, [_ZZN3cub18CUB_300001_SM_10006detail6reduce18DeviceReduceKernelINS2_10policy_hubIdjN4cuda3__47maximumIvEEE10Policy1000EPdjS8_dNS5_3std3__410__identityEEEvT0_PT3_T1_NS0_13GridEvenShareISI_EET2_T4_E12temp_storage+56];
	setp.lt.f64 	%p87, %fd167, %fd169;
	selp.f64 	%fd171, %fd169, %fd167, %p87;
	selp.f64 	%fd172, %fd171, %fd167, %p86;
	setp.gt.u32 	%p88, %r55, 224;
	ld.shared.f64 	%fd174, [_ZZN3cub18CUB_300001_SM_10006detail6reduce18DeviceReduceKernelINS2_10policy_hubIdjN4cuda3__47maximumIvEEE10Policy1000EPdjS8_dNS5_3std3__410__identityEEEvT0_PT3_T1_NS0_13GridEvenShareISI_EET2_T4_E12temp_storage+64];
	setp.lt.f64 	%p89, %fd172, %fd174;
	selp.f64 	%fd176, %fd174, %fd172, %p89;
	selp.f64 	%fd374, %fd176, %fd172, %p88;
	bra.uni 	$L__BB4_71;
$L__BB4_55:
	mov.u32 	%r75, %tid.x;
	add.s32 	%r104, %r75, %r5;
	mul.wide.u32 	%rd20, %r104, 8;
	add.s64 	%rd5, %rd1, %rd20;
	// begin inline asm
	ld.global.nc.u64 %rd4, [%rd5];
	// end inline asm
	mov.b64 	%fd56, %rd4;
	add.s64 	%rd7, %rd5, 2048;
	// begin inline asm
	ld.global.nc.u64 %rd6, [%rd7];
	// end inline asm
	mov.b64 	%fd57, %rd6;
	add.s64 	%rd9, %rd5, 4096;
	// begin inline asm
	ld.global.nc.u64 %rd8, [%rd9];
	// end inline asm
	mov.b64 	%fd58, %rd8;
	add.s64 	%rd11, %rd5, 6144;
	// begin inline asm
	ld.global.nc.u64 %rd10, [%rd11];
	// end inline asm
	mov.b64 	%fd59, %rd10;
	add.s64 	%rd13, %rd5, 8192;
	// begin inline asm
	ld.global.nc.u64 %rd12, [%rd13];
	// end inline asm
	mov.b64 	%fd60, %rd12;
	add.s64 	%rd15, %rd5, 10240;
	// begin inline asm
	ld.global.nc.u64 %rd14, [%rd15];
	// end inline asm
	mov.b64 	%fd61, %rd14;
	add.s64 	%rd17, %rd5, 12288;
	// begin inline asm
	ld.global.nc.u64 %rd16, [%rd17];
	// end inline asm
	mov.b64 	%fd62, %rd16;
	add.s64 	%rd19, %rd5, 14336;
	// begin inline asm
	ld.global.nc.u64 %rd18, [%rd19];
	// end inline asm
	mov.b64 	%fd63, %rd18;
	setp.lt.f64 	%p3, %fd56, %fd57;
	selp.f64 	%fd64, %fd57, %fd56, %p3;
	setp.lt.f64 	%p4, %fd64, %fd58;
	selp.f64 	%fd65, %fd58, %fd64, %p4;
	setp.lt.f64 	%p5, %fd65, %fd59;
	selp.f64 	%fd66, %fd59, %fd65, %p5;
	setp.lt.f64 	%p6, %fd66, %fd60;
	selp.f64 	%fd67, %fd60, %fd66, %p6;
	setp.lt.f64 	%p7, %fd67, %fd61;
	selp.f64 	%fd68, %fd61, %fd67, %p7;
	setp.lt.f64 	%p8, %fd68, %fd62;
	selp.f64 	%fd69, %fd62, %fd68, %p8;
	setp.lt.f64 	%p9, %fd69, %fd63;
	selp.f64 	%fd373, %fd63, %fd69, %p9;
	setp.lt.u32 	%p10, %r55, %r4;
	@%p10 bra 	$L__BB4_67;
	add.s32 	%r76, %r4, %r5;
	add.s32 	%r533, %r76, 256;
	add.s32 	%r532, %r76, %r75;
	mov.b32 	%r534, 0;
$L__BB4_57:
	add.s32 	%r5, %r5, %r4;
	add.s32 	%r106, %r1, -2048;
	setp.gt.u32 	%p11, %r5, %r106;
	@%p11 bra 	$L__BB4_59;
	add.s32 	%r107, %r75, %r5;
	mul.wide.u32 	%rd37, %r107, 8;
	add.s64 	%rd22, %rd1, %rd37;
	// begin inline asm
	ld.global.nc.u64 %rd21, [%rd22];
	// end inline asm
	mov.b64 	%fd70, %rd21;
	add.s64 	%rd24, %rd22, 2048;
	// begin inline asm
	ld.global.nc.u64 %rd23, [%rd24];
	// end inline asm
	mov.b64 	%fd71, %rd23;
	add.s64 	%rd26, %rd22, 4096;
	// begin inline asm
	ld.global.nc.u64 %rd25, [%rd26];
	// end inline asm
	mov.b64 	%fd72, %rd25;
	add.s64 	%rd28, %rd22, 6144;
	// begin inline asm
	ld.global.nc.u64 %rd27, [%rd28];
	// end inline asm
	mov.b64 	%fd73, %rd27;
	add.s64 	%rd30, %rd22, 8192;
	// begin inline asm
	ld.global.nc.u64 %rd29, [%rd30];
	// end inline asm
	mov.b64 	%fd74, %rd29;
	add.s64 	%rd32, %rd22, 10240;
	// begin inline asm
	ld.global.nc.u64 %rd31, [%rd32];
	// end inline asm
	mov.b64 	%fd75, %rd31;
	add.s64 	%rd34, %rd22, 12288;
	// begin inline asm
	ld.global.nc.u64 %rd33, [%rd34];
	// end inline asm
	mov.b64 	%fd76, %rd33;
	add.s64 	%rd36, %rd22, 14336;
	// begin inline asm
	ld.global.nc.u64 %rd35, [%rd36];
	// end inline asm
	mov.b64 	%fd77, %rd35;
	setp.lt.f64 	%p12, %fd373, %fd70;
	selp.f64 	%fd78, %fd70, %fd373, %p12;
	setp.lt.f64 	%p13, %fd78, %fd71;
	selp.f64 	%fd79, %fd71, %fd78, %p13;
	setp.lt.f64 	%p14, %fd79, %fd72;
	selp.f64 	%fd80, %fd72, %fd79, %p14;
	setp.lt.f64 	%p15, %fd80, %fd73;
	selp.f64 	%fd81, %fd73, %fd80, %p15;
	setp.lt.f64 	%p16, %fd81, %fd74;
	selp.f64 	%fd82, %fd74, %fd81, %p16;
	setp.lt.f64 	%p17, %fd82, %fd75;
	selp.f64 	%fd83, %fd75, %fd82, %p17;
	setp.lt.f64 	%p18, %fd83, %fd76;
	selp.f64 	%fd84, %fd76, %fd83, %p18;
	setp.lt.f64 	%p19, %fd84, %fd77;
	selp.f64 	%fd373, %fd77, %fd84, %p19;
	sub.s32 	%r108, %r1, %r5;
	setp.lt.u32 	%p20, %r108, %r4;
	add.s32 	%r534, %r534, 1;
	add.s32 	%r533, %r533, %r4;
	add.s32 	%r532, %r532, %r4;
	@%p20 bra 	$L__BB4_67;
	bra.uni 	$L__BB4_57;
$L__BB4_59:
	setp.le.u32 	%p21, %r1, %r5;
	@%p21 bra 	$L__BB4_67;
	sub.s32 	%r87, %r1, %r5;
	setp.ge.s32 	%p22, %r75, %r87;
	@%p22 bra 	$L__BB4_67;
	not.b32 	%r109, %r75;
	add.s32 	%r110, %r1, %r109;
	sub.s32 	%r111, %r110, %r76;
	mul.lo.s32 	%r112, %r2, %r534;
	shl.b32 	%r113, %r112, 11;
	sub.s32 	%r88, %r111, %r113;
	shr.u32 	%r114, %r110, 8;
	add.s32 	%r89, %r114, 1;
	and.b32  	%r115, %r110, 768;
	setp.eq.s32 	%p23, %r115, 768;
	mov.u32 	%r539, %r75;
	@%p23 bra 	$L__BB4_64;
	and.b32  	%r116, %r89, 3;
	neg.s32 	%r536, %r116;
	mov.u32 	%r539, %r75;
$L__BB4_63:
	.pragma "nounroll";
	mul.wide.u32 	%rd40, %r532, 8;
	add.s64 	%rd39, %rd1, %rd40;
	// begin inline asm
	ld.global.nc.u64 %rd38, [%rd39];
	// end inline asm
	mov.b64 	%fd86, %rd38;
	setp.lt.f64 	%p24, %fd373, %fd86;
	selp.f64 	%fd373, %fd86, %fd373, %p24;
	add.s32 	%r539, %r539, 256;
	add.s32 	%r532, %r532, 256;
	add.s32 	%r536, %r536, 1;
	setp.ne.s32 	%p25, %r536, 0;
	@%p25 bra 	$L__BB4_63;
$L__BB4_64:
	setp.lt.u32 	%p26, %r88, 768;
	@%p26 bra 	$L__BB4_67;
	add.s32 	%r541, %r539, 512;
	add.s32 	%r540, %r539, %r533;
$L__BB4_66:
	add.s32 	%r117, %r540, -256;
	mul.wide.u32 	%rd49, %r117, 8;
	add.s64 	%rd42, %rd1, %rd49;
	// begin inline asm
	ld.global.nc.u64 %rd41, [%rd42];
	// end inline asm
	mov.b64 	%fd87, %rd41;
	setp.lt.f64 	%p27, %fd373, %fd87;
	selp.f64 	%fd88, %fd87, %fd373, %p27;
	mul.wide.u32 	%rd50, %r540, 8;
	add.s64 	%rd44, %rd1, %rd50;
	// begin inline asm
	ld.global.nc.u64 %rd43, [%rd44];
	// end inline asm
	mov.b64 	%fd89, %rd43;
	setp.lt.f64 	%p28, %fd88, %fd89;
	selp.f64 	%fd90, %fd89, %fd88, %p28;
	add.s32 	%r118, %r540, 256;
	mul.wide.u32 	%rd51, %r118, 8;
	add.s64 	%rd46, %rd1, %rd51;
	// begin inline asm
	ld.global.nc.u64 %rd45, [%rd46];
	// end inline asm
	mov.b64 	%fd91, %rd45;
	setp.lt.f64 	%p29, %fd90, %fd91;
	selp.f64 	%fd92, %fd91, %fd90, %p29;
	add.s32 	%r119, %r540, 512;
	mul.wide.u32 	%rd52, %r119, 8;
	add.s64 	%rd48, %rd1, %rd52;
	// begin inline asm
	ld.global.nc.u64 %rd47, [%rd48];
	// end inline asm
	mov.b64 	%fd93, %rd47;
	setp.lt.f64 	%p30, %fd92, %fd93;
	selp.f64 	%fd373, %fd93, %fd92, %p30;
	add.s32 	%r102, %r541, 1024;
	add.s32 	%r120, %r541, 512;
	add.s32 	%r540, %r540, 1024;
	setp.lt.s32 	%p31, %r120, %r87;
	mov.u32 	%r541, %r102;
	@%p31 bra 	$L__BB4_66;
$L__BB4_67:
	// begin inline asm
	mov.u32 %r121, %laneid;
	// end inline asm
	mov.b64 	%rd53, %fd373;
	mov.b64 	{%r123, %r128}, %rd53;
	mov.b32 	%r129, 1;
	mov.b32 	%r170, 31;
	mov.b32 	%r171, -1;
	// begin inline asm
	shfl.sync.down.b32 %r122, %r123, %r129, %r170, %r171;
	// end inline asm
	// begin inline asm
	shfl.sync.down.b32 %r127, %r128, %r129, %r170, %r171;
	// end inline asm
	mov.b64 	%rd54, {%r122, %r127};
	mov.b64 	%fd94, %rd54;
	setp.gt.s32 	%p32, %r121, 30;
	setp.lt.f64 	%p33, %fd373, %fd94;
	selp.f64 	%fd95, %fd94, %fd373, %p33;
	selp.f64 	%fd96, %fd373, %fd95, %p32;
	mov.b64 	%rd55, %fd96;
	mov.b64 	{%r133, %r138}, %rd55;
	mov.b32 	%r139, 2;
	// begin inline asm
	shfl.sync.down.b32 %r132, %r133, %r139, %r170, %r171;
	// end inline asm
	// begin inline asm
	shfl.sync.down.b32 %r137, %r138, %r139, %r170, %r171;
	// end inline asm
	mov.b64 	%rd56, {%r132, %r137};
	mov.b64 	%fd97, %rd56;
	setp.gt.s32 	%p34, %r121, 29;
	setp.lt.f64 	%p35, %fd96, %fd97;
	selp.f64 	%fd98, %fd97, %fd96, %p35;
	selp.f64 	%fd99, %fd96, %fd98, %p34;
	mov.b64 	%rd57, %fd99;
	mov.b64 	{%r143, %r148}, %rd57;
	mov.b32 	%r149, 4;
	// begin inline asm
	shfl.sync.down.b32 %r142, %r143, %r149, %r170, %r171;
	// end inline asm
	// begin inline asm
	shfl.sync.down.b32 %r147, %r148, %r149, %r170, %r171;
	// end inline asm
	mov.b64 	%rd58, {%r142, %r147};
	mov.b64 	%fd100, %rd58;
	setp.gt.s32 	%p36, %r121, 27;
	setp.lt.f64 	%p37, %fd99, %fd100;
	selp.f64 	%fd101, %fd100, %fd99, %p37;
	selp.f64 	%fd102, %fd99, %fd101, %p36;
	mov.b64 	%rd59, %fd102;
	mov.b64 	{%r153, %r158}, %rd59;
	mov.b32 	%r159, 8;
	// begin inline asm
	shfl.sync.down.b32 %r152, %r153, %r159, %r170, %r171;
	// end inline asm
	// begin inline asm
	shfl.sync.down.b32 %r157, %r158, %r159, %r170, %r171;
	// end inline asm
	mov.b64 	%rd60, {%r152, %r157};
	mov.b64 	%fd103, %rd60;
	setp.gt.s32 	%p38, %r121, 23;
	setp.lt.f64 	%p39, %fd102, %fd103;
	selp.f64 	%fd104, %fd103, %fd102, %p39;
	selp.f64 	%fd105, %fd102, %fd104, %p38;
	mov.b64 	%rd61, %fd105;
	mov.b64 	{%r163, %r168}, %rd61;
	mov.b32 	%r169, 16;
	// begin inline asm
	shfl.sync.down.b32 %r162, %r163, %r169, %r170, %r171;
	// end inline asm
	// begin inline asm
	shfl.sync.down.b32 %r167, %r168, %r169, %r170, %r171;
	// end inline asm
	mov.b64 	%rd62, {%r162, %r167};
	mov.b64 	%fd106, %rd62;
	setp.gt.s32 	%p40, %r121, 15;
	setp.lt.f64 	%p41, %fd105, %fd106;
	selp.f64 	%fd52, %fd106, %fd105, %p41;
	selp.f64 	%fd374, %fd105, %fd52, %p40;
	setp.ne.s32 	%p42, %r121, 0;
	@%p42 bra 	$L__BB4_69;
	shr.u32 	%r172, %r75, 2;
	and.b32  	%r173, %r172, 248;
	mov.u32 	%r174, _ZZN3cub18CUB_300001_SM_10006detail6reduce18DeviceReduceKernelINS2_10policy_hubIdjN4cuda3__47maximumIvEEE10Policy1000EPdjS8_dNS5_3std3__410__identityEEEvT0_PT3_T1_NS0_13GridEvenShareISI_EET2_T4_E12temp_storage;
	add.s32 	%r175, %r174, %r173;
	st.shared.f64 	[%r175+8], %fd52;
$L__BB4_69:
	bar.sync 	0;
	setp.ne.s32 	%p43, %r75, 0;
	@%p43 bra 	$L__BB4_71;
	ld.shared.f64 	%fd107, [_ZZN3cub18CUB_300001_SM_10006detail6reduce18DeviceReduceKernelINS2_10policy_hubIdjN4cuda3__47maximumIvEEE10Policy1000EPdjS8_dNS5_3std3__410__identityEEEvT0_PT3_T1_NS0_13GridEvenShareISI_EET2_T4_E12temp_storage+16];
	setp.lt.f64 	%p44, %fd374, %fd107;
	selp.f64 	%fd108, %fd107, %fd374, %p44;
	ld.shared.f64 	%fd109, [_ZZN3cub18CUB_300001_SM_10006detail6reduce18DeviceReduceKernelINS2_10policy_hubIdjN4cuda3__47maximumIvEEE10Policy1000EPdjS8_dNS5_3std3__410__identityEEEvT0_PT3_T1_NS0_13GridEvenShareISI_EET2_T4_E12temp_storage+24];
	setp.lt.f64 	%p45, %fd108, %fd109;
	selp.f64 	%fd110, %fd109, %fd108, %p45;
	ld.shared.f64 	%fd111, [_ZZN3cub18CUB_300001_SM_10006detail6reduce18DeviceReduceKernelINS2_10policy_hubIdjN4cuda3__47maximumIvEEE10Policy1000EPdjS8_dNS5_3std3__410__identityEEEvT0_PT3_T1_NS0_13GridEvenShareISI_EET2_T4_E12temp_storage+32];
	setp.lt.f64 	%p46, %fd110, %fd111;
	selp.f64 	%fd112, %fd111, %fd110, %p46;
	ld.shared.f64 	%fd113, [_ZZN3cub18CUB_300001_SM_10006detail6reduce18DeviceReduceKernelINS2_10policy_hubIdjN4cuda3__47maximumIvEEE10Policy1000EPdjS8_dNS5_3std3__410__identityEEEvT0_PT3_T1_NS0_13GridEvenShareISI_EET2_T4_E12temp_storage+40];
	setp.lt.f64 	%p47, %fd112, %fd113;
	selp.f64 	%fd114, %fd113, %fd112, %p47;
	ld.shared.f64 	%fd115, [_ZZN3cub18CUB_300001_SM_10006detail6reduce18DeviceReduceKernelINS2_10policy_hubIdjN4cuda3__47maximumIvEEE10Policy1000EPdjS8_dNS5_3std3__410__identityEEEvT0_PT3_T1_NS0_13GridEvenShareISI_EET2_T4_E12temp_storage+48];
	setp.lt.f64 	%p48, %fd114, %fd115;
	selp.f64 	%fd116, %fd115, %fd114, %p48;
	ld.shared.f64 	%fd117, [_ZZN3cub18CUB_300001_SM_10006detail6reduce18DeviceReduceKernelINS2_10policy_hubIdjN4cuda3__47maximumIvEEE10Policy1000EPdjS8_dNS5_3std3__410__identityEEEvT0_PT3_T1_NS0_13GridEvenShareISI_EET2_T4_E12temp_storage+56];
	setp.lt.f64 	%p49, %fd116, %fd117;
	selp.f64 	%fd118, %fd117, %fd116, %p49;
	ld.shared.f64 	%fd119, [_ZZN3cub18CUB_300001_SM_10006detail6reduce18DeviceReduceKernelINS2_10policy_hubIdjN4cuda3__47maximumIvEEE10Policy1000EPdjS8_dNS5_3std3__410__identityEEEvT0_PT3_T1_NS0_13GridEvenShareISI_EET2_T4_E12temp_storage+64];
	setp.lt.f64 	%p50, %fd118, %fd119;
	selp.f64 	%fd374, %fd119, %fd118, %p50;
$L__BB4_71:
	mov.u32 	%r507, %tid.x;
	setp.ne.s32 	%p216, %r507, 0;
	@%p216 bra 	$L__BB4_73;
	ld.param.u64 	%rd196, [_ZN3cub18CUB_300001_SM_10006detail6reduce18DeviceReduceKernelINS2_10policy_hubIdjN4cuda3__47maximumIvEEE10Policy1000EPdjS8_dNS5_3std3__410__identityEEEvT0_PT3_T1_NS0_13GridEvenShareISI_EET2_T4__param_1];
	cvta.to.global.u64 	%rd193, %rd196;
	mul.wide.u32 	%rd194, %r3, 8;
	add.s64 	%rd195, %rd193, %rd194;
	st.global.f64 	[%rd195], %fd374;
$L__BB4_73:
	ret;

}
	// .globl	_ZN3cub18CUB_300001_SM_10006detail6reduce28DeviceReduceSingleTileKernelINS2_10policy_hubIdjN4cuda3__47maximumIvEEE10Policy1000EPdSB_iS8_ddNS5_3std3__410__identityEEEvT0_T1_T2_T3_T4_T6_
.visible .entry _ZN3cub18CUB_300001_SM_10006detail6reduce28DeviceReduceSingleTileKernelINS2_10policy_hubIdjN4cuda3__47maximumIvEEE10Policy1000EPdSB_iS8_ddNS5_3std3__410__identityEEEvT0_T1_T2_T3_T4_T6_(
	.param .u64 .ptr .align 1 _ZN3cub18CUB_300001_SM_10006detail6reduce28DeviceReduceSingleTileKernelINS2_10policy_hubIdjN4cuda3__47maximumIvEEE10Policy1000EPdSB_iS8_ddNS5_3std3__410__identityEEEvT0_T1_T2_T3_T4_T6__param_0,
	.param .u64 .ptr .align 1 _ZN3cub18CUB_300001_SM_10006detail6reduce28DeviceReduceSingleTileKernelINS2_10policy_hubIdjN4cuda3__47maximumIvEEE10Policy1000EPdSB_iS8_ddNS5_3std3__410__identityEEEvT0_T1_T2_T3_T4_T6__param_1,
	.param .u32 _ZN3cub18CUB_300001_SM_10006detail6reduce28DeviceReduceSingleTileKernelINS2_10policy_hubIdjN4cuda3__47maximumIvEEE10Policy1000EPdSB_iS8_ddNS5_3std3__410__identityEEEvT0_T1_T2_T3_T4_T6__param_2,
	.param .align 1 .b8 _ZN3cub18CUB_300001_SM_10006detail6reduce28DeviceReduceSingleTileKernelINS2_10policy_hubIdjN4cuda3__47maximumIvEEE10Policy1000EPdSB_iS8_ddNS5_3std3__410__identityEEEvT0_T1_T2_T3_T4_T6__param_3[1],
	.param .f64 _ZN3cub18CUB_300001_SM_10006detail6reduce28DeviceReduceSingleTileKernelINS2_10policy_hubIdjN4cuda3__47maximumIvEEE10Policy1000EPdSB_iS8_ddNS5_3std3__410__identityEEEvT0_T1_T2_T3_T4_T6__param_4,
	.param .align 1 .b8 _ZN3cub18CUB_300001_SM_10006detail6reduce28DeviceReduceSingleTileKernelINS2_10policy_hubIdjN4cuda3__47maximumIvEEE10Policy1000EPdSB_iS8_ddNS5_3std3__410__identityEEEvT0_T1_T2_T3_T4_T6__param_5[1]
)
.maxntid 256
.minnctapersm 1
{
	.reg .pred 	%p<220>;
	.reg .b32 	%r<472>;
	.reg .b64 	%rd<206>;
	.reg .b64 	%fd<381>;
	// demoted variable
	.shared .align 8 .b8 _ZZN3cub18CUB_300001_SM_10006detail6reduce28DeviceReduceSingleTileKernelINS2_10policy_hubIdjN4cuda3__47maximumIvEEE10Policy1000EPdSB_iS8_ddNS5_3std3__410__identityEEEvT0_T1_T2_T3_T4_T6_E12temp_storage[80];
	ld.param.u64 	%rd15, [_ZN3cub18CUB_300001_SM_10006detail6reduce28DeviceReduceSingleTileKernelINS2_10policy_hubIdjN4cuda3__47maximumIvEEE10Policy1000EPdSB_iS8_ddNS5_3std3__410__identityEEEvT0_T1_T2_T3_T4_T6__param_0];
	ld.param.u64 	%rd16, [_ZN3cub18CUB_300001_SM_10006detail6reduce28DeviceReduceSingleTileKernelINS2_10policy_hubIdjN4cuda3__47maximumIvEEE10Policy1000EPdSB_iS8_ddNS5_3std3__410__identityEEEvT0_T1_T2_T3_T4_T6__param_1];
	ld.param.u32 	%r68, [_ZN3cub18CUB_300001_SM_10006detail6reduce28DeviceReduceSingleTileKernelINS2_10policy_hubIdjN4cuda3__47maximumIvEEE10Policy1000EPdSB_iS8_ddNS5_3std3__410__identityEEEvT0_T1_T2_T3_T4_T6__param_2];
	ld.param.f64 	%fd58, [_ZN3cub18CUB_300001_SM_10006detail6reduce28DeviceReduceSingleTileKernelINS2_10policy_hubIdjN4cuda3__47maximumIvEEE10Policy1000EPdSB_iS8_ddNS5_3std3__410__identityEEEvT0_T1_T2_T3_T4_T6__param_4];
	cvta.to.global.u64 	%rd1, %rd16;
	setp.ne.s32 	%p1, %r68, 0;
	@%p1 bra 	$L__BB5_3;
	mov.u32 	%r445, %tid.x;
	setp.ne.s32 	%p219, %r445, 0;
	@%p219 bra 	$L__BB5_74;
	st.global.f64 	[%rd1], %fd58;
	bra.uni 	$L__BB5_74;
$L__BB5_3:
	and.b64  	%rd17, %rd15, 31;
	setp.ne.s64 	%p2, %rd17, 0;
	@%p2 bra 	$L__BB5_38;
	setp.gt.s32 	%p110, %r68, 2047;
	@%p110 bra 	$L__BB5_22;
	mov.u32 	%r1, %tid.x;
	setp.ge.s32 	%p159, %r1, %r68;
	mov.f64 	%fd359, 0d0000000000000000;
	mov.u32 	%r449, %r1;
	@%p159 bra 	$L__BB5_7;
	mul.wide.u32 	%rd169, %r1, 8;
	add.s64 	%rd168, %rd15, %rd169;
	// begin inline asm
	ld.global.nc.u64 %rd167, [%rd168];
	// end inline asm
	mov.b64 	%fd359, %rd167;
	add.s32 	%r449, %r1, 256;
$L__BB5_7:
	setp.ge.s32 	%p160, %r449, %r68;
	@%p160 bra 	$L__BB5_13;
	not.b32 	%r321, %r449;
	add.s32 	%r4, %r68, %r321;
	and.b32  	%r322, %r4, 768;
	setp.eq.s32 	%p161, %r322, 768;
	@%p161 bra 	$L__BB5_11;
	mul.wide.u32 	%rd170, %r449, 8;
	add.s64 	%rd202, %rd15, %rd170;
	shr.u32 	%r323, %r4, 8;
	add.s32 	%r324, %r323, 1;
	and.b32  	%r325, %r324, 3;
	neg.s32 	%r447, %r325;
$L__BB5_10:
	.pragma "nounroll";
	// begin inline asm
	ld.global.nc.u64 %rd171, [%rd202];
	// end inline asm
	mov.b64 	%fd272, %rd171;
	setp.lt.f64 	%p162, %fd359, %fd272;
	selp.f64 	%fd359, %fd272, %fd359, %p162;
	add.s32 	%r449, %r449, 256;
	add.s64 	%rd202, %rd202, 2048;
	add.s32 	%r447, %r447, 1;
	setp.ne.s32 	%p163, %r447, 0;
	@%p163 bra 	$L__BB5_10;
$L__BB5_11:
	setp.lt.u32 	%p164, %r4, 768;
	@%p164 bra 	$L__BB5_13;
$L__BB5_12:
	mul.wide.s32 	%rd181, %r449, 8;
	add.s64 	%rd174, %rd15, %rd181;
	// begin inline asm
	ld.global.nc.u64 %rd173, [%rd174];
	// end inline asm
	mov.b64 	%fd273, %rd173;
	setp.lt.f64 	%p165, %fd359, %fd273;
	selp.f64 	%fd274, %fd273, %fd359, %p165;
	add.s64 	%rd176, %rd174, 2048;
	// begin inline asm
	ld.global.nc.u64 %rd175, [%rd176];
	// end inline asm
	mov.b64 	%fd275, %rd175;
	setp.lt.f64 	%p166, %fd274, %fd275;
	selp.f64 	%fd276, %fd275, %fd274, %p166;
	add.s64 	%rd178, %rd174, 4096;
	// begin inline asm
	ld.global.nc.u64 %rd177, [%rd178];
	// end inline asm
	mov.b64 	%fd277, %rd177;
	setp.lt.f64 	%p167, %fd276, %fd277;
	selp.f64 	%fd278, %fd277, %fd276, %p167;
	add.s64 	%rd180, %rd174, 6144;
	// begin inline asm
	ld.global.nc.u64 %rd179, [%rd180];
	// end inline asm
	mov.b64 	%fd279, %rd179;
	setp.lt.f64 	%p168, %fd278, %fd279;
	selp.f64 	%fd359, %fd279, %fd278, %p168;
	add.s32 	%r449, %r449, 1024;
	setp.lt.s32 	%p169, %r449, %r68;
	@%p169 bra 	$L__BB5_12;
$L__BB5_13:
	setp.lt.s32 	%p170, %r68, 256;
	@%p170 bra 	$L__BB5_18;
	// begin inline asm
	mov.u32 %r389, %laneid;
	// end inline asm
	mov.b64 	%rd192, %fd359;
	mov.b64 	{%r391, %r396}, %rd192;
	mov.b32 	%r397, 1;
	mov.b32 	%r438, 31;
	mov.b32 	%r439, -1;
	// begin inline asm
	shfl.sync.down.b32 %r390, %r391, %r397, %r438, %r439;
	// end inline asm
	// begin inline asm
	shfl.sync.down.b32 %r395, %r396, %r397, %r438, %r439;
	// end inline asm
	mov.b64 	%rd193, {%r390, %r395};
	mov.b64 	%fd327, %rd193;
	setp.gt.s32 	%p198, %r389, 30;
	setp.lt.f64 	%p199, %fd359, %fd327;
	selp.f64 	%fd328, %fd327, %fd359, %p199;
	selp.f64 	%fd329, %fd359, %fd328, %p198;
	mov.b64 	%rd194, %fd329;
	mov.b64 	{%r401, %r406}, %rd194;
	mov.b32 	%r407, 2;
	// begin inline asm
	shfl.sync.down.b32 %r400, %r401, %r407, %r438, %r439;
	// end inline asm
	// begin inline asm
	shfl.sync.down.b32 %r405, %r406, %r407, %r438, %r439;
	// end inline asm
	mov.b64 	%rd195, {%r400, %r405};
	mov.b64 	%fd330, %rd195;
	setp.gt.s32 	%p200, %r389, 29;
	setp.lt.f64 	%p201, %fd329, %fd330;
	selp.f64 	%fd331, %fd330, %fd329, %p201;
	selp.f64 	%fd332, %fd329, %fd331, %p200;
	mov.b64 	%rd196, %fd332;
	mov.b64 	{%r411, %r416}, %rd196;
	mov.b32 	%r417, 4;
	// begin inline asm
	shfl.sync.down.b32 %r410, %r411, %r417, %r438, %r439;
	// end inline asm
	// begin inline asm
	shfl.sync.down.b32 %r415, %r416, %r417, %r438, %r439;
	// end inline asm
	mov.b64 	%rd197, {%r410, %r415};
	mov.b64 	%fd333, %rd197;
	setp.gt.s32 	%p202, %r389, 27;
	setp.lt.f64 	%p203, %fd332, %fd333;
	selp.f64 	%fd334, %fd333, %fd332, %p203;
	selp.f64 	%fd335, %fd332, %fd334, %p202;
	mov.b64 	%rd198, %fd335;
	mov.b64 	{%r421, %r426}, %rd198;
	mov.b32 	%r427, 8;
	// begin inline asm
	shfl.sync.down.b32 %r420, %r421, %r427, %r438, %r439;
	// end inline asm
	// begin inline asm
	shfl.sync.down.b32 %r425, %r426, %r427, %r438, %r439;
	// end inline asm
	mov.b64 	%rd199, {%r420, %r425};
	mov.b64 	%fd336, %rd199;
	setp.gt.s32 	%p204, %r389, 23;
	setp.lt.f64 	%p205, %fd335, %fd336;
	selp.f64 	%fd337, %fd336, %fd335, %p205;
	selp.f64 	%fd338, %fd335, %fd337, %p204;
	mov.b64 	%rd200, %fd338;
	mov.b64 	{%r431, %r436}, %rd200;
	mov.b32 	%r437, 16;
	// begin inline asm
	shfl.sync.down.b32 %r430, %r431, %r437, %r438, %r439;
	// end inline asm
	// begin inline asm
	shfl.sync.down.b32 %r435, %r436, %r437, %r438, %r439;
	// end inline asm
	mov.b64 	%rd201, {%r430, %r435};
	mov.b64 	%fd339, %rd201;
	setp.gt.s32 	%p206, %r389, 15;
	setp.lt.f64 	%p207, %fd338, %fd339;
	selp.f64 	%fd10, %fd339, %fd338, %p207;
	selp.f64 	%fd380, %fd338, %fd10, %p206;
	setp.ne.s32 	%p208, %r389, 0;
	@%p208 bra 	$L__BB5_16;
	shr.u32 	%r440, %r1, 2;
	and.b32  	%r441, %r440, 248;
	mov.u32 	%r442, _ZZN3cub18CUB_300001_SM_10006detail6reduce28DeviceReduceSingleTileKernelINS2_10policy_hubIdjN4cuda3__47maximumIvEEE10Policy1000EPdSB_iS8_ddNS5_3std3__410__identityEEEvT0_T1_T2_T3_T4_T6_E12temp_storage;
	add.s32 	%r443, %r442, %r441;
	st.shared.f64 	[%r443+8], %fd10;
$L__BB5_16:
	bar.sync 	0;
	setp.ne.s32 	%p209, %r1, 0;
	@%p209 bra 	$L__BB5_72;
	ld.shared.f64 	%fd340, [_ZZN3cub18CUB_300001_SM_10006detail6reduce28DeviceReduceSingleTileKernelINS2_10policy_hubIdjN4cuda3__47maximumIvEEE10Policy1000EPdSB_iS8_ddNS5_3std3__410__identityEEEvT0_T1_T2_T3_T4_T6_E12temp_storage+16];
	setp.lt.f64 	%p210, %fd380, %fd340;
	selp.f64 	%fd341, %fd340, %fd380, %p210;
	ld.shared.f64 	%fd342, [_ZZN3cub18CUB_300001_SM_10006detail6reduce28DeviceReduceSingleTileKernelINS2_10policy_hubIdjN4cuda3__47maximumIvEEE10Policy1000EPdSB_iS8_ddNS5_3std3__410__identityEEEvT0_T1_T2_T3_T4_T6_E12temp_storage+24];
	setp.lt.f64 	%p211, %fd341, %fd342;
	selp.f64 	%fd343, %fd342, %fd341, %p211;
	ld.shared.f64 	%fd344, [_ZZN3cub18CUB_300001_SM_10006detail6reduce28DeviceReduceSingleTileKernelINS2_10policy_hubIdjN4cuda3__47maximumIvEEE10Policy1000EPdSB_iS8_ddNS5_3std3__410__identityEEEvT0_T1_T2_T3_T4_T6_E12temp_storage+32];
	setp.lt.f64 	%p212, %fd343, %fd344;
	selp.f64 	%fd345, %fd344, %fd343, %p212;
	ld.shared.f64 	%fd346, [_ZZN3cub18CUB_300001_SM_10006detail6reduce28DeviceReduceSingleTileKernelINS2_10policy_hubIdjN4cuda3__47maximumIvEEE10Policy1000EPdSB_iS8_ddNS5_3std3__410__identityEEEvT0_T1_T2_T3_T4_T6_E12temp_storage+40];
	setp.lt.f64 	%p213, %fd345, %fd346;
	selp.f64 	%fd347, %fd346, %fd345, %p213;
	ld.shared.f64 	%fd348, [_ZZN3cub18CUB_300001_SM_10006detail6reduce28DeviceReduceSingleTileKernelINS2_10policy_hubIdjN4cuda3__47maximumIvEEE10Policy1000EPdSB_iS8_ddNS5_3std3__410__identityEEEvT0_T1_T2_T3_T4_T6_E12temp_storage+48];
	setp.lt.f64 	%p214, %fd347, %fd348;
	selp.f64 	%fd349, %fd348, %fd347, %p214;
	ld.shared.f64 	%fd350, [_ZZN3cub18CUB_300001_SM_10006detail6reduce28DeviceReduceSingleTileKernelINS2_10policy_hubIdjN4cuda3__47maximumIvEEE10Policy1000EPdSB_iS8_ddNS5_3std3__410__identityEEEvT0_T1_T2_T3_T4_T6_E12temp_storage+56];
	setp.lt.f64 	%p215, %fd349, %fd350;
	selp.f64 	%fd351, %fd350, %fd349, %p215;
	ld.shared.f64 	%fd352, [_ZZN3cub18CUB_300001_SM_10006detail6reduce28DeviceReduceSingleTileKernelINS2_10policy_hubIdjN4cuda3__47maximumIvEEE10Policy1000EPdSB_iS8_ddNS5_3std3__410__identityEEEvT0_T1_T2_T3_T4_T6_E12temp_storage+64];
	setp.lt.f64 	%p216, %fd351, %fd352;
	selp.f64 	%fd380, %fd352, %fd351, %p216;
	bra.uni 	$L__BB5_72;
$L__BB5_18:
	// begin inline asm
	mov.u32 %r326, %laneid;
	// end inline asm
	and.b32  	%r377, %r1, 992;
	add.s32 	%r378, %r377, 32;
	setp.gt.s32 	%p171, %r378, %r68;
	not.b32 	%r379, %r377;
	add.s32 	%r380, %r68, %r379;
	selp.b32 	%r375, %r380, 31, %p171;
	mov.b64 	%rd182, %fd359;
	mov.b64 	{%r328, %r333}, %rd182;
	mov.b32 	%r334, 1;
	mov.b32 	%r376, -1;
	// begin inline asm
	shfl.sync.down.b32 %r327, %r328, %r334, %r375, %r376;
	// end inline asm
	// begin inline asm
	shfl.sync.down.b32 %r332, %r333, %r334, %r375, %r376;
	// end inline asm
	mov.b64 	%rd183, {%r327, %r332};
	mov.b64 	%fd280, %rd183;
	setp.lt.s32 	%p172, %r326, %r375;
	setp.lt.f64 	%p173, %fd359, %fd280;
	selp.f64 	%fd281, %fd280, %fd359, %p173;
	selp.f64 	%fd282, %fd281, %fd359, %p172;
	mov.b64 	%rd184, %fd282;
	mov.b64 	{%r338, %r343}, %rd184;
	mov.b32 	%r344, 2;
	// begin inline asm
	shfl.sync.down.b32 %r337, %r338, %r344, %r375, %r376;
	// end inline asm
	// begin inline asm
	shfl.sync.down.b32 %r342, %r343, %r344, %r375, %r376;
	// end inline asm
	mov.b64 	%rd185, {%r337, %r342};
	mov.b64 	%fd283, %rd185;
	add.s32 	%r381, %r326, 2;
	setp.gt.s32 	%p174, %r381, %r375;
	setp.lt.f64 	%p175, %fd282, %fd283;
	selp.f64 	%fd284, %fd283, %fd282, %p175;
	selp.f64 	%fd285, %fd282, %fd284, %p174;
	mov.b64 	%rd186, %fd285;
	mov.b64 	{%r348, %r353}, %rd186;
	mov.b32 	%r354, 4;
	// begin inline asm
	shfl.sync.down.b32 %r347, %r348, %r354, %r375, %r376;
	// end inline asm
	// begin inline asm
	shfl.sync.down.b32 %r352, %r353, %r354, %r375, %r376;
	// end inline asm
	mov.b64 	%rd187, {%r347, %r352};
	mov.b64 	%fd286, %rd187;
	add.s32 	%r382, %r326, 4;
	setp.gt.s32 	%p176, %r382, %r375;
	setp.lt.f64 	%p177, %fd285, %fd286;
	selp.f64 	%fd287, %fd286, %fd285, %p177;
	selp.f64 	%fd288, %fd285, %fd287, %p176;
	mov.b64 	%rd188, %fd288;
	mov.b64 	{%r358, %r363}, %rd188;
	mov.b32 	%r364, 8;
	// begin inline asm
	shfl.sync.down.b32 %r357, %r358, %r364, %r375, %r376;
	// end inline asm
	// begin inline asm
	shfl.sync.down.b32 %r362, %r363, %r364, %r375, %r376;
	// end inline asm
	mov.b64 	%rd189, {%r357, %r362};
	mov.b64 	%fd289, %rd189;
	add.s32 	%r383, %r326, 8;
	setp.gt.s32 	%p178, %r383, %r375;
	setp.lt.f64 	%p179, %fd288, %fd289;
	selp.f64 	%fd290, %fd289, %fd288, %p179;
	selp.f64 	%fd291, %fd288, %fd290, %p178;
	mov.b64 	%rd190, %fd291;
	mov.b64 	{%r368, %r373}, %rd190;
	mov.b32 	%r374, 16;
	// begin inline asm
	shfl.sync.down.b32 %r367, %r368, %r374, %r375, %r376;
	// end inline asm
	// begin inline asm
	shfl.sync.down.b32 %r372, %r373, %r374, %r375, %r376;
	// end inline asm
	mov.b64 	%rd191, {%r367, %r372};
	mov.b64 	%fd292, %rd191;
	add.s32 	%r384, %r326, 16;
	setp.gt.s32 	%p180, %r384, %r375;
	setp.lt.f64 	%p181, %fd291, %fd292;
	selp.f64 	%fd293, %fd292, %fd291, %p181;
	selp.f64 	%fd380, %fd291, %fd293, %p180;
	setp.ne.s32 	%p182, %r326, 0;
	@%p182 bra 	$L__BB5_20;
	shr.u32 	%r385, %r1, 2;
	and.b32  	%r386, %r385, 248;
	mov.u32 	%r387, _ZZN3cub18CUB_300001_SM_10006detail6reduce28DeviceReduceSingleTileKernelINS2_10policy_hubIdjN4cuda3__47maximumIvEEE10Policy1000EPdSB_iS8_ddNS5_3std3__410__identityEEEvT0_T1_T2_T3_T4_T6_E12temp_storage;
	add.s32 	%r388, %r387, %r386;
	st.shared.f64 	[%r388+8], %fd380;
$L__BB5_20:
	bar.sync 	0;
	setp.ne.s32 	%p183, %r1, 0;
	@%p183 bra 	$L__BB5_72;
	setp.gt.s32 	%p184, %r68, 32;
	ld.shared.f64 	%fd294, [_ZZN3cub18CUB_300001_SM_10006detail6reduce28DeviceReduceSingleTileKernelINS2_10policy_hubIdjN4cuda3__47maximumIvEEE10Policy1000EPdSB_iS8_ddNS5_3std3__410__identityEEEvT0_T1_T2_T3_T4_T6_E12temp_storage+16];
	setp.lt.f64 	%p185, %fd380, %fd294;
	selp.f64 	%fd296, %fd294, %fd380, %p185;
	selp.f64 	%fd297, %fd296, %fd380, %p184;
	setp.gt.s32 	%p186, %r68, 64;
	ld.shared.f64 	%fd299, [_ZZN3cub18CUB_300001_SM_10006detail6reduce28DeviceReduceSingleTileKernelINS2_10policy_hubIdjN4cuda3__47maximumIvEEE10Policy1000EPdSB_iS8_ddNS5_3std3__410__identityEEEvT0_T1_T2_T3_T4_T6_E12temp_storage+24];
	setp.lt.f64 	%p187, %fd297, %fd299;
	selp.f64 	%fd301, %fd299, %fd297, %p187;
	selp.f64 	%fd302, %fd301, %fd297, %p186;
	setp.gt.s32 	%p188, %r68, 96;
	ld.shared.f64 	%fd304, [_ZZN3cub18CUB_300001_SM_10006detail6reduce28DeviceReduceSingleTileKernelINS2_10policy_hubIdjN4cuda3__47maximumIvEEE10Policy1000EPdSB_iS8_ddNS5_3std3__410__identityEEEvT0_T1_T2_T3_T4_T6_E12temp_storage+32];
	setp.lt.f64 	%p189, %fd302, %fd304;
	selp.f64 	%fd306, %fd304, %fd302, %p189;
	selp.f64 	%fd307, %fd306, %fd302, %p188;
	setp.gt.s32 	%p190, %r68, 128;
	ld.shared.f64 	%fd309, [_ZZN3cub18CUB_300001_SM_10006detail6reduce28DeviceReduceSingleTileKernelINS2_10policy_hubIdjN4cuda3__47maximumIvEEE10Policy1000EPdSB_iS8_ddNS5_3std3__410__identityEEEvT0_T1_T2_T3_T4_T6_E12temp_storage+40];
	setp.lt.f64 	%p191, %fd307, %fd309;
	selp.f64 	%fd311, %fd309, %fd307, %p191;
	selp.f64 	%fd312, %fd311, %fd307, %p190;
	setp.gt.s32 	%p192, %r68, 160;
	ld.shared.f64 	%fd314, [_ZZN3cub18CUB_300001_SM_10006detail6reduce28DeviceReduceSingleTileKernelINS2_10policy_hubIdjN4cuda3__47maximumIvEEE10Policy1000EPdSB_iS8_ddNS5_3std3__410__identityEEEvT0_T1_T2_T3_T4_T6_E12temp_storage+48];
	setp.lt.f64 	%p193, %fd312, %fd314;
	selp.f64 	%fd316, %fd314, %fd312, %p193;
	selp.f64 	%fd317, %fd316, %fd312, %p192;
	setp.gt.s32 	%p194, %r68, 192;
	ld.shared.f64 	%fd319, [_ZZN3cub18CUB_300001_SM_10006detail6reduce28DeviceReduceSingleTileKernelINS2_10policy_hubIdjN4cuda3__47maximumIvEEE10Policy1000EPdSB_iS8_ddNS5_3std3__410__identityEEEvT0_T1_T2_T3_T4_T6_E12temp_storage+56];
	setp.lt.f64 	%p195, %fd317, %fd319;
	selp.f64 	%fd321, %fd319, %fd317, %p195;
	selp.f64 	%fd322, %fd321, %fd317, %p194;
	setp.gt.s32 	%p196, %r68, 224;
	ld.shared.f64 	%fd324, [_ZZN3cub18CUB_300001_SM_10006detail6reduce28DeviceReduceSingleTileKernelINS2_10policy_hubIdjN4cuda3__47maximumIvEEE10Policy1000EPdSB_iS8_ddNS5_3std3__410__identityEEEvT0_T1_T2_T3_T4_T6_E12temp_storage+64];
	setp.lt.f64 	%p197, %fd322, %fd324;
	selp.f64 	%fd326, %fd324, %fd322, %p197;
	selp.f64 	%fd380, %fd326, %fd322, %p196;
	bra.uni 	$L__BB5_72;
$L__BB5_22:
	mov.u32 	%r13, %tid.x;
	shl.b32 	%r14, %r13, 2;
	mul.wide.u32 	%rd126, %r14, 8;
	add.s64 	%rd116, %rd15, %rd126;
	// begin inline asm
	ld.global.nc.v2.u64 {%rd114, %rd115}, [%rd116];
	// end inline asm
	add.s64 	%rd119, %rd116, 16;
	// begin inline asm
	ld.global.nc.v2.u64 {%rd117, %rd118}, [%rd119];
	// end inline asm
	mov.b64 	%fd206, %rd114;
	mov.b64 	%fd207, %rd115;
	mov.b64 	%fd208, %rd117;
	mov.b64 	%fd209, %rd118;
	add.s64 	%rd122, %rd116, 8192;
	// begin inline asm
	ld.global.nc.v2.u64 {%rd120, %rd121}, [%rd122];
	// end inline asm
	add.s64 	%rd125, %rd116, 8208;
	// begin inline asm
	ld.global.nc.v2.u64 {%rd123, %rd124}, [%rd125];
	// end inline asm
	mov.b64 	%fd210, %rd120;
	mov.b64 	%fd211, %rd121;
	mov.b64 	%fd212, %rd123;
	mov.b64 	%fd213, %rd124;
	setp.lt.f64 	%p111, %fd206, %fd207;
	selp.f64 	%fd214, %fd207, %fd206, %p111;
	setp.lt.f64 	%p112, %fd214, %fd208;
	selp.f64 	%fd215, %fd208, %fd214, %p112;
	setp.lt.f64 	%p113, %fd215, %fd209;
	selp.f64 	%fd216, %fd209, %fd215, %p113;
	setp.lt.f64 	%p114, %fd216, %fd210;
	selp.f64 	%fd217, %fd210, %fd216, %p114;
	setp.lt.f64 	%p115, %fd217, %fd211;
	selp.f64 	%fd218, %fd211, %fd217, %p115;
	setp.lt.f64 	%p116, %fd218, %fd212;
	selp.f64 	%fd219, %fd212, %fd218, %p116;
	setp.lt.f64 	%p117, %fd219, %fd213;
	selp.f64 	%fd366, %fd213, %fd219, %p117;
	setp.lt.u32 	%p118, %r68, 4096;
	mov.b32 	%r452, 2048;
	@%p118 bra 	$L__BB5_26;
	add.s32 	%r15, %r68, -2048;
	mov.b32 	%r452, 2048;
$L__BB5_24:
	add.s32 	%r258, %r452, %r14;
	mul.wide.u32 	%rd139, %r258, 8;
	add.s64 	%rd129, %rd15, %rd139;
	// begin inline asm
	ld.global.nc.v2.u64 {%rd127, %rd128}, [%rd129];
	// end inline asm
	add.s64 	%rd132, %rd129, 16;
	// begin inline asm
	ld.global.nc.v2.u64 {%rd130, %rd131}, [%rd132];
	// end inline asm
	mov.b64 	%fd220, %rd127;
	mov.b64 	%fd221, %rd128;
	mov.b64 	%fd222, %rd130;
	mov.b64 	%fd223, %rd131;
	add.s64 	%rd135, %rd129, 8192;
	// begin inline asm
	ld.global.nc.v2.u64 {%rd133, %rd134}, [%rd135];
	// end inline asm
	add.s64 	%rd138, %rd129, 8208;
	// begin inline asm
	ld.global.nc.v2.u64 {%rd136, %rd137}, [%rd138];
	// end inline asm
	mov.b64 	%fd224, %rd133;
	mov.b64 	%fd225, %rd134;
	mov.b64 	%fd226, %rd136;
	mov.b64 	%fd227, %rd137;
	setp.lt.f64 	%p119, %fd366, %fd220;
	selp.f64 	%fd228, %fd220, %fd366, %p119;
	setp.lt.f64 	%p120, %fd228, %fd221;
	selp.f64 	%fd229, %fd221, %fd228, %p120;
	setp.lt.f64 	%p121, %fd229, %fd222;
	selp.f64 	%fd230, %fd222, %fd229, %p121;
	setp.lt.f64 	%p122, %fd230, %fd223;
	selp.f64 	%fd231, %fd223, %fd230, %p122;
	setp.lt.f64 	%p123, %fd231, %fd224;
	selp.f64 	%fd232, %fd224, %fd231, %p123;
	setp.lt.f64 	%p124, %fd232, %fd225;
	selp.f64 	%fd233, %fd225, %fd232, %p124;
	setp.lt.f64 	%p125, %fd233, %fd226;
	selp.f64 	%fd234, %fd226, %fd233, %p125;
	setp.lt.f64 	%p126, %fd234, %fd227;
	selp.f64 	%fd366, %fd227, %fd234, %p126;
	sub.s32 	%r259, %r68, %r452;
	setp.lt.s32 	%p127, %r259, 2048;
	@%p127 bra 	$L__BB5_34;
	add.s32 	%r452, %r452, 2048;
	setp.le.s32 	%p128, %r452, %r15;
	@%p128 bra 	$L__BB5_24;
$L__BB5_26:
	setp.le.s32 	%p129, %r68, %r452;
	@%p129 bra 	$L__BB5_34;
	sub.s32 	%r19, %r68, %r452;
	setp.ge.s32 	%p130, %r13, %r19;
	@%p130 bra 	$L__BB5_34;
	not.b32 	%r260, %r13;
	add.s32 	%r261, %r68, %r260;
	sub.s32 	%r20, %r261, %r452;
	and.b32  	%r262, %r20, 768;
	setp.eq.s32 	%p131, %r262, 768;
	mov.u32 	%r456, %r13;
	@%p131 bra 	$L__BB5_31;
	add.s32 	%r454, %r13, %r452;
	shr.u32 	%r263, %r20, 8;
	add.s32 	%r264, %r263, 1;
	and.b32  	%r265, %r264, 3;
	neg.s32 	%r453, %r265;
	mov.u32 	%r456, %r13;
$L__BB5_30:
	.pragma "nounroll";
	mul.wide.u32 	%rd142, %r454, 8;
	add.s64 	%rd141, %rd15, %rd142;
	// begin inline asm
	ld.global.nc.u64 %rd140, [%rd141];
	// end inline asm
	mov.b64 	%fd236, %rd140;
	setp.lt.f64 	%p132, %fd366, %fd236;
	selp.f64 	%fd366, %fd236, %fd366, %p132;
	add.s32 	%r456, %r456, 256;
	add.s32 	%r454, %r454, 256;
	add.s32 	%r453, %r453, 1;
	setp.ne.s32 	%p133, %r453, 0;
	@%p133 bra 	$L__BB5_30;
$L__BB5_31:
	setp.lt.u32 	%p134, %r20, 768;
	@%p134 bra 	$L__BB5_34;
	cvt.u64.u32 	%rd143, %r456;
	cvt.u64.u32 	%rd144, %r452;
	add.s64 	%rd145, %rd143, %rd144;
	shl.b64 	%rd146, %rd145, 3;
	add.s64 	%rd147, %rd146, %rd15;
	add.s64 	%rd203, %rd147, 4096;
	add.s32 	%r457, %r456, %r452;
$L__BB5_33:
	mul.wide.u32 	%rd156, %r457, 8;
	add.s64 	%rd149, %rd15, %rd156;
	// begin inline asm
	ld.global.nc.u64 %rd148, [%rd149];
	// end inline asm
	mov.b64 	%fd237, %rd148;
	setp.lt.f64 	%p135, %fd366, %fd237;
	selp.f64 	%fd238, %fd237, %fd366, %p135;
	add.s64 	%rd151, %rd203, -2048;
	// begin inline asm
	ld.global.nc.u64 %rd150, [%rd151];
	// end inline asm
	mov.b64 	%fd239, %rd150;
	setp.lt.f64 	%p136, %fd238, %fd239;
	selp.f64 	%fd240, %fd239, %fd238, %p136;
	// begin inline asm
	ld.global.nc.u64 %rd152, [%rd203];
	// end inline asm
	mov.b64 	%fd241, %rd152;
	setp.lt.f64 	%p137, %fd240, %fd241;
	selp.f64 	%fd242, %fd241, %fd240, %p137;
	add.s64 	%rd155, %rd203, 2048;
	// begin inline asm
	ld.global.nc.u64 %rd154, [%rd155];
	// end inline asm
	mov.b64 	%fd243, %rd154;
	setp.lt.f64 	%p138, %fd242, %fd243;
	selp.f64 	%fd366, %fd243, %fd242, %p138;
	add.s32 	%r456, %r456, 1024;
	add.s64 	%rd203, %rd203, 8192;
	add.s32 	%r457, %r457, 1024;
	setp.lt.s32 	%p139, %r456, %r19;
	@%p139 bra 	$L__BB5_33;
$L__BB5_34:
	// begin inline asm
	mov.u32 %r266, %laneid;
	// end inline asm
	mov.b64 	%rd157, %fd366;
	mov.b64 	{%r268, %r273}, %rd157;
	mov.b32 	%r274, 1;
	mov.b32 	%r315, 31;
	mov.b32 	%r316, -1;
	// begin inline asm
	shfl.sync.down.b32 %r267, %r268, %r274, %r315, %r316;
	// end inline asm
	// begin inline asm
	shfl.sync.down.b32 %r272, %r273, %r274, %r315, %r316;
	// end inline asm
	mov.b64 	%rd158, {%r267, %r272};
	mov.b64 	%fd244, %rd158;
	setp.gt.s32 	%p140, %r266, 30;
	setp.lt.f64 	%p141, %fd366, %fd244;
	selp.f64 	%fd245, %fd244, %fd366, %p141;
	selp.f64 	%fd246, %fd366, %fd245, %p140;
	mov.b64 	%rd159, %fd246;
	mov.b64 	{%r278, %r283}, %rd159;
	mov.b32 	%r284, 2;
	// begin inline asm
	shfl.sync.down.b32 %r277, %r278, %r284, %r315, %r316;
	// end inline asm
	// begin inline asm
	shfl.sync.down.b32 %r282, %r283, %r284, %r315, %r316;
	// end inline asm
	mov.b64 	%rd160, {%r277, %r282};
	mov.b64 	%fd247, %rd160;
	setp.gt.s32 	%p142, %r266, 29;
	setp.lt.f64 	%p143, %fd246, %fd247;
	selp.f64 	%fd248, %fd247, %fd246, %p143;
	selp.f64 	%fd249, %fd246, %fd248, %p142;
	mov.b64 	%rd161, %fd249;
	mov.b64 	{%r288, %r293}, %rd161;
	mov.b32 	%r294, 4;
	// begin inline asm
	shfl.sync.down.b32 %r287, %r288, %r294, %r315, %r316;
	// end inline asm
	// begin inline asm
	shfl.sync.down.b32 %r292, %r293, %r294, %r315, %r316;
	// end inline asm
	mov.b64 	%rd162, {%r287, %r292};
	mov.b64 	%fd250, %rd162;
	setp.gt.s32 	%p144, %r266, 27;
	setp.lt.f64 	%p145, %fd249, %fd250;
	selp.f64 	%fd251, %fd250, %fd249, %p145;
	selp.f64 	%fd252, %fd249, %fd251, %p144;
	mov.b64 	%rd163, %fd252;
	mov.b64 	{%r298, %r303}, %rd163;
	mov.b32 	%r304, 8;
	// begin inline asm
	shfl.sync.down.b32 %r297, %r298, %r304, %r315, %r316;
	// end inline asm
	// begin inline asm
	shfl.sync.down.b32 %r302, %r303, %r304, %r315, %r316;
	// end inline asm
	mov.b64 	%rd164, {%r297, %r302};
	mov.b64 	%fd253, %rd164;
	setp.gt.s32 	%p146, %r266, 23;
	setp.lt.f64 	%p147, %fd252, %fd253;
	selp.f64 	%fd254, %fd253, %fd252, %p147;
	selp.f64 	%fd255, %fd252, %fd254, %p146;
	mov.b64 	%rd165, %fd255;
	mov.b64 	{%r308, %r313}, %rd165;
	mov.b32 	%r314, 16;
	// begin inline asm
	shfl.sync.down.b32 %r307, %r308, %r314, %r315, %r316;
	// end inline asm
	// begin inline asm
	shfl.sync.down.b32 %r312, %r313, %r314, %r315, %r316;
	// end inline asm
	mov.b64 	%rd166, {%r307, %r312};
	mov.b64 	%fd256, %rd166;
	setp.gt.s32 	%p148, %r266, 15;
	setp.lt.f64 	%p149, %fd255, %fd256;
	selp.f64 	%fd26, %fd256, %fd255, %p149;
	selp.f64 	%fd380, %fd255, %fd26, %p148;
	setp.ne.s32 	%p150, %r266, 0;
	@%p150 bra 	$L__BB5_36;
	shr.u32 	%r317, %r13, 2;
	and.b32  	%r318, %r317, 248;
	mov.u32 	%r319, _ZZN3cub18CUB_300001_SM_10006detail6reduce28DeviceReduceSingleTileKernelINS2_10policy_hubIdjN4cuda3__47maximumIvEEE10Policy1000EPdSB_iS8_ddNS5_3std3__410__identityEEEvT0_T1_T2_T3_T4_T6_E12temp_storage;
	add.s32 	%r320, %r319, %r318;
	st.shared.f64 	[%r320+8], %fd26;
$L__BB5_36:
	bar.sync 	0;
	setp.ne.s32 	%p151, %r13, 0;
	@%p151 bra 	$L__BB5_72;
	ld.shared.f64 	%fd257, [_ZZN3cub18CUB_300001_SM_10006detail6reduce28DeviceReduceSingleTileKernelINS2_10policy_hubIdjN4cuda3__47maximumIvEEE10Policy1000EPdSB_iS8_ddNS5_3std3__410__identityEEEvT0_T1_T2_T3_T4_T6_E12temp_storage+16];
	setp.lt.f64 	%p152, %fd380, %fd257;
	selp.f64 	%fd258, %fd257, %fd380, %p152;
	ld.shared.f64 	%fd259, [_ZZN3cub18CUB_300001_SM_10006detail6reduce28DeviceReduceSingleTileKernelINS2_10policy_hubIdjN4cuda3__47maximumIvEEE10Policy1000EPdSB_iS8_ddNS5_3std3__410__identityEEEvT0_T1_T2_T3_T4_T6_E12temp_storage+24];
	setp.lt.f64 	%p153, %fd258, %fd259;
	selp.f64 	%fd260, %fd259, %fd258, %p153;
	ld.shared.f64 	%fd261, [_ZZN3cub18CUB_300001_SM_10006detail6reduce28DeviceReduceSingleTileKernelINS2_10policy_hubIdjN4cuda3__47maximumIvEEE10Policy1000EPdSB_iS8_ddNS5_3std3__410__identityEEEvT0_T1_T2_T3_T4_T6_E12temp_storage+32];
	setp.lt.f64 	%p154, %fd260, %fd261;
	selp.f64 	%fd262, %fd261, %fd260, %p154;
	ld.shared.f64 	%fd263, [_ZZN3cub18CUB_300001_SM_10006detail6reduce28DeviceReduceSingleTileKernelINS2_10policy_hubIdjN4cuda3__47maximumIvEEE10Policy1000EPdSB_iS8_ddNS5_3std3__410__identityEEEvT0_T1_T2_T3_T4_T6_E12temp_storage+40];
	setp.lt.f64 	%p155, %fd262, %fd263;
	selp.f64 	%fd264, %fd263, %fd262, %p155;
	ld.shared.f64 	%fd265, [_ZZN3cub18CUB_300001_SM_10006detail6reduce28DeviceReduceSingleTileKernelINS2_10policy_hubIdjN4cuda3__47maximumIvEEE10Policy1000EPdSB_iS8_ddNS5_3std3__410__identityEEEvT0_T1_T2_T3_T4_T6_E12temp_storage+48];
	setp.lt.f64 	%p156, %fd264, %fd265;
	selp.f64 	%fd266, %fd265, %fd264, %p156;
	ld.shared.f64 	%fd267, [_ZZN3cub18CUB_300001_SM_10006detail6reduce28DeviceReduceSingleTileKernelINS2_10policy_hubIdjN4cuda3__47maximumIvEEE10Policy1000EPdSB_iS8_ddNS5_3std3__410__identityEEEvT0_T1_T2_T3_T4_T6_E12temp_storage+56];
	setp.lt.f64 	%p157, %fd266, %fd267;
	selp.f64 	%fd268, %fd267, %fd266, %p157;
	ld.shared.f64 	%fd269, [_ZZN3cub18CUB_300001_SM_10006detail6reduce28DeviceReduceSingleTileKernelINS2_10policy_hubIdjN4cuda3__47maximumIvEEE10Policy1000EPdSB_iS8_ddNS5_3std3__410__identityEEEvT0_T1_T2_T3_T4_T6_E12temp_storage+64];
	setp.lt.f64 	%p158, %fd268, %fd269;
	selp.f64 	%fd380, %fd269, %fd268, %p158;
	bra.uni 	$L__BB5_72;
$L__BB5_38:
	setp.gt.s32 	%p3, %r68, 2047;
	@%p3 bra 	$L__BB5_56;
	mov.u32 	%r35, %tid.x;
	setp.ge.s32 	%p52, %r35, %r68;
	mov.f64 	%fd372, 0d0000000000000000;
	mov.u32 	%r462, %r35;
	@%p52 bra 	$L__BB5_41;
	mul.wide.u32 	%rd81, %r35, 8;
	add.s64 	%rd80, %rd15, %rd81;
	// begin inline asm
	ld.global.nc.u64 %rd79, [%rd80];
	// end inline asm
	mov.b64 	%fd372, %rd79;
	add.s32 	%r462, %r35, 256;
$L__BB5_41:
	setp.ge.s32 	%p53, %r462, %r68;
	@%p53 bra 	$L__BB5_47;
	not.b32 	%r133, %r462;
	add.s32 	%r38, %r68, %r133;
	and.b32  	%r134, %r38, 768;
	setp.eq.s32 	%p54, %r134, 768;
	@%p54 bra 	$L__BB5_45;
	mul.wide.u32 	%rd82, %r462, 8;
	add.s64 	%rd204, %rd15, %rd82;
	shr.u32 	%r135, %r38, 8;
	add.s32 	%r136, %r135, 1;
	and.b32  	%r137, %r136, 3;
	neg.s32 	%r460, %r137;
$L__BB5_44:
	.pragma "nounroll";
	// begin inline asm
	ld.global.nc.u64 %rd83, [%rd204];
	// end inline asm
	mov.b64 	%fd125, %rd83;
	setp.lt.f64 	%p55, %fd372, %fd125;
	selp.f64 	%fd372, %fd125, %fd372, %p55;
	add.s32 	%r462, %r462, 256;
	add.s64 	%rd204, %rd204, 2048;
	add.s32 	%r460, %r460, 1;
	setp.ne.s32 	%p56, %r460, 0;
	@%p56 bra 	$L__BB5_44;
$L__BB5_45:
	setp.lt.u32 	%p57, %r38, 768;
	@%p57 bra 	$L__BB5_47;
$L__BB5_46:
	mul.wide.s32 	%rd93, %r462, 8;
	add.s64 	%rd86, %rd15, %rd93;
	// begin inline asm
	ld.global.nc.u64 %rd85, [%rd86];
	// end inline asm
	mov.b64 	%fd126, %rd85;
	setp.lt.f64 	%p58, %fd372, %fd126;
	selp.f64 	%fd127, %fd126, %fd372, %p58;
	add.s64 	%rd88, %rd86, 2048;
	// begin inline asm
	ld.global.nc.u64 %rd87, [%rd88];
	// end inline asm
	mov.b64 	%fd128, %rd87;
	setp.lt.f64 	%p59, %fd127, %fd128;
	selp.f64 	%fd129, %fd128, %fd127, %p59;
	add.s64 	%rd90, %rd86, 4096;
	// begin inline asm
	ld.global.nc.u64 %rd89, [%rd90];
	// end inline asm
	mov.b64 	%fd130, %rd89;
	setp.lt.f64 	%p60, %fd129, %fd130;
	selp.f64 	%fd131, %fd130, %fd129, %p60;
	add.s64 	%rd92, %rd86, 6144;
	// begin inline asm
	ld.global.nc.u64 %rd91, [%rd92];
	// end inline asm
	mov.b64 	%fd132, %rd91;
	setp.lt.f64 	%p61, %fd131, %fd132;
	selp.f64 	%fd372, %fd132, %fd131, %p61;
	add.s32 	%r462, %r462, 1024;
	setp.lt.s32 	%p62, %r462, %r68;
	@%p62 bra 	$L__BB5_46;
$L__BB5_47:
	setp.lt.s32 	%p63, %r68, 256;
	@%p63 bra 	$L__BB5_52;
	// begin inline asm
	mov.u32 %r201, %laneid;
	// end inline asm
	mov.b64 	%rd104, %fd372;
	mov.b64 	{%r203, %r208}, %rd104;
	mov.b32 	%r209, 1;
	mov.b32 	%r250, 31;
	mov.b32 	%r251, -1;
	// begin inline asm
	shfl.sync.down.b32 %r202, %r203, %r209, %r250, %r251;
	// end inline asm
	// begin inline asm
	shfl.sync.down.b32 %r207, %r208, %r209, %r250, %r251;
	// end inline asm
	mov.b64 	%rd105, {%r202, %r207};
	mov.b64 	%fd180, %rd105;
	setp.gt.s32 	%p91, %r201, 30;
	setp.lt.f64 	%p92, %fd372, %fd180;
	selp.f64 	%fd181, %fd180, %fd372, %p92;
	selp.f64 	%fd182, %fd372, %fd181, %p91;
	mov.b64 	%rd106, %fd182;
	mov.b64 	{%r213, %r218}, %rd106;
	mov.b32 	%r219, 2;
	// begin inline asm
	shfl.sync.down.b32 %r212, %r213, %r219, %r250, %r251;
	// end inline asm
	// begin inline asm
	shfl.sync.down.b32 %r217, %r218, %r219, %r250, %r251;
	// end inline asm
	mov.b64 	%rd107, {%r212, %r217};
	mov.b64 	%fd183, %rd107;
	setp.gt.s32 	%p93, %r201, 29;
	setp.lt.f64 	%p94, %fd182, %fd183;
	selp.f64 	%fd184, %fd183, %fd182, %p94;
	selp.f64 	%fd185, %fd182, %fd184, %p93;
	mov.b64 	%rd108, %fd185;
	mov.b64 	{%r223, %r228}, %rd108;
	mov.b32 	%r229, 4;
	// begin inline asm
	shfl.sync.down.b32 %r222, %r223, %r229, %r250, %r251;
	// end inline asm
	// begin inline asm
	shfl.sync.down.b32 %r227, %r228, %r229, %r250, %r251;
	// end inline asm
	mov.b64 	%rd109, {%r222, %r227};
	mov.b64 	%fd186, %rd109;
	setp.gt.s32 	%p95, %r201, 27;
	setp.lt.f64 	%p96, %fd185, %fd186;
	selp.f64 	%fd187, %fd186, %fd185, %p96;
	selp.f64 	%fd188, %fd185, %fd187, %p95;
	mov.b64 	%rd110, %fd188;
	mov.b64 	{%r233, %r238}, %rd110;
	mov.b32 	%r239, 8;
	// begin inline asm
	shfl.sync.down.b32 %r232, %r233, %r239, %r250, %r251;
	// end inline asm
	// begin inline asm
	shfl.sync.down.b32 %r237, %r238, %r239, %r250, %r251;
	// end inline asm
	mov.b64 	%rd111, {%r232, %r237};
	mov.b64 	%fd189, %rd111;
	setp.gt.s32 	%p97, %r201, 23;
	setp.lt.f64 	%p98, %fd188, %fd189;
	selp.f64 	%fd190, %fd189, %fd188, %p98;
	selp.f64 	%fd191, %fd188, %fd190, %p97;
	mov.b64 	%rd112, %fd191;
	mov.b64 	{%r243, %r248}, %rd112;
	mov.b32 	%r249, 16;
	// begin inline asm
	shfl.sync.down.b32 %r242, %r243, %r249, %r250, %r251;
	// end inline asm
	// begin inline asm
	shfl.sync.down.b32 %r247, %r248, %r249, %r250, %r251;
	// end inline asm
	mov.b64 	%rd113, {%r242, %r247};
	mov.b64 	%fd192, %rd113;
	setp.gt.s32 	%p99, %r201, 15;
	setp.lt.f64 	%p100, %fd191, %fd192;
	selp.f64 	%fd38, %fd192, %fd191, %p100;
	selp.f64 	%fd380, %fd191, %fd38, %p99;
	setp.ne.s32 	%p101, %r201, 0;
	@%p101 bra 	$L__BB5_50;
	shr.u32 	%r252, %r35, 2;
	and.b32  	%r253, %r252, 248;
	mov.u32 	%r254, _ZZN3cub18CUB_300001_SM_10006detail6reduce28DeviceReduceSingleTileKernelINS2_10policy_hubIdjN4cuda3__47maximumIvEEE10Policy1000EPdSB_iS8_ddNS5_3std3__410__identityEEEvT0_T1_T2_T3_T4_T6_E12temp_storage;
	add.s32 	%r255, %r254, %r253;
	st.shared.f64 	[%r255+8], %fd38;
$L__BB5_50:
	bar.sync 	0;
	setp.ne.s32 	%p102, %r35, 0;
	@%p102 bra 	$L__BB5_72;
	ld.shared.f64 	%fd193, [_ZZN3cub18CUB_300001_SM_10006detail6reduce28DeviceReduceSingleTileKernelINS2_10policy_hubIdjN4cuda3__47maximumIvEEE10Policy1000EPdSB_iS8_ddNS5_3std3__410__identityEEEvT0_T1_T2_T3_T4_T6_E12temp_storage+16];
	setp.lt.f64 	%p103, %fd380, %fd193;
	selp.f64 	%fd194, %fd193, %fd380, %p103;
	ld.shared.f64 	%fd195, [_ZZN3cub18CUB_300001_SM_10006detail6reduce28DeviceReduceSingleTileKernelINS2_10policy_hubIdjN4cuda3__47maximumIvEEE10Policy1000EPdSB_iS8_ddNS5_3std3__410__identityEEEvT0_T1_T2_T3_T4_T6_E12temp_storage+24];
	setp.lt.f64 	%p104, %fd194, %fd195;
	selp.f64 	%fd196, %fd195, %fd194, %p104;
	ld.shared.f64 	%fd197, [_ZZN3cub18CUB_300001_SM_10006detail6reduce28DeviceReduceSingleTileKernelINS2_10policy_hubIdjN4cuda3__47maximumIvEEE10Policy1000EPdSB_iS8_ddNS5_3std3__410__identityEEEvT0_T1_T2_T3_T4_T6_E12temp_storage+32];
	setp.lt.f64 	%p105, %fd196, %fd197;
	selp.f64 	%fd198, %fd197, %fd196, %p105;
	ld.shared.f64 	%fd199, [_ZZN3cub18CUB_300001_SM_10006detail6reduce28DeviceReduceSingleTileKernelINS2_10policy_hubIdjN4cuda3__47maximumIvEEE10Policy1000EPdSB_iS8_ddNS5_3std3__410__identityEEEvT0_T1_T2_T3_T4_T6_E12temp_storage+40];
	setp.lt.f64 	%p106, %fd198, %fd199;
	selp.f64 	%fd200, %fd199, %fd198, %p106;
	ld.shared.f64 	%fd201, [_ZZN3cub18CUB_300001_SM_10006detail6reduce28DeviceReduceSingleTileKernelINS2_10policy_hubIdjN4cuda3__47maximumIvEEE10Policy1000EPdSB_iS8_ddNS5_3std3__410__identityEEEvT0_T1_T2_T3_T4_T6_E12temp_storage+48];
	setp.lt.f64 	%p107, %fd200, %fd201;
	selp.f64 	%fd202, %fd201, %fd200, %p107;
	ld.shared.f64 	%fd203, [_ZZN3cub18CUB_300001_SM_10006detail6reduce28DeviceReduceSingleTileKernelINS2_10policy_hubIdjN4cuda3__47maximumIvEEE10Policy1000EPdSB_iS8_ddNS5_3std3__410__identityEEEvT0_T1_T2_T3_T4_T6_E12temp_storage+56];
	setp.lt.f64 	%p108, %fd202, %fd203;
	selp.f64 	%fd204, %fd203, %fd202, %p108;
	ld.shared.f64 	%fd205, [_ZZN3cub18CUB_300001_SM_10006detail6reduce28DeviceReduceSingleTileKernelINS2_10policy_hubIdjN4cuda3__47maximumIvEEE10Policy1000EPdSB_iS8_ddNS5_3std3__410__identityEEEvT0_T1_T2_T3_T4_T6_E12temp_storage+64];
	setp.lt.f64 	%p109, %fd204, %fd205;
	selp.f64 	%fd380, %fd205, %fd204, %p109;
	bra.uni 	$L__BB5_72;
$L__BB5_52:
	// begin inline asm
	mov.u32 %r138, %laneid;
	// end inline asm
	and.b32  	%r189, %r35, 992;
	add.s32 	%r190, %r189, 32;
	setp.gt.s32 	%p64, %r190, %r68;
	not.b32 	%r191, %r189;
	add.s32 	%r192, %r68, %r191;
	selp.b32 	%r187, %r192, 31, %p64;
	mov.b64 	%rd94, %fd372;
	mov.b64 	{%r140, %r145}, %rd94;
	mov.b32 	%r146, 1;
	mov.b32 	%r188, -1;
	// begin inline asm
	shfl.sync.down.b32 %r139, %r140, %r146, %r187, %r188;
	// end inline asm
	// begin inline asm
	shfl.sync.down.b32 %r144, %r145, %r146, %r187, %r188;
	// end inline asm
	mov.b64 	%rd95, {%r139, %r144};
	mov.b64 	%fd133, %rd95;
	setp.lt.s32 	%p65, %r138, %r187;
	setp.lt.f64 	%p66, %fd372, %fd133;
	selp.f64 	%fd134, %fd133, %fd372, %p66;
	selp.f64 	%fd135, %fd134, %fd372, %p65;
	mov.b64 	%rd96, %fd135;
	mov.b64 	{%r150, %r155}, %rd96;
	mov.b32 	%r156, 2;
	// begin inline asm
	shfl.sync.down.b32 %r149, %r150, %r156, %r187, %r188;
	// end inline asm
	// begin inline asm
	shfl.sync.down.b32 %r154, %r155, %r156, %r187, %r188;
	// end inline asm
	mov.b64 	%rd97, {%r149, %r154};
	mov.b64 	%fd136, %rd97;
	add.s32 	%r193, %r138, 2;
	setp.gt.s32 	%p67, %r193, %r187;
	setp.lt.f64 	%p68, %fd135, %fd136;
	selp.f64 	%fd137, %fd136, %fd135, %p68;
	selp.f64 	%fd138, %fd135, %fd137, %p67;
	mov.b64 	%rd98, %fd138;
	mov.b64 	{%r160, %r165}, %rd98;
	mov.b32 	%r166, 4;
	// begin inline asm
	shfl.sync.down.b32 %r159, %r160, %r166, %r187, %r188;
	// end inline asm
	// begin inline asm
	shfl.sync.down.b32 %r164, %r165, %r166, %r187, %r188;
	// end inline asm
	mov.b64 	%rd99, {%r159, %r164};
	mov.b64 	%fd139, %rd99;
	add.s32 	%r194, %r138, 4;
	setp.gt.s32 	%p69, %r194, %r187;
	setp.lt.f64 	%p70, %fd138, %fd139;
	selp.f64 	%fd140, %fd139, %fd138, %p70;
	selp.f64 	%fd141, %fd138, %fd140, %p69;
	mov.b64 	%rd100, %fd141;
	mov.b64 	{%r170, %r175}, %rd100;
	mov.b32 	%r176, 8;
	// begin inline asm
	shfl.sync.down.b32 %r169, %r170, %r176, %r187, %r188;
	// end inline asm
	// begin inline asm
	shfl.sync.down.b32 %r174, %r175, %r176, %r187, %r188;
	// end inline asm
	mov.b64 	%rd101, {%r169, %r174};
	mov.b64 	%fd142, %rd101;
	add.s32 	%r195, %r138, 8;
	setp.gt.s32 	%p71, %r195, %r187;
	setp.lt.f64 	%p72, %fd141, %fd142;
	selp.f64 	%fd143, %fd142, %fd141, %p72;
	selp.f64 	%fd144, %fd141, %fd143, %p71;
	mov.b64 	%rd102, %fd144;
	mov.b64 	{%r180, %r185}, %rd102;
	mov.b32 	%r186, 16;
	// begin inline asm
	shfl.sync.down.b32 %r179, %r180, %r186, %r187, %r188;
	// end inline asm
	// begin inline asm
	shfl.sync.down.b32 %r184, %r185, %r186, %r187, %r188;
	// end inline asm
	mov.b64 	%rd103, {%r179, %r184};
	mov.b64 	%fd145, %rd103;
	add.s32 	%r196, %r138, 16;
	setp.gt.s32 	%p73, %r196, %r187;
	setp.lt.f64 	%p74, %fd144, %fd145;
	selp.f64 	%fd146, %fd145, %fd144, %p74;
	selp.f64 	%fd380, %fd144, %fd146, %p73;
	setp.ne.s32 	%p75, %r138, 0;
	@%p75 bra 	$L__BB5_54;
	shr.u32 	%r197, %r35, 2;
	and.b32  	%r198, %r197, 248;
	mov.u32 	%r199, _ZZN3cub18CUB_300001_SM_10006detail6reduce28DeviceReduceSingleTileKernelINS2_10policy_hubIdjN4cuda3__47maximumIvEEE10Policy1000EPdSB_iS8_ddNS5_3std3__410__identityEEEvT0_T1_T2_T3_T4_T6_E12temp_storage;
	add.s32 	%r200, %r199, %r198;
	st.shared.f64 	[%r200+8], %fd380;
$L__BB5_54:
	bar.sync 	0;
	setp.ne.s32 	%p76, %r35, 0;
	@%p76 bra 	$L__BB5_72;
	setp.gt.s32 	%p77, %r68, 32;
	ld.shared.f64 	%fd147, [_ZZN3cub18CUB_300001_SM_10006detail6reduce28DeviceReduceSingleTileKernelINS2_10policy_hubIdjN4cuda3__47maximumIvEEE10Policy1000EPdSB_iS8_ddNS5_3std3__410__identityEEEvT0_T1_T2_T3_T4_T6_E12temp_storage+16];
	setp.lt.f64 	%p78, %fd380, %fd147;
	selp.f64 	%fd149, %fd147, %fd380, %p78;
	selp.f64 	%fd150, %fd149, %fd380, %p77;
	setp.gt.s32 	%p79, %r68, 64;
	ld.shared.f64 	%fd152, [_ZZN3cub18CUB_300001_SM_10006detail6reduce28DeviceReduceSingleTileKernelINS2_10policy_hubIdjN4cuda3__47maximumIvEEE10Policy1000EPdSB_iS8_ddNS5_3std3__410__identityEEEvT0_T1_T2_T3_T4_T6_E12temp_storage+24];
	setp.lt.f64 	%p80, %fd150, %fd152;
	selp.f64 	%fd154, %fd152, %fd150, %p80;
	selp.f64 	%fd155, %fd154, %fd150, %p79;
	setp.gt.s32 	%p81, %r68, 96;
	ld.shared.f64 	%fd157, [_ZZN3cub18CUB_300001_SM_10006detail6reduce28DeviceReduceSingleTileKernelINS2_10policy_hubIdjN4cuda3__47maximumIvEEE10Policy1000EPdSB_iS8_ddNS5_3std3__410__identityEEEvT0_T1_T2_T3_T4_T6_E12temp_storage+32];
	setp.lt.f64 	%p82, %fd155, %fd157;
	selp.f64 	%fd159, %fd157, %fd155, %p82;
	selp.f64 	%fd160, %fd159, %fd155, %p81;
	setp.gt.s32 	%p83, %r68, 128;
	ld.shared.f64 	%fd162, [_ZZN3cub18CUB_300001_SM_10006detail6reduce28DeviceReduceSingleTileKernelINS2_10policy_hubIdjN4cuda3__47maximumIvEEE10Policy1000EPdSB_iS8_ddNS5_3std3__410__identityEEEvT0_T1_T2_T3_T4_T6_E12temp_storage+40];
	setp.lt.f64 	%p84, %fd160, %fd162;
	selp.f64 	%fd164, %fd162, %fd160, %p84;
	selp.f64 	%fd165, %fd164, %fd160, %p83;
	setp.gt.s32 	%p85, %r68, 160;
	ld.shared.f64 	%fd167, [_ZZN3cub18CUB_300001_SM_10006detail6reduce28DeviceReduceSingleTileKernelINS2_10policy_hubIdjN4cuda3__47maximumIvEEE10Policy1000EPdSB_iS8_ddNS5_3std3__410__identityEEEvT0_T1_T2_T3_T4_T6_E12temp_storage+48];
	setp.lt.f64 	%p86, %fd165, %fd167;
	selp.f64 	%fd169, %fd167, %fd165, %p86;
	selp.f64 	%fd170, %fd169, %fd165, %p85;
	setp.gt.s32 	%p87, %r68, 192;
	ld.shared.f64 	%fd172, [_ZZN3cub18CUB_300001_SM_10006detail6reduce28DeviceReduceSingleTileKernelINS2_10policy_hubIdjN4cuda3__47maximumIvEEE10Policy1000EPdSB_iS8_ddNS5_3std3__410__identityEEEvT0_T1_T2_T3_T4_T6_E12temp_storage+56];
	setp.lt.f64 	%p88, %fd170, %fd172;
	selp.f64 	%fd174, %fd172, %fd170, %p88;
	selp.f64 	%fd175, %fd174, %fd170, %p87;
	setp.gt.s32 	%p89, %r68, 224;
	ld.shared.f64 	%fd177, [_ZZN3cub18CUB_300001_SM_10006detail6reduce28DeviceReduceSingleTileKernelINS2_10policy_hubIdjN4cuda3__47maximumIvEEE10Policy1000EPdSB_iS8_ddNS5_3std3__410__identityEEEvT0_T1_T2_T3_T4_T6_E12temp_storage+64];
	setp.lt.f64 	%p90, %fd175, %fd177;
	selp.f64 	%fd179, %fd177, %fd175, %p90;
	selp.f64 	%fd380, %fd179, %fd175, %p89;
	bra.uni 	$L__BB5_72;
$L__BB5_56:
	mov.u32 	%r47, %tid.x;
	mul.wide.u32 	%rd34, %r47, 8;
	add.s64 	%rd19, %rd15, %rd34;
	// begin inline asm
	ld.global.nc.u64 %rd18, [%rd19];
	// end inline asm
	mov.b64 	%fd59, %rd18;
	add.s64 	%rd21, %rd19, 2048;
	// begin inline asm
	ld.global.nc.u64 %rd20, [%rd21];
	// end inline asm
	mov.b64 	%fd60, %rd20;
	add.s64 	%rd23, %rd19, 4096;
	// begin inline asm
	ld.global.nc.u64 %rd22, [%rd23];
	// end inline asm
	mov.b64 	%fd61, %rd22;
	add.s64 	%rd25, %rd19, 6144;
	// begin inline asm
	ld.global.nc.u64 %rd24, [%rd25];
	// end inline asm
	mov.b64 	%fd62, %rd24;
	add.s64 	%rd27, %rd19, 8192;
	// begin inline asm
	ld.global.nc.u64 %rd26, [%rd27];
	// end inline asm
	mov.b64 	%fd63, %rd26;
	add.s64 	%rd29, %rd19, 10240;
	// begin inline asm
	ld.global.nc.u64 %rd28, [%rd29];
	// end inline asm
	mov.b64 	%fd64, %rd28;
	add.s64 	%rd31, %rd19, 12288;
	// begin inline asm
	ld.global.nc.u64 %rd30, [%rd31];
	// end inline asm
	mov.b64 	%fd65, %rd30;
	add.s64 	%rd33, %rd19, 14336;
	// begin inline asm
	ld.global.nc.u64 %rd32, [%rd33];
	// end inline asm
	mov.b64 	%fd66, %rd32;
	setp.lt.f64 	%p4, %fd59, %fd60;
	selp.f64 	%fd67, %fd60, %fd59, %p4;
	setp.lt.f64 	%p5, %fd67, %fd61;
	selp.f64 	%fd68, %fd61, %fd67, %p5;
	setp.lt.f64 	%p6, %fd68, %fd62;
	selp.f64 	%fd69, %fd62, %fd68, %p6;
	setp.lt.f64 	%p7, %fd69, %fd63;
	selp.f64 	%fd70, %fd63, %fd69, %p7;
	setp.lt.f64 	%p8, %fd70, %fd64;
	selp.f64 	%fd71, %fd64, %fd70, %p8;
	setp.lt.f64 	%p9, %fd71, %fd65;
	selp.f64 	%fd72, %fd65, %fd71, %p9;
	setp.lt.f64 	%p10, %fd72, %fd66;
	selp.f64 	%fd379, %fd66, %fd72, %p10;
	setp.lt.u32 	%p11, %r68, 4096;
	mov.b32 	%r465, 2048;
	@%p11 bra 	$L__BB5_60;
	add.s32 	%r48, %r68, -2048;
	mov.b32 	%r465, 2048;
$L__BB5_58:
	mul.wide.s32 	%rd51, %r465, 8;
	add.s64 	%rd36, %rd19, %rd51;
	// begin inline asm
	ld.global.nc.u64 %rd35, [%rd36];
	// end inline asm
	mov.b64 	%fd73, %rd35;
	add.s64 	%rd38, %rd36, 2048;
	// begin inline asm
	ld.global.nc.u64 %rd37, [%rd38];
	// end inline asm
	mov.b64 	%fd74, %rd37;
	add.s64 	%rd40, %rd36, 4096;
	// begin inline asm
	ld.global.nc.u64 %rd39, [%rd40];
	// end inline asm
	mov.b64 	%fd75, %rd39;
	add.s64 	%rd42, %rd36, 6144;
	// begin inline asm
	ld.global.nc.u64 %rd41, [%rd42];
	// end inline asm
	mov.b64 	%fd76, %rd41;
	add.s64 	%rd44, %rd36, 8192;
	// begin inline asm
	ld.global.nc.u64 %rd43, [%rd44];
	// end inline asm
	mov.b64 	%fd77, %rd43;
	add.s64 	%rd46, %rd36, 10240;
	// begin inline asm
	ld.global.nc.u64 %rd45, [%rd46];
	// end inline asm
	mov.b64 	%fd78, %rd45;
	add.s64 	%rd48, %rd36, 12288;
	// begin inline asm
	ld.global.nc.u64 %rd47, [%rd48];
	// end inline asm
	mov.b64 	%fd79, %rd47;
	add.s64 	%rd50, %rd36, 14336;
	// begin inline asm
	ld.global.nc.u64 %rd49, [%rd50];
	// end inline asm
	mov.b64 	%fd80, %rd49;
	setp.lt.f64 	%p12, %fd379, %fd73;
	selp.f64 	%fd81, %fd73, %fd379, %p12;
	setp.lt.f64 	%p13, %fd81, %fd74;
	selp.f64 	%fd82, %fd74, %fd81, %p13;
	setp.lt.f64 	%p14, %fd82, %fd75;
	selp.f64 	%fd83, %fd75, %fd82, %p14;
	setp.lt.f64 	%p15, %fd83, %fd76;
	selp.f64 	%fd84, %fd76, %fd83, %p15;
	setp.lt.f64 	%p16, %fd84, %fd77;
	selp.f64 	%fd85, %fd77, %fd84, %p16;
	setp.lt.f64 	%p17, %fd85, %fd78;
	selp.f64 	%fd86, %fd78, %fd85, %p17;
	setp.lt.f64 	%p18, %fd86, %fd79;
	selp.f64 	%fd87, %fd79, %fd86, %p18;
	setp.lt.f64 	%p19, %fd87, %fd80;
	selp.f64 	%fd379, %fd80, %fd87, %p19;
	sub.s32 	%r71, %r68, %r465;
	setp.lt.s32 	%p20, %r71, 2048;
	@%p20 bra 	$L__BB5_68;
	add.s32 	%r465, %r465, 2048;
	setp.le.s32 	%p21, %r465, %r48;
	@%p21 bra 	$L__BB5_58;
$L__BB5_60:
	setp.le.s32 	%p22, %r68, %r465;
	@%p22 bra 	$L__BB5_68;
	sub.s32 	%r52, %r68, %r465;
	setp.ge.s32 	%p23, %r47, %r52;
	@%p23 bra 	$L__BB5_68;
	not.b32 	%r72, %r47;
	add.s32 	%r73, %r68, %r72;
	sub.s32 	%r53, %r73, %r465;
	and.b32  	%r74, %r53, 768;
	setp.eq.s32 	%p24, %r74, 768;
	mov.u32 	%r469, %r47;
	@%p24 bra 	$L__BB5_65;
	add.s32 	%r467, %r47, %r465;
	shr.u32 	%r75, %r53, 8;
	add.s32 	%r76, %r75, 1;
	and.b32  	%r77, %r76, 3;
	neg.s32 	%r466, %r77;
	mov.u32 	%r469, %r47;
$L__BB5_64:
	.pragma "nounroll";
	mul.wide.u32 	%rd54, %r467, 8;
	add.s64 	%rd53, %rd15, %rd54;
	// begin inline asm
	ld.global.nc.u64 %rd52, [%rd53];
	// end inline asm
	mov.b64 	%fd89, %rd52;
	setp.lt.f64 	%p25, %fd379, %fd89;
	selp.f64 	%fd379, %fd89, %fd379, %p25;
	add.s32 	%r469, %r469, 256;
	add.s32 	%r467, %r467, 256;
	add.s32 	%r466, %r466, 1;
	setp.ne.s32 	%p26, %r466, 0;
	@%p26 bra 	$L__BB5_64;
$L__BB5_65:
	setp.lt.u32 	%p27, %r53, 768;
	@%p27 bra 	$L__BB5_68;
	cvt.u64.u32 	%rd55, %r469;
	cvt.u64.u32 	%rd56, %r465;
	add.s64 	%rd57, %rd55, %rd56;
	shl.b64 	%rd58, %rd57, 3;
	add.s64 	%rd59, %rd58, %rd15;
	add.s64 	%rd205, %rd59, 4096;
	add.s32 	%r470, %r469, %r465;
$L__BB5_67:
	mul.wide.u32 	%rd68, %r470, 8;
	add.s64 	%rd61, %rd15, %rd68;
	// begin inline asm
	ld.global.nc.u64 %rd60, [%rd61];
	// end inline asm
	mov.b64 	%fd90, %rd60;
	setp.lt.f64 	%p28, %fd379, %fd90;
	selp.f64 	%fd91, %fd90, %fd379, %p28;
	add.s64 	%rd63, %rd205, -2048;
	// begin inline asm
	ld.global.nc.u64 %rd62, [%rd63];
	// end inline asm
	mov.b64 	%fd92, %rd62;
	setp.lt.f64 	%p29, %fd91, %fd92;
	selp.f64 	%fd93, %fd92, %fd91, %p29;
	// begin inline asm
	ld.global.nc.u64 %rd64, [%rd205];
	// end inline asm
	mov.b64 	%fd94, %rd64;
	setp.lt.f64 	%p30, %fd93, %fd94;
	selp.f64 	%fd95, %fd94, %fd93, %p30;
	add.s64 	%rd67, %rd205, 2048;
	// begin inline asm
	ld.global.nc.u64 %rd66, [%rd67];
	// end inline asm
	mov.b64 	%fd96, %rd66;
	setp.lt.f64 	%p31, %fd95, %fd96;
	selp.f64 	%fd379, %fd96, %fd95, %p31;
	add.s32 	%r469, %r469, 1024;
	add.s64 	%rd205, %rd205, 8192;
	add.s32 	%r470, %r470, 1024;
	setp.lt.s32 	%p32, %r469, %r52;
	@%p32 bra 	$L__BB5_67;
$L__BB5_68:
	// begin inline asm
	mov.u32 %r78, %laneid;
	// end inline asm
	mov.b64 	%rd69, %fd379;
	mov.b64 	{%r80, %r85}, %rd69;
	mov.b32 	%r86, 1;
	mov.b32 	%r127, 31;
	mov.b32 	%r128, -1;
	// begin inline asm
	shfl.sync.down.b32 %r79, %r80, %r86, %r127, %r128;
	// end inline asm
	// begin inline asm
	shfl.sync.down.b32 %r84, %r85, %r86, %r127, %r128;
	// end inline asm
	mov.b64 	%rd70, {%r79, %r84};
	mov.b64 	%fd97, %rd70;
	setp.gt.s32 	%p33, %r78, 30;
	setp.lt.f64 	%p34, %fd379, %fd97;
	selp.f64 	%fd98, %fd97, %fd379, %p34;
	selp.f64 	%fd99, %fd379, %fd98, %p33;
	mov.b64 	%rd71, %fd99;
	mov.b64 	{%r90, %r95}, %rd71;
	mov.b32 	%r96, 2;
	// begin inline asm
	shfl.sync.down.b32 %r89, %r90, %r96, %r127, %r128;
	// end inline asm
	// begin inline asm
	shfl.sync.down.b32 %r94, %r95, %r96, %r127, %r128;
	// end inline asm
	mov.b64 	%rd72, {%r89, %r94};
	mov.b64 	%fd100, %rd72;
	setp.gt.s32 	%p35, %r78, 29;
	setp.lt.f64 	%p36, %fd99, %fd100;
	selp.f64 	%fd101, %fd100, %fd99, %p36;
	selp.f64 	%fd102, %fd99, %fd101, %p35;
	mov.b64 	%rd73, %fd102;
	mov.b64 	{%r100, %r105}, %rd73;
	mov.b32 	%r106, 4;
	// begin inline asm
	shfl.sync.down.b32 %r99, %r100, %r106, %r127, %r128;
	// end inline asm
	// begin inline asm
	shfl.sync.down.b32 %r104, %r105, %r106, %r127, %r128;
	// end inline asm
	mov.b64 	%rd74, {%r99, %r104};
	mov.b64 	%fd103, %rd74;
	setp.gt.s32 	%p37, %r78, 27;
	setp.lt.f64 	%p38, %fd102, %fd103;
	selp.f64 	%fd104, %fd103, %fd102, %p38;
	selp.f64 	%fd105, %fd102, %fd104, %p37;
	mov.b64 	%rd75, %fd105;
	mov.b64 	{%r110, %r115}, %rd75;
	mov.b32 	%r116, 8;
	// begin inline asm
	shfl.sync.down.b32 %r109, %r110, %r116, %r127, %r128;
	// end inline asm
	// begin inline asm
	shfl.sync.down.b32 %r114, %r115, %r116, %r127, %r128;
	// end inline asm
	mov.b64 	%rd76, {%r109, %r114};
	mov.b64 	%fd106, %rd76;
	setp.gt.s32 	%p39, %r78, 23;
	setp.lt.f64 	%p40, %fd105, %fd106;
	selp.f64 	%fd107, %fd106, %fd105, %p40;
	selp.f64 	%fd108, %fd105, %fd107, %p39;
	mov.b64 	%rd77, %fd108;
	mov.b64 	{%r120, %r125}, %rd77;
	mov.b32 	%r126, 16;
	// begin inline asm
	shfl.sync.down.b32 %r119, %r120, %r126, %r127, %r128;
	// end inline asm
	// begin inline asm
	shfl.sync.down.b32 %r124, %r125, %r126, %r127, %r128;
	// end inline asm
	mov.b64 	%rd78, {%r119, %r124};
	mov.b64 	%fd109, %rd78;
	setp.gt.s32 	%p41, %r78, 15;
	setp.lt.f64 	%p42, %fd108, %fd109;
	selp.f64 	%fd54, %fd109, %fd108, %p42;
	selp.f64 	%fd380, %fd108, %fd54, %p41;
	setp.ne.s32 	%p43, %r78, 0;
	@%p43 bra 	$L__BB5_70;
	shr.u32 	%r129, %r47, 2;
	and.b32  	%r130, %r129, 248;
	mov.u32 	%r131, _ZZN3cub18CUB_300001_SM_10006detail6reduce28DeviceReduceSingleTileKernelINS2_10policy_hubIdjN4cuda3__47maximumIvEEE10Policy1000EPdSB_iS8_ddNS5_3std3__410__identityEEEvT0_T1_T2_T3_T4_T6_E12temp_storage;
	add.s32 	%r132, %r131, %r130;
	st.shared.f64 	[%r132+8], %fd54;
$L__BB5_70:
	bar.sync 	0;
	setp.ne.s32 	%p44, %r47, 0;
	@%p44 bra 	$L__BB5_72;
	ld.shared.f64 	%fd110, [_ZZN3cub18CUB_300001_SM_10006detail6reduce28DeviceReduceSingleTileKernelINS2_10policy_hubIdjN4cuda3__47maximumIvEEE10Policy1000EPdSB_iS8_ddNS5_3std3__410__identityEEEvT0_T1_T2_T3_T4_T6_E12temp_storage+16];
	setp.lt.f64 	%p45, %fd380, %fd110;
	selp.f64 	%fd111, %fd110, %fd380, %p45;
	ld.shared.f64 	%fd112, [_ZZN3cub18CUB_300001_SM_10006detail6reduce28DeviceReduceSingleTileKernelINS2_10policy_hubIdjN4cuda3__47maximumIvEEE10Policy1000EPdSB_iS8_ddNS5_3std3__410__identityEEEvT0_T1_T2_T3_T4_T6_E12temp_storage+24];
	setp.lt.f64 	%p46, %fd111, %fd112;
	selp.f64 	%fd113, %fd112, %fd111, %p46;
	ld.shared.f64 	%fd114, [_ZZN3cub18CUB_300001_SM_10006detail6reduce28DeviceReduceSingleTileKernelINS2_10policy_hubIdjN4cuda3__47maximumIvEEE10Policy1000EPdSB_iS8_ddNS5_3std3__410__identityEEEvT0_T1_T2_T3_T4_T6_E12temp_storage+32];
	setp.lt.f64 	%p47, %fd113, %fd114;
	selp.f64 	%fd115, %fd114, %fd113, %p47;
	ld.shared.f64 	%fd116, [_ZZN3cub18CUB_300001_SM_10006detail6reduce28DeviceReduceSingleTileKernelINS2_10policy_hubIdjN4cuda3__47maximumIvEEE10Policy1000EPdSB_iS8_ddNS5_3std3__410__identityEEEvT0_T1_T2_T3_T4_T6_E12temp_storage+40];
	setp.lt.f64 	%p48, %fd115, %fd116;
	selp.f64 	%fd117, %fd116, %fd115, %p48;
	ld.shared.f64 	%fd118, [_ZZN3cub18CUB_300001_SM_10006detail6reduce28DeviceReduceSingleTileKernelINS2_10policy_hubIdjN4cuda3__47maximumIvEEE10Policy1000EPdSB_iS8_ddNS5_3std3__410__identityEEEvT0_T1_T2_T3_T4_T6_E12temp_storage+48];
	setp.lt.f64 	%p49, %fd117, %fd118;
	selp.f64 	%fd119, %fd118, %fd117, %p49;
	ld.shared.f64 	%fd120, [_ZZN3cub18CUB_300001_SM_10006detail6reduce28DeviceReduceSingleTileKernelINS2_10policy_hubIdjN4cuda3__47maximumIvEEE10Policy1000EPdSB_iS8_ddNS5_3std3__410__identityEEEvT0_T1_T2_T3_T4_T6_E12temp_storage+56];
	setp.lt.f64 	%p50, %fd119, %fd120;
	selp.f64 	%fd121, %fd120, %fd119, %p50;
	ld.shared.f64 	%fd122, [_ZZN3cub18CUB_300001_SM_10006detail6reduce28DeviceReduceSingleTileKernelINS2_10policy_hubIdjN4cuda3__47maximumIvEEE10Policy1000EPdSB_iS8_ddNS5_3std3__410__identityEEEvT0_T1_T2_T3_T4_T6_E12temp_storage+64];
	setp.lt.f64 	%p51, %fd121, %fd122;
	selp.f64 	%fd380, %fd122, %fd121, %p51;
$L__BB5_72:
	mov.u32 	%r444, %tid.x;
	setp.ne.s32 	%p217, %r444, 0;
	@%p217 bra 	$L__BB5_74;
	setp.lt.f64 	%p218, %fd58, %fd380;
	selp.f64 	%fd353, %fd380, %fd58, %p218;
	st.global.f64 	[%rd1], %fd353;
$L__BB5_74:
	ret;

}


// ===== COMPILED SASS (sm_100) =====

	.target	sm_100

	.elftype	@"ET_EXEC"


//--------------------- .note.nv.tkinfo           --------------------------
	.section	.note.nv.tkinfo,"",@"SHT_NOTE"
	.sectionflags	@"SHF_NOTE_NV_TKINFO"
	.tkinfo
        /*0018*/ 	.word	0x00000002
        /*0030*/ 	.string	""
        /*0030*/ 	.string	"ptxas"
        /*0030*/ 	.string	"Cuda compilation tools, release 13.0, V13.0.88"
        /*0030*/ 	.string	"Build cuda_13.0.r13.0/compiler.36424714_0"
        /*0030*/ 	.string	"-arch sm_100 -m 64 "



//--------------------- .note.nv.cuinfo           --------------------------
	.section	.note.nv.cuinfo,"",@"SHT_NOTE"
	.sectionflags	@"SHF_NOTE_NV_CUINFO"
        /*0018*/ 	.short	0x0002
        /*001a*/ 	.short	0x0064
        /*001c*/ 	.short	0x0082
	.zero		2


//--------------------- .nv.info                  --------------------------
	.section	.nv.info,"",@"SHT_CUDA_INFO"
	.align	4


	//----- nvinfo : EIATTR_REGCOUNT
	.align		4
        /*0000*/ 	.byte	0x04, 0x2f
        /*0002*/ 	.short	(.L_41 - .L_40)
	.align		4
.L_40:
        /*0004*/ 	.word	index@(_Z5errorPdS_S_i)
        /*0008*/ 	.word	0x00000010


	//----- nvinfo : EIATTR_FRAME_SIZE
	.align		4
.L_41:
        /*000c*/ 	.byte	0x04, 0x11
        /*000e*/ 	.short	(.L_43 - .L_42)
	.align		4
.L_42:
        /*0010*/ 	.word	index@(_Z5errorPdS_S_i)
        /*0014*/ 	.word	0x00000000


	//----- nvinfo : EIATTR_REGCOUNT
	.align		4
.L_43:
        /*0018*/ 	.byte	0x04, 0x2f
        /*001a*/ 	.short	(.L_45 - .L_44)
	.align		4
.L_44:
        /*001c*/ 	.word	index@(_Z7computePdS_i)
        /*0020*/ 	.word	0x00000012


	//----- nvinfo : EIATTR_FRAME_SIZE
	.align		4
.L_45:
        /*0024*/ 	.byte	0x04, 0x11
        /*0026*/ 	.short	(.L_47 - .L_46)
	.align		4
.L_46:
        /*0028*/ 	.word	index@(_Z7computePdS_i)
        /*002c*/ 	.word	0x00000000


	//----- nvinfo : EIATTR_REGCOUNT
	.align		4
.L_47:
        /*0030*/ 	.byte	0x04, 0x2f
        /*0032*/ 	.short	(.L_49 - .L_48)
	.align		4
.L_48:
        /*0034*/ 	.word	index@(_ZN3cub18CUB_300001_SM_10006detail11EmptyKernelIvEEvv)
        /*0038*/ 	.word	0x00000004


	//----- nvinfo : EIATTR_FRAME_SIZE
	.align		4
.L_49:
        /*003c*/ 	.byte	0x04, 0x11
        /*003e*/ 	.short	(.L_51 - .L_50)
	.align		4
.L_50:
        /*0040*/ 	.word	index@(_ZN3cub18CUB_300001_SM_10006detail11EmptyKernelIvEEvv)
        /*0044*/ 	.word	0x00000000


	//----- nvinfo : EIATTR_REGCOUNT
	.align		4
.L_51:
        /*0048*/ 	.byte	0x04, 0x2f
        /*004a*/ 	.short	(.L_53 - .L_52)
	.align		4
.L_52:
        /*004c*/ 	.word	index@(_ZN3cub18CUB_300001_SM_10006detail6reduce28DeviceReduceSingleTileKernelINS2_10policy_hubIdjN4cuda3__47maximumIvEEE10Policy1000EPdSB_jS8_ddNS5_3std3__410__identityEEEvT0_T1_T2_T3_T4_T6_)
        /*0050*/ 	.word	0x0000002c


	//----- nvinfo : EIATTR_FRAME_SIZE
	.align		4
.L_53:
        /*0054*/ 	.byte	0x04, 0x11
        /*0056*/ 	.short	(.L_55 - .L_54)
	.align		4
.L_54:
        /*0058*/ 	.word	index@(_ZN3cub18CUB_300001_SM_10006detail6reduce28DeviceReduceSingleTileKernelINS2_10policy_hubIdjN4cuda3__47maximumIvEEE10Policy1000EPdSB_jS8_ddNS5_3std3__410__identityEEEvT0_T1_T2_T3_T4_T6_)
        /*005c*/ 	.word	0x00000000


	//----- nvinfo : EIATTR_REGCOUNT
	.align		4
.L_55:
        /*0060*/ 	.byte	0x04, 0x2f
        /*0062*/ 	.short	(.L_57 - .L_56)
	.align		4
.L_56:
        /*0064*/ 	.word	index@(_ZN3cub18CUB_300001_SM_10006detail6reduce18DeviceReduceKernelINS2_10policy_hubIdjN4cuda3__47maximumIvEEE10Policy1000EPdjS8_dNS5_3std3__410__identityEEEvT0_PT3_T1_NS0_13GridEvenShareISI_EET2_T4_)
        /*0068*/ 	.word	0x0000001c


	//----- nvinfo : EIATTR_FRAME_SIZE
	.align		4
.L_57:
        /*006c*/ 	.byte	0x04, 0x11
        /*006e*/ 	.short	(.L_59 - .L_58)
	.align		4
.L_58:
        /*0070*/ 	.word	index@(_ZN3cub18CUB_300001_SM_10006detail6reduce18DeviceReduceKernelINS2_10policy_hubIdjN4cuda3__47maximumIvEEE10Policy1000EPdjS8_dNS5_3std3__410__identityEEEvT0_PT3_T1_NS0_13GridEvenShareISI_EET2_T4_)
        /*0074*/ 	.word	0x00000000


	//----- nvinfo : EIATTR_REGCOUNT
	.align		4
.L_59:
        /*0078*/ 	.byte	0x04, 0x2f
        /*007a*/ 	.short	(.L_61 - .L_60)
	.align		4
.L_60:
        /*007c*/ 	.word	index@(_ZN3cub18CUB_300001_SM_10006detail6reduce28DeviceReduceSingleTileKernelINS2_10policy_hubIdjN4cuda3__47maximumIvEEE10Policy1000EPdSB_iS8_ddNS5_3std3__410__identityEEEvT0_T1_T2_T3_T4_T6_)
        /*0080*/ 	.word	0x00000030


	//----- nvinfo : EIATTR_FRAME_SIZE
	.align		4
.L_61:
        /*0084*/ 	.byte	0x04, 0x11
        /*0086*/ 	.short	(.L_63 - .L_62)
	.align		4
.L_62:
        /*0088*/ 	.word	index@(_ZN3cub18CUB_300001_SM_10006detail6reduce28DeviceReduceSingleTileKernelINS2_10policy_hubIdjN4cuda3__47maximumIvEEE10Policy1000EPdSB_iS8_ddNS5_3std3__410__identityEEEvT0_T1_T2_T3_T4_T6_)
        /*008c*/ 	.word	0x00000000


	//----- nvinfo : EIATTR_MIN_STACK_SIZE
	.align		4
.L_63:
        /*0090*/ 	.byte	0x04, 0x12
        /*0092*/ 	.short	(.L_65 - .L_64)
	.align		4
.L_64:
        /*0094*/ 	.word	index@(_ZN3cub18CUB_300001_SM_10006detail6reduce28DeviceReduceSingleTileKernelINS2_10policy_hubIdjN4cuda3__47maximumIvEEE10Policy1000EPdSB_iS8_ddNS5_3std3__410__identityEEEvT0_T1_T2_T3_T4_T6_)
        /*0098*/ 	.word	0x00000000


	//----- nvinfo : EIATTR_MIN_STACK_SIZE
	.align		4
.L_65:
        /*009c*/ 	.byte	0x04, 0x12
        /*009e*/ 	.short	(.L_67 - .L_66)
	.align		4
.L_66:
        /*00a0*/ 	.word	index@(_ZN3cub18CUB_300001_SM_10006detail6reduce18DeviceReduceKernelINS2_10policy_hubIdjN4cuda3__47maximumIvEEE10Policy1000EPdjS8_dNS5_3std3__410__identityEEEvT0_PT3_T1_NS0_13GridEvenShareISI_EET2_T4_)
        /*00a4*/ 	.word	0x00000000


	//----- nvinfo : EIATTR_MIN_STACK_SIZE
	.align		4
.L_67:
        /*00a8*/ 	.byte	0x04, 0x12
        /*00aa*/ 	.short	(.L_69 - .L_68)
	.align		4
.L_68:
        /*00ac*/ 	.word	index@(_ZN3cub18CUB_300001_SM_10006detail6reduce28DeviceReduceSingleTileKernelINS2_10policy_hubIdjN4cuda3__47maximumIvEEE10Policy1000EPdSB_jS8_ddNS5_3std3__410__identityEEEvT0_T1_T2_T3_T4_T6_)
        /*00b0*/ 	.word	0x00000000


	//----- nvinfo : EIATTR_MIN_STACK_SIZE
	.align		4
.L_69:
        /*00b4*/ 	.byte	0x04, 0x12
        /*00b6*/ 	.short	(.L_71 - .L_70)
	.align		4
.L_70:
        /*00b8*/ 	.word	index@(_ZN3cub18CUB_300001_SM_10006detail11EmptyKernelIvEEvv)
        /*00bc*/ 	.word	0x00000000


	//----- nvinfo : EIATTR_MIN_STACK_SIZE
	.align		4
.L_71:
        /*00c0*/ 	.byte	0x04, 0x12
        /*00c2*/ 	.short	(.L_73 - .L_72)
	.align		4
.L_72:
        /*00c4*/ 	.word	index@(_Z7computePdS_i)
        /*00c8*/ 	.word	0x00000000


	//----- nvinfo : EIATTR_MIN_STACK_SIZE
	.align		4
.L_73:
        /*00cc*/ 	.byte	0x04, 0x12
        /*00ce*/ 	.short	(.L_75 - .L_74)
	.align		4
.L_74:
        /*00d0*/ 	.word	index@(_Z5errorPdS_S_i)
        /*00d4*/ 	.word	0x00000000
.L_75:


//--------------------- .nv.compat                --------------------------
	.section	.nv.compat,"",@"SHT_CUDA_COMPAT_INFO"
	.align	4
        /*0000*/ 	.byte	0x02, 0x09, 0x00, 0x00, 0x02, 0x02, 0x01, 0x00, 0x02, 0x05, 0x05, 0x00, 0x03, 0x07, 0x01, 0x01
        /*0010*/ 	.byte	0x02, 0x03, 0x00, 0x00, 0x02, 0x06, 0x01, 0x00, 0x04, 0x0b, 0x08, 0x00, 0x01, 0x00, 0x00, 0x00
        /*0020*/ 	.byte	0x00, 0x00, 0x00, 0x00


//--------------------- .nv.info._ZN3cub18CUB_300001_SM_10006detail6reduce28DeviceReduceSingleTileKernelINS2_10policy_hubIdjN4cuda3__47maximumIvEEE10Policy1000EPdSB_iS8_ddNS5_3std3__410__identityEEEvT0_T1_T2_T3_T4_T6_ --------------------------
	.section	.nv.info._ZN3cub18CUB_300001_SM_10006detail6reduce28DeviceReduceSingleTileKernelINS2_10policy_hubIdjN4cuda3__47maximumIvEEE10Policy1000EPdSB_iS8_ddNS5_3std3__410__identityEEEvT0_T1_T2_T3_T4_T6_,"",@"SHT_CUDA_INFO"
	.sectionflags	@""
	.align	4


	//----- nvinfo : EIATTR_CUDA_API_VERSION
	.align		4
        /*0000*/ 	.byte	0x04, 0x37
        /*0002*/ 	.short	(.L_77 - .L_76)
.L_76:
        /*0004*/ 	.word	0x00000082


	//----- nvinfo : EIATTR_KPARAM_INFO
	.align		4
.L_77:
        /*0008*/ 	.byte	0x04, 0x17
        /*000a*/ 	.short	(.L_79 - .L_78)
.L_78:
        /*000c*/ 	.word	0x00000000
        /*0010*/ 	.short	0x0005
        /*0012*/ 	.short	0x0020
        /*0014*/ 	.byte	0x00, 0xf0, 0x05, 0x00


	//----- nvinfo : EIATTR_KPARAM_INFO
	.align		4
.L_79:
        /*0018*/ 	.byte	0x04, 0x17
        /*001a*/ 	.short	(.L_81 - .L_80)
.L_80:
        /*001c*/ 	.word	0x00000000
        /*0020*/ 	.short	0x0004
        /*0022*/ 	.short	0x0018
        /*0024*/ 	.byte	0x00, 0xf0, 0x21, 0x00


	//----- nvinfo : EIATTR_KPARAM_INFO
	.align		4
.L_81:
        /*0028*/ 	.byte	0x04, 0x17
        /*002a*/ 	.short	(.L_83 - .L_82)
.L_82:
        /*002c*/ 	.word	0x00000000
        /*0030*/ 	.short	0x0003
        /*0032*/ 	.short	0x0014
        /*0034*/ 	.byte	0x00, 0xf0, 0x05, 0x00


	//----- nvinfo : EIATTR_KPARAM_INFO
	.align		4
.L_83:
        /*0038*/ 	.byte	0x04, 0x17
        /*003a*/ 	.short	(.L_85 - .L_84)
.L_84:
        /*003c*/ 	.word	0x00000000
        /*0040*/ 	.short	0x0002
        /*0042*/ 	.short	0x0010
        /*0044*/ 	.byte	0x00, 0xf0, 0x11, 0x00


	//----- nvinfo : EIATTR_KPARAM_INFO
	.align		4
.L_85:
        /*0048*/ 	.byte	0x04, 0x17
        /*004a*/ 	.short	(.L_87 - .L_86)
.L_86:
        /*004c*/ 	.word	0x00000000
        /*0050*/ 	.short	0x0001
        /*0052*/ 	.short	0x0008
        /*0054*/ 	.byte	0x00, 0xf5, 0x21, 0x00


	//----- nvinfo : EIATTR_KPARAM_INFO
	.align		4
.L_87:
        /*0058*/ 	.byte	0x04, 0x17
        /*005a*/ 	.short	(.L_89 - .L_88)
.L_88:
        /*005c*/ 	.word	0x00000000
        /*0060*/ 	.short	0x0000
        /*0062*/ 	.short	0x0000
        /*0064*/ 	.byte	0x00, 0xf5, 0x21, 0x00


	//----- nvinfo : EIATTR_SPARSE_MMA_MASK
	.align		4
.L_89:
        /*0068*/ 	.byte	0x03, 0x50
        /*006a*/ 	.short	0x0000


	//----- nvinfo : EIATTR_MAXREG_COUNT
	.align		4
        /*006c*/ 	.byte	0x03, 0x1b
        /*006e*/ 	.short	0x00ff


	//----- nvinfo : EIATTR_NUM_BARRIERS
	.align		4
        /*0070*/ 	.byte	0x02, 0x4c
        /*0072*/ 	.byte	0x01
	.zero		1


	//----- nvinfo : EIATTR_MERCURY_ISA_VERSION
	.align		4
        /*0074*/ 	.byte	0x03, 0x5f
        /*0076*/ 	.short	0x0101


	//----- nvinfo : EIATTR_COOP_GROUP_MASK_REGIDS
	.align		4
        /*0078*/ 	.byte	0x04, 0x29
        /*007a*/ 	.short	(.L_91 - .L_90)


	//   ....[0]....
.L_90:
        /*007c*/ 	.word	0xffffffff


	//   ....[1]....
        /*0080*/ 	.word	0xffffffff


	//   ....[2]....
        /*0084*/ 	.word	0xffffffff


	//   ....[3]....
        /*0088*/ 	.word	0xffffffff


	//   ....[4]....
        /*008c*/ 	.word	0xffffffff


	//   ....[5]....
        /*0090*/ 	.word	0xffffffff


	//   ....[6]....
        /*0094*/ 	.word	0xffffffff


	//   ....[7]....
        /*0098*/ 	.word	0xffffffff


	//   ....[8]....
        /*009c*/ 	.word	0xffffffff


	//   ....[9]....
        /*00a0*/ 	.word	0xffffffff


	//   ....[10]....
        /*00a4*/ 	.word	0xffffffff


	//   ....[11]....
        /*00a8*/ 	.word	0xffffffff


	//   ....[12]....
        /*00ac*/ 	.word	0xffffffff


	//   ....[13]....
        /*00b0*/ 	.word	0xffffffff


	//   ....[14]....
        /*00b4*/ 	.word	0xffffffff


	//   ....[15]....
        /*00b8*/ 	.word	0xffffffff


	//   ....[16]....
        /*00bc*/ 	.word	0xffffffff


	//   ....[17]....
        /*00c0*/ 	.word	0xffffffff


	//   ....[18]....
        /*00c4*/ 	.word	0xffffffff


	//   ....[19]....
        /*00c8*/ 	.word	0xffffffff


	//   ....[20]....
        /*00cc*/ 	.word	0xffffffff


	//   ....[21]....
        /*00d0*/ 	.word	0xffffffff


	//   ....[22]....
        /*00d4*/ 	.word	0xffffffff


	//   ....[23]....
        /*00d8*/ 	.word	0xffffffff


	//   ....[24]....
        /*00dc*/ 	.word	0xffffffff


	//   ....[25]....
        /*00e0*/ 	.word	0xffffffff


	//   ....[26]....
        /*00e4*/ 	.word	0xffffffff


	//   ....[27]....
        /*00e8*/ 	.word	0xffffffff


	//   ....[28]....
        /*00ec*/ 	.word	0xffffffff


	//   ....[29]....
        /*00f0*/ 	.word	0xffffffff


	//   ....[30]....
        /*00f4*/ 	.word	0xffffffff


	//   ....[31]....
        /*00f8*/ 	.word	0xffffffff


	//   ....[32]....
        /*00fc*/ 	.word	0xffffffff


	//   ....[33]....
        /*0100*/ 	.word	0xffffffff


	//   ....[34]....
        /*0104*/ 	.word	0xffffffff


	//   ....[35]....
        /*0108*/ 	.word	0xffffffff


	//   ....[36]....
        /*010c*/ 	.word	0xffffffff


	//   ....[37]....
        /*0110*/ 	.word	0xffffffff


	//   ....[38]....
        /*0114*/ 	.word	0xffffffff


	//   ....[39]....
        /*0118*/ 	.word	0xffffffff


	//   ....[40]....
        /*011c*/ 	.word	0xffffffff


	//   ....[41]....
        /*0120*/ 	.word	0xffffffff


	//   ....[42]....
        /*0124*/ 	.word	0xffffffff


	//   ....[43]....
        /*0128*/ 	.word	0xffffffff


	//   ....[44]....
        /*012c*/ 	.word	0xffffffff


	//   ....[45]....
        /*0130*/ 	.word	0xffffffff


	//   ....[46]....
        /*0134*/ 	.word	0xffffffff


	//   ....[47]....
        /*0138*/ 	.word	0xffffffff


	//   ....[48]....
        /*013c*/ 	.word	0xffffffff


	//   ....[49]....
        /*0140*/ 	.word	0xffffffff


	//   ....[50]....
        /*0144*/ 	.word	0xffffffff


	//   ....[51]....
        /*0148*/ 	.word	0xffffffff


	//   ....[52]....
        /*014c*/ 	.word	0xffffffff


	//   ....[53]....
        /*0150*/ 	.word	0xffffffff


	//   ....[54]....
        /*0154*/ 	.word	0xffffffff


	//   ....[55]....
        /*0158*/ 	.word	0xffffffff


	//   ....[56]....
        /*015c*/ 	.word	0xffffffff


	//   ....[57]....
        /*0160*/ 	.word	0xffffffff


	//   ....[58]....
        /*0164*/ 	.word	0xffffffff


	//   ....[59]....
        /*0168*/ 	.word	0xffffffff


	//----- nvinfo : EIATTR_COOP_GROUP_INSTR_OFFSETS
	.align		4
.L_91:
        /*016c*/ 	.byte	0x04, 0x28
        /*016e*/ 	.short	(.L_93 - .L_92)


	//   ....[0]....
.L_92:
        /*0170*/ 	.word	0x00000d30


	//   ....[1]....
        /*0174*/ 	.word	0x00000d40


	//   ....[2]....
        /*0178*/ 	.word	0x00000dd0


	//   ....[3]....
        /*017c*/ 	.word	0x00000e10


	//   ....[4]....
        /*0180*/ 	.word	0x00000e80


	//   ....[5]....
        /*0184*/ 	.word	0x00000ea0


	//   ....[6]....
        /*0188*/ 	.word	0x00000ef0


	//   ....[7]....
        /*018c*/ 	.word	0x00000f10


	//   ....[8]....
        /*0190*/ 	.word	0x00000f60


	//   ....[9]....
        /*0194*/ 	.word	0x00000f80


	//   ....[10]....
        /*0198*/ 	.word	0x00001280


	//   ....[11]....
        /*019c*/ 	.word	0x00001290


	//   ....[12]....
        /*01a0*/ 	.word	0x00001320


	//   ....[13]....
        /*01a4*/ 	.word	0x00001350


	//   ....[14]....
        /*01a8*/ 	.word	0x000013b0


	//   ....[15]....
        /*01ac*/ 	.word	0x000013e0


	//   ....[16]....
        /*01b0*/ 	.word	0x00001440


	//   ....[17]....
        /*01b4*/ 	.word	0x00001480


	//   ....[18]....
        /*01b8*/ 	.word	0x000014f0


	//   ....[19]....
        /*01bc*/ 	.word	0x00001530


	//   ....[20]....
        /*01c0*/ 	.word	0x00002960


	//   ....[21]....
        /*01c4*/ 	.word	0x00002970


	//   ....[22]....
        /*01c8*/ 	.word	0x00002a00


	//   ....[23]....
        /*01cc*/ 	.word	0x00002a30


	//   ....[24]....
        /*01d0*/ 	.word	0x00002aa0


	//   ....[25]....
        /*01d4*/ 	.word	0x00002ac0


	//   ....[26]....
        /*01d8*/ 	.word	0x00002b20


	//   ....[27]....
        /*01dc*/ 	.word	0x00002b30


	//   ....[28]....
        /*01e0*/ 	.word	0x00002b80


	//   ....[29]....
        /*01e4*/ 	.word	0x00002b90


	//   ....[30]....
        /*01e8*/ 	.word	0x00003a20


	//   ....[31]....
        /*01ec*/ 	.word	0x00003a30


	//   ....[32]....
        /*01f0*/ 	.word	0x00003ac0


	//   ....[33]....
        /*01f4*/ 	.word	0x00003b00


	//   ....[34]....
        /*01f8*/ 	.word	0x00003b80


	//   ....[35]....
        /*01fc*/ 	.word	0x00003bc0


	//   ....[36]....
        /*0200*/ 	.word	0x00003c20


	//   ....[37]....
        /*0204*/ 	.word	0x00003c50


	//   ....[38]....
        /*0208*/ 	.word	0x00003ca0


	//   ....[39]....
        /*020c*/ 	.word	0x00003cd0


	//   ....[40]....
        /*0210*/ 	.word	0x00003fb0


	//   ....[41]....
        /*0214*/ 	.word	0x00003fc0


	//   ....[42]....
        /*0218*/ 	.word	0x00004050


	//   ....[43]....
        /*021c*/ 	.word	0x00004080


	//   ....[44]....
        /*0220*/ 	.word	0x000040d0


	//   ....[45]....
        /*0224*/ 	.word	0x00004100


	//   ....[46]....
        /*0228*/ 	.word	0x00004170


	//   ....[47]....
        /*022c*/ 	.word	0x000041b0


	//   ....[48]....
        /*0230*/ 	.word	0x00004220


	//   ....[49]....
        /*0234*/ 	.word	0x00004250


	//   ....[50]....
        /*0238*/ 	.word	0x00005700


	//   ....[51]....
        /*023c*/ 	.word	0x00005710


	//   ....[52]....
        /*0240*/ 	.word	0x000057a0


	//   ....[53]....
        /*0244*/ 	.word	0x000057e0


	//   ....[54]....
        /*0248*/ 	.word	0x00005860


	//   ....[55]....
        /*024c*/ 	.word	0x000058a0


	//   ....[56]....
        /*0250*/ 	.word	0x00005900


	//   ....[57]....
        /*0254*/ 	.word	0x00005930


	//   ....[58]....
        /*0258*/ 	.word	0x00005980


	//   ....[59]....
        /*025c*/ 	.word	0x000059b0


	//----- nvinfo : EIATTR_VRC_CTA_INIT_COUNT
	.align		4
.L_93:
        /*0260*/ 	.byte	0x02, 0x4a
	.zero		1
	.zero		1


	//----- nvinfo : EIATTR_EXIT_INSTR_OFFSETS
	.align		4
        /*0264*/ 	.byte	0x04, 0x1c
        /*0266*/ 	.short	(.L_95 - .L_94)


	//   ....[0]....
.L_94:
        /*0268*/ 	.word	0x00000080


	//   ....[1]....
        /*026c*/ 	.word	0x000000c0


	//   ....[2]....
        /*0270*/ 	.word	0x00005c20


	//   ....[3]....
        /*0274*/ 	.word	0x00005ca0


	//----- nvinfo : EIATTR_MAX_THREADS
	.align		4
.L_95:
        /*0278*/ 	.byte	0x04, 0x05
        /*027a*/ 	.short	(.L_97 - .L_96)
.L_96:
        /*027c*/ 	.word	0x00000100
        /*0280*/ 	.word	0x00000001
        /*0284*/ 	.word	0x00000001


	//----- nvinfo : EIATTR_CRS_STACK_SIZE
	.align		4
.L_97:
        /*0288*/ 	.byte	0x04, 0x1e
        /*028a*/ 	.short	(.L_99 - .L_98)
.L_98:
        /*028c*/ 	.word	0x00000000


	//----- nvinfo : EIATTR_CBANK_PARAM_SIZE
	.align		4
.L_99:
        /*0290*/ 	.byte	0x03, 0x19
        /*0292*/ 	.short	0x0021


	//----- nvinfo : EIATTR_PARAM_CBANK
	.align		4
        /*0294*/ 	.byte	0x04, 0x0a
        /*0296*/ 	.short	(.L_101 - .L_100)
	.align		4
.L_100:
        /*0298*/ 	.word	index@(.nv.constant0._ZN3cub18CUB_300001_SM_10006detail6reduce28DeviceReduceSingleTileKernelINS2_10policy_hubIdjN4cuda3__47maximumIvEEE10Policy1000EPdSB_iS8_ddNS5_3std3__410__identityEEEvT0_T1_T2_T3_T4_T6_)
        /*029c*/ 	.short	0x0380
        /*029e*/ 	.short	0x0021


	//----- nvinfo : EIATTR_SW_WAR
	.align		4
.L_101:
        /*02a0*/ 	.byte	0x04, 0x36
        /*02a2*/ 	.short	(.L_103 - .L_102)
.L_102:
        /*02a4*/ 	.word	0x00000008
.L_103:


//--------------------- .nv.info._ZN3cub18CUB_300001_SM_10006detail6reduce18DeviceReduceKernelINS2_10policy_hubIdjN4cuda3__47maximumIvEEE10Policy1000EPdjS8_dNS5_3std3__410__identityEEEvT0_PT3_T1_NS0_13GridEvenShareISI_EET2_T4_ --------------------------
	.section	.nv.info._ZN3cub18CUB_300001_SM_10006detail6reduce18DeviceReduceKernelINS2_10policy_hubIdjN4cuda3__47maximumIvEEE10Policy1000EPdjS8_dNS5_3std3__410__identityEEEvT0_PT3_T1_NS0_13GridEvenShareISI_EET2_T4_,"",@"SHT_CUDA_INFO"
	.sectionflags	@""
	.align	4


	//----- nvinfo : EIATTR_CUDA_API_VERSION
	.align		4
        /*0000*/ 	.byte	0x04, 0x37
        /*0002*/ 	.short	(.L_105 - .L_104)
.L_104:
        /*0004*/ 	.word	0x00000082


	//----- nvinfo : EIATTR_KPARAM_INFO
	.align		4
.L_105:
        /*0008*/ 	.byte	0x04, 0x17
        /*000a*/ 	.short	(.L_107 - .L_106)
.L_106:
        /*000c*/ 	.word	0x00000000
        /*0010*/ 	.short	0x0005
        /*0012*/ 	.short	0x003d
        /*0014*/ 	.byte	0x00, 0xf0, 0x05, 0x00


	//----- nvinfo : EIATTR_KPARAM_INFO
	.align		4
.L_107:
        /*0018*/ 	.byte	0x04, 0x17
        /*001a*/ 	.short	(.L_109 - .L_108)
.L_108:
        /*001c*/ 	.word	0x00000000
        /*0020*/ 	.short	0x0004
        /*0022*/ 	.short	0x003c
        /*0024*/ 	.byte	0x00, 0xf0, 0x05, 0x00


	//----- nvinfo : EIATTR_KPARAM_INFO
	.align		4
.L_109:
        /*0028*/ 	.byte	0x04, 0x17
        /*002a*/ 	.short	(.L_111 - .L_110)
.L_110:
        /*002c*/ 	.word	0x00000000
        /*0030*/ 	.short	0x0003
        /*0032*/ 	.short	0x0014
        /*0034*/ 	.byte	0x00, 0xf0, 0xa1, 0x00


	//----- nvinfo : EIATTR_KPARAM_INFO
	.align		4
.L_111:
        /*0038*/ 	.byte	0x04, 0x17
        /*003a*/ 	.short	(.L_113 - .L_112)
.L_112:
        /*003c*/ 	.word	0x00000000
        /*0040*/ 	.short	0x0002
        /*0042*/ 	.short	0x0010
        /*0044*/ 	.byte	0x00, 0xf0, 0x11, 0x00


	//----- nvinfo : EIATTR_KPARAM_INFO
	.align		4
.L_113:
        /*0048*/ 	.byte	0x04, 0x17
        /*004a*/ 	.short	(.L_115 - .L_114)
.L_114:
        /*004c*/ 	.word	0x00000000
        /*0050*/ 	.short	0x0001
        /*0052*/ 	.short	0x0008
        /*0054*/ 	.byte	0x00, 0xf5, 0x21, 0x00


	//----- nvinfo : EIATTR_KPARAM_INFO
	.align		4
.L_115:
        /*0058*/ 	.byte	0x04, 0x17
        /*005a*/ 	.short	(.L_117 - .L_116)
.L_116:
        /*005c*/ 	.word	0x00000000
        /*0060*/ 	.short	0x0000
        /*0062*/ 	.short	0x0000
        /*0064*/ 	.byte	0x00, 0xf5, 0x21, 0x00


	//----- nvinfo : EIATTR_SPARSE_MMA_MASK
	.align		4
.L_117:
        /*0068*/ 	.byte	0x03, 0x50
        /*006a*/ 	.short	0x0000


	//----- nvinfo : EIATTR_MAXREG_COUNT
	.align		4
        /*006c*/ 	.byte	0x03, 0x1b
        /*006e*/ 	.short	0x00ff


	//----- nvinfo : EIATTR_NUM_BARRIERS
	.align		4
        /*0070*/ 	.byte	0x02, 0x4c
        /*0072*/ 	.byte	0x01
	.zero		1


	//----- nvinfo : EIATTR_MERCURY_ISA_VERSION
	.align		4
        /*0074*/ 	.byte	0x03, 0x5f
        /*0076*/ 	.short	0x0101


	//----- nvinfo : EIATTR_COOP_GROUP_MASK_REGIDS
	.align		4
        /*0078*/ 	.byte	0x04, 0x29
        /*007a*/ 	.short	(.L_119 - .L_118)


	//   ....[0]....
.L_118:
        /*007c*/ 	.word	0xffffffff


	//   ....[1]....
        /*0080*/ 	.word	0xffffffff


	//   ....[2]....
        /*0084*/ 	.word	0xffffffff


	//   ....[3]....
        /*0088*/ 	.word	0xffffffff


	//   ....[4]....
        /*008c*/ 	.word	0xffffffff


	//   ....[5]....
        /*0090*/ 	.word	0xffffffff


	//   ....[6]....
        /*0094*/ 	.word	0xffffffff


	//   ....[7]....
        /*0098*/ 	.word	0xffffffff


	//   ....[8]....
        /*009c*/ 	.word	0xffffffff


	//   ....[9]....
        /*00a0*/ 	.word	0xffffffff


	//   ....[10]....
        /*00a4*/ 	.word	0xffffffff


	//   ....[11]....
        /*00a8*/ 	.word	0xffffffff


	//   ....[12]....
        /*00ac*/ 	.word	0xffffffff


	//   ....[13]....
        /*00b0*/ 	.word	0xffffffff


	//   ....[14]....
        /*00b4*/ 	.word	0xffffffff


	//   ....[15]....
        /*00b8*/ 	.word	0xffffffff


	//   ....[16]....
        /*00bc*/ 	.word	0xffffffff


	//   ....[17]....
        /*00c0*/ 	.word	0xffffffff


	//   ....[18]....
        /*00c4*/ 	.word	0xffffffff


	//   ....[19]....
        /*00c8*/ 	.word	0xffffffff


	//   ....[20]....
        /*00cc*/ 	.word	0xffffffff


	//   ....[21]....
        /*00d0*/ 	.word	0xffffffff


	//   ....[22]....
        /*00d4*/ 	.word	0xffffffff


	//   ....[23]....
        /*00d8*/ 	.word	0xffffffff


	//   ....[24]....
        /*00dc*/ 	.word	0xffffffff


	//   ....[25]....
        /*00e0*/ 	.word	0xffffffff


	//   ....[26]....
        /*00e4*/ 	.word	0xffffffff


	//   ....[27]....
        /*00e8*/ 	.word	0xffffffff


	//   ....[28]....
        /*00ec*/ 	.word	0xffffffff


	//   ....[29]....
        /*00f0*/ 	.word	0xffffffff


	//   ....[30]....
        /*00f4*/ 	.word	0xffffffff


	//   ....[31]....
        /*00f8*/ 	.word	0xffffffff


	//   ....[32]....
        /*00fc*/ 	.word	0xffffffff


	//   ....[33]....
        /*0100*/ 	.word	0xffffffff


	//   ....[34]....
        /*0104*/ 	.word	0xffffffff


	//   ....[35]....
        /*0108*/ 	.word	0xffffffff


	//   ....[36]....
        /*010c*/ 	.word	0xffffffff


	//   ....[37]....
        /*0110*/ 	.word	0xffffffff


	//   ....[38]....
        /*0114*/ 	.word	0xffffffff


	//   ....[39]....
        /*0118*/ 	.word	0xffffffff


	//   ....[40]....
        /*011c*/ 	.word	0xffffffff


	//   ....[41]....
        /*0120*/ 	.word	0xffffffff


	//   ....[42]....
        /*0124*/ 	.word	0xffffffff


	//   ....[43]....
        /*0128*/ 	.word	0xffffffff


	//   ....[44]....
        /*012c*/ 	.word	0xffffffff


	//   ....[45]....
        /*0130*/ 	.word	0xffffffff


	//   ....[46]....
        /*0134*/ 	.word	0xffffffff


	//   ....[47]....
        /*0138*/ 	.word	0xffffffff


	//   ....[48]....
        /*013c*/ 	.word	0xffffffff


	//   ....[49]....
        /*0140*/ 	.word	0xffffffff


	//   ....[50]....
        /*0144*/ 	.word	0xffffffff


	//   ....[51]....
        /*0148*/ 	.word	0xffffffff


	//   ....[52]....
        /*014c*/ 	.word	0xffffffff


	//   ....[53]....
        /*0150*/ 	.word	0xffffffff


	//   ....[54]....
        /*0154*/ 	.word	0xffffffff


	//   ....[55]....
        /*0158*/ 	.word	0xffffffff


	//   ....[56]....
        /*015c*/ 	.word	0xffffffff


	//   ....[57]....
        /*0160*/ 	.word	0xffffffff


	//   ....[58]....
        /*0164*/ 	.word	0xffffffff


	//   ....[59]....
        /*0168*/ 	.word	0xffffffff


	//----- nvinfo : EIATTR_COOP_GROUP_INSTR_OFFSETS
	.align		4
.L_119:
        /*016c*/ 	.byte	0x04, 0x28
        /*016e*/ 	.short	(.L_121 - .L_120)


	//   ....[0]....
.L_120:
        /*0170*/ 	.word	0x000005c0


	//   ....[1]....
        /*0174*/ 	.word	0x000005d0


	//   ....[2]....
        /*0178*/ 	.word	0x00000660


	//   ....[3]....
        /*017c*/ 	.word	0x00000670


	//   ....[4]....
        /*0180*/ 	.word	0x000006d0


	//   ....[5]....
        /*0184*/ 	.word	0x00000700


	//   ....[6]....
        /*0188*/ 	.word	0x00000780


	//   ....[7]....
        /*018c*/ 	.word	0x00000790


	//   ....[8]....
        /*0190*/ 	.word	0x000007e0


	//   ....[9]....
        /*0194*/ 	.word	0x000007f0


	//   ....[10]....
        /*0198*/ 	.word	0x00000ad0


	//   ....[11]....
        /*019c*/ 	.word	0x00000ae0


	//   ....[12]....
        /*01a0*/ 	.word	0x00000b70


	//   ....[13]....
        /*01a4*/ 	.word	0x00000b90


	//   ....[14]....
        /*01a8*/ 	.word	0x00000bf0


	//   ....[15]....
        /*01ac*/ 	.word	0x00000c10


	//   ....[16]....
        /*01b0*/ 	.word	0x00000c70


	//   ....[17]....
        /*01b4*/ 	.word	0x00000ca0


	//   ....[18]....
        /*01b8*/ 	.word	0x00000d20


	//   ....[19]....
        /*01bc*/ 	.word	0x00000d40


	//   ....[20]....
        /*01c0*/ 	.word	0x00001b60


	//   ....[21]....
        /*01c4*/ 	.word	0x00001b70


	//   ....[22]....
        /*01c8*/ 	.word	0x00001c00


	//   ....[23]....
        /*01cc*/ 	.word	0x00001c30


	//   ....[24]....
        /*01d0*/ 	.word	0x00001ca0


	//   ....[25]....
        /*01d4*/ 	.word	0x00001cc0


	//   ....[26]....
        /*01d8*/ 	.word	0x00001d20


	//   ....[27]....
        /*01dc*/ 	.word	0x00001d30


	//   ....[28]....
        /*01e0*/ 	.word	0x00001d80


	//   ....[29]....
        /*01e4*/ 	.word	0x00001d90


	//   ....[30]....
        /*01e8*/ 	.word	0x00002530


	//   ....[31]....
        /*01ec*/ 	.word	0x00002540


	//   ....[32]....
        /*01f0*/ 	.word	0x000025d0


	//   ....[33]....
        /*01f4*/ 	.word	0x000025e0


	//   ....[34]....
        /*01f8*/ 	.word	0x00002640


	//   ....[35]....
        /*01fc*/ 	.word	0x00002670


	//   ....[36]....
        /*0200*/ 	.word	0x000026f0


	//   ....[37]....
        /*0204*/ 	.word	0x00002700


	//   ....[38]....
        /*0208*/ 	.word	0x00002750


	//   ....[39]....
        /*020c*/ 	.word	0x00002760


	//   ....[40]....
        /*0210*/ 	.word	0x00002a60


	//   ....[41]....
        /*0214*/ 	.word	0x00002a70


	//   ....[42]....
        /*0218*/ 	.word	0x00002b00


	//   ....[43]....
        /*021c*/ 	.word	0x00002b20


	//   ....[44]....
        /*0220*/ 	.word	0x00002b80


	//   ....[45]....
        /*0224*/ 	.word	0x00002ba0


	//   ....[46]....
        /*0228*/ 	.word	0x00002c00


	//   ....[47]....
        /*022c*/ 	.word	0x00002c40


	//   ....[48]....
        /*0230*/ 	.word	0x00002cc0


	//   ....[49]....
        /*0234*/ 	.word	0x00002ce0


	//   ....[50]....
        /*0238*/ 	.word	0x00003b40


	//   ....[51]....
        /*023c*/ 	.word	0x00003b50


	//   ....[52]....
        /*0240*/ 	.word	0x00003be0


	//   ....[53]....
        /*0244*/ 	.word	0x00003bf0


	//   ....[54]....
        /*0248*/ 	.word	0x00003c50


	//   ....[55]....
        /*024c*/ 	.word	0x00003c80


	//   ....[56]....
        /*0250*/ 	.word	0x00003d00


	//   ....[57]....
        /*0254*/ 	.word	0x00003d10


	//   ....[58]....
        /*0258*/ 	.word	0x00003d60


	//   ....[59]....
        /*025c*/ 	.word	0x00003d70


	//----- nvinfo : EIATTR_VRC_CTA_INIT_COUNT
	.align		4
.L_121:
        /*0260*/ 	.byte	0x02, 0x4a
	.zero		1
	.zero		1


	//----- nvinfo : EIATTR_EXIT_INSTR_OFFSETS
	.align		4
        /*0264*/ 	.byte	0x04, 0x1c
        /*0266*/ 	.short	(.L_123 - .L_122)


	//   ....[0]....
.L_122:
        /*0268*/ 	.word	0x00003fe0


	//   ....[1]....
        /*026c*/ 	.word	0x00004040


	//----- nvinfo : EIATTR_MAX_THREADS
	.align		4
.L_123:
        /*0270*/ 	.byte	0x04, 0x05
        /*0272*/ 	.short	(.L_125 - .L_124)
.L_124:
        /*0274*/ 	.word	0x00000100
        /*0278*/ 	.word	0x00000001
        /*027c*/ 	.word	0x00000001


	//----- nvinfo : EIATTR_CRS_STACK_SIZE
	.align		4
.L_125:
        /*0280*/ 	.byte	0x04, 0x1e
        /*0282*/ 	.short	(.L_127 - .L_126)
.L_126:
        /*0284*/ 	.word	0x00000000


	//----- nvinfo : EIATTR_CBANK_PARAM_SIZE
	.align		4
.L_127:
        /*0288*/ 	.byte	0x03, 0x19
        /*028a*/ 	.short	0x003e


	//----- nvinfo : EIATTR_PARAM_CBANK
	.align		4
        /*028c*/ 	.byte	0x04, 0x0a
        /*028e*/ 	.short	(.L_129 - .L_128)
	.align		4
.L_128:
        /*0290*/ 	.word	index@(.nv.constant0._ZN3cub18CUB_300001_SM_10006detail6reduce18DeviceReduceKernelINS2_10policy_hubIdjN4cuda3__47maximumIvEEE10Policy1000EPdjS8_dNS5_3std3__410__identityEEEvT0_PT3_T1_NS0_13GridEvenShareISI_EET2_T4_)
        /*0294*/ 	.short	0x0380
        /*0296*/ 	.short	0x003e


	//----- nvinfo : EIATTR_SW_WAR
	.align		4
.L_129:
        /*0298*/ 	.byte	0x04, 0x36
        /*029a*/ 	.short	(.L_131 - .L_130)
.L_130:
        /*029c*/ 	.word	0x00000008
.L_131:


//--------------------- .nv.info._ZN3cub18CUB_300001_SM_10006detail6reduce28DeviceReduceSingleTileKernelINS2_10policy_hubIdjN4cuda3__47maximumIvEEE10Policy1000EPdSB_jS8_ddNS5_3std3__410__identityEEEvT0_T1_T2_T3_T4_T6_ --------------------------
	.section	.nv.info._ZN3cub18CUB_300001_SM_10006detail6reduce28DeviceReduceSingleTileKernelINS2_10policy_hubIdjN4cuda3__47maximumIvEEE10Policy1000EPdSB_jS8_ddNS5_3std3__410__identityEEEvT0_T1_T2_T3_T4_T6_,"",@"SHT_CUDA_INFO"
	.sectionflags	@""
	.align	4


	//----- nvinfo : EIATTR_CUDA_API_VERSION
	.align		4
        /*0000*/ 	.byte	0x04, 0x37
        /*0002*/ 	.short	(.L_133 - .L_132)
.L_132:
        /*0004*/ 	.word	0x00000082


	//----- nvinfo : EIATTR_KPARAM_INFO
	.align		4
.L_133:
        /*0008*/ 	.byte	0x04, 0x17
        /*000a*/ 	.short	(.L_135 - .L_134)
.L_134:
        /*000c*/ 	.word	0x00000000
        /*0010*/ 	.short	0x0005
        /*0012*/ 	.short	0x0020
        /*0014*/ 	.byte	0x00, 0xf0, 0x05, 0x00


	//----- nvinfo : EIATTR_KPARAM_INFO
	.align		4
.L_135:
        /*0018*/ 	.byte	0x04, 0x17
        /*001a*/ 	.short	(.L_137 - .L_136)
.L_136:
        /*001c*/ 	.word	0x00000000
        /*0020*/ 	.short	0x0004
        /*0022*/ 	.short	0x0018
        /*0024*/ 	.byte	0x00, 0xf0, 0x21, 0x00


	//----- nvinfo : EIATTR_KPARAM_INFO
	.align		4
.L_137:
        /*0028*/ 	.byte	0x04, 0x17
        /*002a*/ 	.short	(.L_139 - .L_138)
.L_138:
        /*002c*/ 	.word	0x00000000
        /*0030*/ 	.short	0x0003
        /*0032*/ 	.short	0x0014
        /*0034*/ 	.byte	0x00, 0xf0, 0x05, 0x00


	//----- nvinfo : EIATTR_KPARAM_INFO
	.align		4
.L_139:
        /*0038*/ 	.byte	0x04, 0x17
        /*003a*/ 	.short	(.L_141 - .L_140)
.L_140:
        /*003c*/ 	.word	0x00000000
        /*0040*/ 	.short	0x0002
        /*0042*/ 	.short	0x0010
        /*0044*/ 	.byte	0x00, 0xf0, 0x11, 0x00


	//----- nvinfo : EIATTR_KPARAM_INFO
	.align		4
.L_141:
        /*0048*/ 	.byte	0x04, 0x17
        /*004a*/ 	.short	(.L_143 - .L_142)
.L_142:
        /*004c*/ 	.word	0x00000000
        /*0050*/ 	.short	0x0001
        /*0052*/ 	.short	0x0008
        /*0054*/ 	.byte	0x00, 0xf5, 0x21, 0x00


	//----- nvinfo : EIATTR_KPARAM_INFO
	.align		4
.L_143:
        /*0058*/ 	.byte	0x04, 0x17
        /*005a*/ 	.short	(.L_145 - .L_144)
.L_144:
        /*005c*/ 	.word	0x00000000
        /*0060*/ 	.short	0x0000
        /*0062*/ 	.short	0x0000
        /*0064*/ 	.byte	0x00, 0xf5, 0x21, 0x00


	//----- nvinfo : EIATTR_SPARSE_MMA_MASK
	.align		4
.L_145:
        /*0068*/ 	.byte	0x03, 0x50
        /*006a*/ 	.short	0x0000


	//----- nvinfo : EIATTR_MAXREG_COUNT
	.align		4
        /*006c*/ 	.byte	0x03, 0x1b
        /*006e*/ 	.short	0x00ff


	//----- nvinfo : EIATTR_NUM_BARRIERS
	.align		4
        /*0070*/ 	.byte	0x02, 0x4c
        /*0072*/ 	.byte	0x01
	.zero		1


	//----- nvinfo : EIATTR_MERCURY_ISA_VERSION
	.align		4
        /*0074*/ 	.byte	0x03, 0x5f
        /*0076*/ 	.short	0x0101


	//----- nvinfo : EIATTR_COOP_GROUP_MASK_REGIDS
	.align		4
        /*0078*/ 	.byte	0x04, 0x29
        /*007a*/ 	.short	(.L_147 - .L_146)


	//   ....[0]....
.L_146:
        /*007c*/ 	.word	0xffffffff


	//   ....[1]....
        /*0080*/ 	.word	0xffffffff


	//   ....[2]....
        /*0084*/ 	.word	0xffffffff


	//   ....[3]....
        /*0088*/ 	.word	0xffffffff


	//   ....[4]....
        /*008c*/ 	.word	0xffffffff


	//   ....[5]....
        /*0090*/ 	.word	0xffffffff


	//   ....[6]....
        /*0094*/ 	.word	0xffffffff


	//   ....[7]....
        /*0098*/ 	.word	0xffffffff


	//   ....[8]....
        /*009c*/ 	.word	0xffffffff


	//   ....[9]....
        /*00a0*/ 	.word	0xffffffff


	//   ....[10]....
        /*00a4*/ 	.word	0xffffffff


	//   ....[11]....
        /*00a8*/ 	.word	0xffffffff


	//   ....[12]....
        /*00ac*/ 	.word	0xffffffff


	//   ....[13]....
        /*00b0*/ 	.word	0xffffffff


	//   ....[14]....
        /*00b4*/ 	.word	0xffffffff


	//   ....[15]....
        /*00b8*/ 	.word	0xffffffff


	//   ....[16]....
        /*00bc*/ 	.word	0xffffffff


	//   ....[17]....
        /*00c0*/ 	.word	0xffffffff


	//   ....[18]....
        /*00c4*/ 	.word	0xffffffff


	//   ....[19]....
        /*00c8*/ 	.word	0xffffffff


	//   ....[20]....
        /*00cc*/ 	.word	0xffffffff


	//   ....[21]....
        /*00d0*/ 	.word	0xffffffff


	//   ....[22]....
        /*00d4*/ 	.word	0xffffffff


	//   ....[23]....
        /*00d8*/ 	.word	0xffffffff


	//   ....[24]....
        /*00dc*/ 	.word	0xffffffff


	//   ....[25]....
        /*00e0*/ 	.word	0xffffffff


	//   ....[26]....
        /*00e4*/ 	.word	0xffffffff


	//   ....[27]....
        /*00e8*/ 	.word	0xffffffff


	//   ....[28]....
        /*00ec*/ 	.word	0xffffffff


	//   ....[29]....
        /*00f0*/ 	.word	0xffffffff


	//   ....[30]....
        /*00f4*/ 	.word	0xffffffff


	//   ....[31]....
        /*00f8*/ 	.word	0xffffffff


	//   ....[32]....
        /*00fc*/ 	.word	0xffffffff


	//   ....[33]....
        /*0100*/ 	.word	0xffffffff


	//   ....[34]....
        /*0104*/ 	.word	0xffffffff


	//   ....[35]....
        /*0108*/ 	.word	0xffffffff


	//   ....[36]....
        /*010c*/ 	.word	0xffffffff


	//   ....[37]....
        /*0110*/ 	.word	0xffffffff


	//   ....[38]....
        /*0114*/ 	.word	0xffffffff


	//   ....[39]....
        /*0118*/ 	.word	0xffffffff


	//   ....[40]....
        /*011c*/ 	.word	0xffffffff


	//   ....[41]....
        /*0120*/ 	.word	0xffffffff


	//   ....[42]....
        /*0124*/ 	.word	0xffffffff


	//   ....[43]....
        /*0128*/ 	.word	0xffffffff


	//   ....[44]....
        /*012c*/ 	.word	0xffffffff


	//   ....[45]....
        /*0130*/ 	.word	0xffffffff


	//   ....[46]....
        /*0134*/ 	.word	0xffffffff


	//   ....[47]....
        /*0138*/ 	.word	0xffffffff


	//   ....[48]....
        /*013c*/ 	.word	0xffffffff


	//   ....[49]....
        /*0140*/ 	.word	0xffffffff


	//   ....[50]....
        /*0144*/ 	.word	0xffffffff


	//   ....[51]....
        /*0148*/ 	.word	0xffffffff


	//   ....[52]....
        /*014c*/ 	.word	0xffffffff


	//   ....[53]....
        /*0150*/ 	.word	0xffffffff


	//   ....[54]....
        /*0154*/ 	.word	0xffffffff


	//   ....[55]....
        /*0158*/ 	.word	0xffffffff


	//   ....[56]....
        /*015c*/ 	.word	0xffffffff


	//   ....[57]....
        /*0160*/ 	.word	0xffffffff


	//   ....[58]....
        /*0164*/ 	.word	0xffffffff


	//   ....[59]....
        /*0168*/ 	.word	0xffffffff


	//----- nvinfo : EIATTR_COOP_GROUP_INSTR_OFFSETS
	.align		4
.L_147:
        /*016c*/ 	.byte	0x04, 0x28
        /*016e*/ 	.short	(.L_149 - .L_148)


	//   ....[0]....
.L_148:
        /*0170*/ 	.word	0x00000cb0


	//   ....[1]....
        /*0174*/ 	.word	0x00000cc0


	//   ....[2]....
        /*0178*/ 	.word	0x00000d50


	//   ....[3]....
        /*017c*/ 	.word	0x00000d90


	//   ....[4]....
        /*0180*/ 	.word	0x00000e10


	//   ....[5]....
        /*0184*/ 	.word	0x00000e40


	//   ....[6]....
        /*0188*/ 	.word	0x00000e90


	//   ....[7]....
        /*018c*/ 	.word	0x00000ec0


	//   ....[8]....
        /*0190*/ 	.word	0x00000f10


	//   ....[9]....
        /*0194*/ 	.word	0x00000f40


	//   ....[10]....
        /*0198*/ 	.word	0x00001240


	//   ....[11]....
        /*019c*/ 	.word	0x00001250


	//   ....[12]....
        /*01a0*/ 	.word	0x000012e0


	//   ....[13]....
        /*01a4*/ 	.word	0x00001310


	//   ....[14]....
        /*01a8*/ 	.word	0x00001370


	//   ....[15]....
        /*01ac*/ 	.word	0x000013a0


	//   ....[16]....
        /*01b0*/ 	.word	0x00001400


	//   ....[17]....
        /*01b4*/ 	.word	0x00001440


	//   ....[18]....
        /*01b8*/ 	.word	0x000014b0


	//   ....[19]....
        /*01bc*/ 	.word	0x000014f0


	//   ....[20]....
        /*01c0*/ 	.word	0x00002180


	//   ....[21]....
        /*01c4*/ 	.word	0x00002190


	//   ....[22]....
        /*01c8*/ 	.word	0x00002220


	//   ....[23]....
        /*01cc*/ 	.word	0x00002250


	//   ....[24]....
        /*01d0*/ 	.word	0x000022c0


	//   ....[25]....
        /*01d4*/ 	.word	0x000022e0


	//   ....[26]....
        /*01d8*/ 	.word	0x00002340


	//   ....[27]....
        /*01dc*/ 	.word	0x00002350


	//   ....[28]....
        /*01e0*/ 	.word	0x000023a0


	//   ....[29]....
        /*01e4*/ 	.word	0x000023b0


	//   ....[30]....
        /*01e8*/ 	.word	0x000031c0


	//   ....[31]....
        /*01ec*/ 	.word	0x000031d0


	//   ....[32]....
        /*01f0*/ 	.word	0x00003260


	//   ....[33]....
        /*01f4*/ 	.word	0x000032a0


	//   ....[34]....
        /*01f8*/ 	.word	0x00003320


	//   ....[35]....
        /*01fc*/ 	.word	0x00003360


	//   ....[36]....
        /*0200*/ 	.word	0x000033c0


	//   ....[37]....
        /*0204*/ 	.word	0x000033f0


	//   ....[38]....
        /*0208*/ 	.word	0x00003440


	//   ....[39]....
        /*020c*/ 	.word	0x00003470


	//   ....[40]....
        /*0210*/ 	.word	0x00003750


	//   ....[41]....
        /*0214*/ 	.word	0x00003760


	//   ....[42]....
        /*0218*/ 	.word	0x000037f0


	//   ....[43]....
        /*021c*/ 	.word	0x00003820


	//   ....[44]....
        /*0220*/ 	.word	0x00003870


	//   ....[45]....
        /*0224*/ 	.word	0x000038a0


	//   ....[46]....
        /*0228*/ 	.word	0x00003910


	//   ....[47]....
        /*022c*/ 	.word	0x00003950


	//   ....[48]....
        /*0230*/ 	.word	0x000039c0


	//   ....[49]....
        /*0234*/ 	.word	0x000039f0


	//   ....[50]....
        /*0238*/ 	.word	0x00004730


	//   ....[51]....
        /*023c*/ 	.word	0x00004740


	//   ....[52]....
        /*0240*/ 	.word	0x000047d0


	//   ....[53]....
        /*0244*/ 	.word	0x00004800


	//   ....[54]....
        /*0248*/ 	.word	0x00004870


	//   ....[55]....
        /*024c*/ 	.word	0x00004890


	//   ....[56]....
        /*0250*/ 	.word	0x000048f0


	//   ....[57]....
        /*0254*/ 	.word	0x00004900


	//   ....[58]....
        /*0258*/ 	.word	0x00004950


	//   ....[59]....
        /*025c*/ 	.word	0x00004960


	//----- nvinfo : EIATTR_VRC_CTA_INIT_COUNT
	.align		4
.L_149:
        /*0260*/ 	.byte	0x02, 0x4a
	.zero		1
	.zero		1


	//----- nvinfo : EIATTR_EXIT_INSTR_OFFSETS
	.align		4
        /*0264*/ 	.byte	0x04, 0x1c
        /*0266*/ 	.short	(.L_151 - .L_150)


	//   ....[0]....
.L_150:
        /*0268*/ 	.word	0x00000080


	//   ....[1]....
        /*026c*/ 	.word	0x000000c0


	//   ....[2]....
        /*0270*/ 	.word	0x00004bd0


	//   ....[3]....
        /*0274*/ 	.word	0x00004c50


	//----- nvinfo : EIATTR_MAX_THREADS
	.align		4
.L_151:
        /*0278*/ 	.byte	0x04, 0x05
        /*027a*/ 	.short	(.L_153 - .L_152)
.L_152:
        /*027c*/ 	.word	0x00000100
        /*0280*/ 	.word	0x00000001
        /*0284*/ 	.word	0x00000001


	//----- nvinfo : EIATTR_CRS_STACK_SIZE
	.align		4
.L_153:
        /*0288*/ 	.byte	0x04, 0x1e
        /*028a*/ 	.short	(.L_155 - .L_154)
.L_154:
        /*028c*/ 	.word	0x00000000


	//----- nvinfo : EIATTR_CBANK_PARAM_SIZE
	.align		4
.L_155:
        /*0290*/ 	.byte	0x03, 0x19
        /*0292*/ 	.short	0x0021


	//----- nvinfo : EIATTR_PARAM_CBANK
	.align		4
        /*0294*/ 	.byte	0x04, 0x0a
        /*0296*/ 	.short	(.L_157 - .L_156)
	.align		4
.L_156:
        /*0298*/ 	.word	index@(.nv.constant0._ZN3cub18CUB_300001_SM_10006detail6reduce28DeviceReduceSingleTileKernelINS2_10policy_hubIdjN4cuda3__47maximumIvEEE10Policy1000EPdSB_jS8_ddNS5_3std3__410__identityEEEvT0_T1_T2_T3_T4_T6_)
        /*029c*/ 	.short	0x0380
        /*029e*/ 	.short	0x0021


	//----- nvinfo : EIATTR_SW_WAR
	.align		4
.L_157:
        /*02a0*/ 	.byte	0x04, 0x36
        /*02a2*/ 	.short	(.L_159 - .L_158)
.L_158:
        /*02a4*/ 	.word	0x00000008
.L_159:


//--------------------- .nv.info._ZN3cub18CUB_300001_SM_10006detail11EmptyKernelIvEEvv --------------------------
	.section	.nv.info._ZN3cub18CUB_300001_SM_10006detail11EmptyKernelIvEEvv,"",@"SHT_CUDA_INFO"
	.sectionflags	@""
	.align	4


	//----- nvinfo : EIATTR_CUDA_API_VERSION
	.align		4
        /*0000*/ 	.byte	0x04, 0x37
        /*0002*/ 	.short	(.L_161 - .L_160)
.L_160:
        /*0004*/ 	.word	0x00000082


	//----- nvinfo : EIATTR_SPARSE_MMA_MASK
	.align		4
.L_161:
        /*0008*/ 	.byte	0x03, 0x50
        /*000a*/ 	.short	0x0000


	//----- nvinfo : EIATTR_MAXREG_COUNT
	.align		4
        /*000c*/ 	.byte	0x03, 0x1b
        /*000e*/ 	.short	0x00ff


	//----- nvinfo : EIATTR_MERCURY_ISA_VERSION
	.align		4
        /*0010*/ 	.byte	0x03, 0x5f
        /*0012*/ 	.short	0x0101


	//----- nvinfo : EIATTR_VRC_CTA_INIT_COUNT
	.align		4
        /*0014*/ 	.byte	0x02, 0x4a
	.zero		1
	.zero		1


	//----- nvinfo : EIATTR_EXIT_INSTR_OFFSETS
	.align		4
        /*0018*/ 	.byte	0x04, 0x1c
        /*001a*/ 	.short	(.L_163 - .L_162)


	//   ....[0]....
.L_162:
        /*001c*/ 	.word	0x00000010


	//----- nvinfo : EIATTR_SW_WAR
	.align		4
.L_163:
        /*0020*/ 	.byte	0x04, 0x36
        /*0022*/ 	.short	(.L_165 - .L_164)
.L_164:
        /*0024*/ 	.word	0x00000008
.L_165:


//--------------------- .nv.info._Z7computePdS_i  --------------------------
	.section	.nv.info._Z7computePdS_i,"",@"SHT_CUDA_INFO"
	.sectionflags	@""
	.align	4


	//----- nvinfo : EIATTR_CUDA_API_VERSION
	.align		4
        /*0000*/ 	.byte	0x04, 0x37
        /*0002*/ 	.short	(.L_167 - .L_166)
.L_166:
        /*0004*/ 	.word	0x00000082


	//----- nvinfo : EIATTR_KPARAM_INFO
	.align		4
.L_167:
        /*0008*/ 	.byte	0x04, 0x17
        /*000a*/ 	.short	(.L_169 - .L_168)
.L_168:
        /*000c*/ 	.word	0x00000000
        /*0010*/ 	.short	0x0002
        /*0012*/ 	.short	0x0010
        /*0014*/ 	.byte	0x00, 0xf0, 0x11, 0x00


	//----- nvinfo : EIATTR_KPARAM_INFO
	.align		4
.L_169:
        /*0018*/ 	.byte	0x04, 0x17
        /*001a*/ 	.short	(.L_171 - .L_170)
.L_170:
        /*001c*/ 	.word	0x00000000
        /*0020*/ 	.short	0x0001
        /*0022*/ 	.short	0x0008
        /*0024*/ 	.byte	0x00, 0xf5, 0x21, 0x00


	//----- nvinfo : EIATTR_KPARAM_INFO
	.align		4
.L_171:
        /*0028*/ 	.byte	0x04, 0x17
        /*002a*/ 	.short	(.L_173 - .L_172)
.L_172:
        /*002c*/ 	.word	0x00000000
        /*0030*/ 	.short	0x0000
        /*0032*/ 	.short	0x0000
        /*0034*/ 	.byte	0x00, 0xf5, 0x21, 0x00


	//----- nvinfo : EIATTR_SPARSE_MMA_MASK
	.align		4
.L_173:
        /*0038*/ 	.byte	0x03, 0x50
        /*003a*/ 	.short	0x0000


	//----- nvinfo : EIATTR_MAXREG_COUNT
	.align		4
        /*003c*/ 	.byte	0x03, 0x1b
        /*003e*/ 	.short	0x00ff


	//----- nvinfo : EIATTR_MERCURY_ISA_VERSION
	.align		4
        /*0040*/ 	.byte	0x03, 0x5f
        /*0042*/ 	.short	0x0101


	//----- nvinfo : EIATTR_VRC_CTA_INIT_COUNT
	.align		4
        /*0044*/ 	.byte	0x02, 0x4a
	.zero		1
	.zero		1


	//----- nvinfo : EIATTR_EXIT_INSTR_OFFSETS
	.align		4
        /*0048*/ 	.byte	0x04, 0x1c
        /*004a*/ 	.short	(.L_175 - .L_174)


	//   ....[0]....
.L_174:
        /*004c*/ 	.word	0x00000090


	//   ....[1]....
        /*0050*/ 	.word	0x000001d0


	//----- nvinfo : EIATTR_CBANK_PARAM_SIZE
	.align		4
.L_175:
        /*0054*/ 	.byte	0x03, 0x19
        /*0056*/ 	.short	0x0014


	//----- nvinfo : EIATTR_PARAM_CBANK
	.align		4
        /*0058*/ 	.byte	0x04, 0x0a
        /*005a*/ 	.short	(.L_177 - .L_176)
	.align		4
.L_176:
        /*005c*/ 	.word	index@(.nv.constant0._Z7computePdS_i)
        /*0060*/ 	.short	0x0380
        /*0062*/ 	.short	0x0014


	//----- nvinfo : EIATTR_SW_WAR
	.align		4
.L_177:
        /*0064*/ 	.byte	0x04, 0x36
        /*0066*/ 	.short	(.L_179 - .L_178)
.L_178:
        /*0068*/ 	.word	0x00000008
.L_179:


//--------------------- .nv.info._Z5errorPdS_S_i  --------------------------
	.section	.nv.info._Z5errorPdS_S_i,"",@"SHT_CUDA_INFO"
	.sectionflags	@""
	.align	4


	//----- nvinfo : EIATTR_CUDA_API_VERSION
	.align		4
        /*0000*/ 	.byte	0x04, 0x37
        /*0002*/ 	.short	(.L_181 - .L_180)
.L_180:
        /*0004*/ 	.word	0x00000082


	//----- nvinfo : EIATTR_KPARAM_INFO
	.align		4
.L_181:
        /*0008*/ 	.byte	0x04, 0x17
        /*000a*/ 	.short	(.L_183 - .L_182)
.L_182:
        /*000c*/ 	.word	0x00000000
        /*0010*/ 	.short	0x0003
        /*0012*/ 	.short	0x0018
        /*0014*/ 	.byte	0x00, 0xf0, 0x11, 0x00


	//----- nvinfo : EIATTR_KPARAM_INFO
	.align		4
.L_183:
        /*0018*/ 	.byte	0x04, 0x17
        /*001a*/ 	.short	(.L_185 - .L_184)
.L_184:
        /*001c*/ 	.word	0x00000000
        /*0020*/ 	.short	0x0002
        /*0022*/ 	.short	0x0010
        /*0024*/ 	.byte	0x00, 0xf5, 0x21, 0x00


	//----- nvinfo : EIATTR_KPARAM_INFO
	.align		4
.L_185:
        /*0028*/ 	.byte	0x04, 0x17
        /*002a*/ 	.short	(.L_187 - .L_186)
.L_186:
        /*002c*/ 	.word	0x00000000
        /*0030*/ 	.short	0x0001
        /*0032*/ 	.short	0x0008
        /*0034*/ 	.byte	0x00, 0xf5, 0x21, 0x00


	//----- nvinfo : EIATTR_KPARAM_INFO
	.align		4
.L_187:
        /*0038*/ 	.byte	0x04, 0x17
        /*003a*/ 	.short	(.L_189 - .L_188)
.L_188:
        /*003c*/ 	.word	0x00000000
        /*0040*/ 	.short	0x0000
        /*0042*/ 	.short	0x0000
        /*0044*/ 	.byte	0x00, 0xf5, 0x21, 0x00


	//----- nvinfo : EIATTR_SPARSE_MMA_MASK
	.align		4
.L_189:
        /*0048*/ 	.byte	0x03, 0x50
        /*004a*/ 	.short	0x0000


	//----- nvinfo : EIATTR_MAXREG_COUNT
	.align		4
        /*004c*/ 	.byte	0x03, 0x1b
        /*004e*/ 	.short	0x00ff


	//----- nvinfo : EIATTR_MERCURY_ISA_VERSION
	.align		4
        /*0050*/ 	.byte	0x03, 0x5f
        /*0052*/ 	.short	0x0101


	//----- nvinfo : EIATTR_VRC_CTA_INIT_COUNT
	.align		4
        /*0054*/ 	.byte	0x02, 0x4a
	.zero		1
	.zero		1


	//----- nvinfo : EIATTR_EXIT_INSTR_OFFSETS
	.align		4
        /*0058*/ 	.byte	0x04, 0x1c
        /*005a*/ 	.short	(.L_191 - .L_190)


	//   ....[0]....
.L_190:
        /*005c*/ 	.word	0x00000080


	//   ....[1]....
        /*0060*/ 	.word	0x00000150


	//----- nvinfo : EIATTR_CBANK_PARAM_SIZE
	.align		4
.L_191:
        /*0064*/ 	.byte	0x03, 0x19
        /*0066*/ 	.short	0x001c


	//----- nvinfo : EIATTR_PARAM_CBANK
	.align		4
        /*0068*/ 	.byte	0x04, 0x0a
        /*006a*/ 	.short	(.L_193 - .L_192)
	.align		4
.L_192:
        /*006c*/ 	.word	index@(.nv.constant0._Z5errorPdS_S_i)
        /*0070*/ 	.short	0x0380
        /*0072*/ 	.short	0x001c


	//----- nvinfo : EIATTR_SW_WAR
	.align		4
.L_193:
        /*0074*/ 	.byte	0x04, 0x36
        /*0076*/ 	.short	(.L_195 - .L_194)
.L_194:
        /*0078*/ 	.word	0x00000008
.L_195:


//--------------------- .nv.callgraph             --------------------------
	.section	.nv.callgraph,"",@"SHT_CUDA_CALLGRAPH"
	.align	4
	.sectionentsize	8
	.align		4
        /*0000*/ 	.word	0x00000000
	.align		4
        /*0004*/ 	.word	0xffffffff
	.align		4
        /*0008*/ 	.word	0x00000000
	.align		4
        /*000c*/ 	.word	0xfffffffe
	.align		4
        /*0010*/ 	.word	0x00000000
	.align		4
        /*0014*/ 	.word	0xfffffffd
	.align		4
        /*0018*/ 	.word	0x00000000
	.align		4
        /*001c*/ 	.word	0xfffffffc


//--------------------- .nv.constant4             --------------------------
	.section	.nv.constant4,"a",@progbits
	.align	8
	.align		8
.nv.constant4:
        /*0000*/ 	.dword	_ZN34_INTERNAL_5d07f15f_4_k_cu_50de10ff4cuda3std3__45__cpo5beginE
	.align		8
        /*0008*/ 	.dword	_ZN34_INTERNAL_5d07f15f_4_k_cu_50de10ff4cuda3std3__45__cpo3endE
	.align		8
        /*0010*/ 	.dword	_ZN34_INTERNAL_5d07f15f_4_k_cu_50de10ff4cuda3std3__45__cpo6cbeginE
	.align		8
        /*0018*/ 	.dword	_ZN34_INTERNAL_5d07f15f_4_k_cu_50de10ff4cuda3std3__45__cpo4cendE
	.align		8
        /*0020*/ 	.dword	_ZN34_INTERNAL_5d07f15f_4_k_cu_50de10ff4cuda3std3__45__cpo6rbeginE
	.align		8
        /*0028*/ 	.dword	_ZN34_INTERNAL_5d07f15f_4_k_cu_50de10ff4cuda3std3__45__cpo4rendE
	.align		8
        /*0030*/ 	.dword	_ZN34_INTERNAL_5d07f15f_4_k_cu_50de10ff4cuda3std3__45__cpo7crbeginE
	.align		8
        /*0038*/ 	.dword	_ZN34_INTERNAL_5d07f15f_4_k_cu_50de10ff4cuda3std3__45__cpo5crendE
	.align		8
        /*0040*/ 	.dword	_ZN34_INTERNAL_5d07f15f_4_k_cu_50de10ff4cuda3std3__436_GLOBAL__N__5d07f15f_4_k_cu_50de10ff6ignoreE
	.align		8
        /*0048*/ 	.dword	_ZN34_INTERNAL_5d07f15f_4_k_cu_50de10ff4cuda3std3__419piecewise_constructE
	.align		8
        /*0050*/ 	.dword	_ZN34_INTERNAL_5d07f15f_4_k_cu_50de10ff4cuda3std3__48in_placeE
	.align		8
        /*0058*/ 	.dword	_ZN34_INTERNAL_5d07f15f_4_k_cu_50de10ff4cuda3std3__420unreachable_sentinelE
	.align		8
        /*0060*/ 	.dword	_ZN34_INTERNAL_5d07f15f_4_k_cu_50de10ff4cuda3std3__47nulloptE
	.align		8
        /*0068*/ 	.dword	_ZN34_INTERNAL_5d07f15f_4_k_cu_50de10ff4cuda3std3__48unexpectE
	.align		8
        /*0070*/ 	.dword	_ZN34_INTERNAL_5d07f15f_4_k_cu_50de10ff4cuda3std6ranges3__45__cpo4swapE
	.align		8
        /*0078*/ 	.dword	_ZN34_INTERNAL_5d07f15f_4_k_cu_50de10ff4cuda3std6ranges3__45__cpo9iter_moveE
	.align		8
        /*0080*/ 	.dword	_ZN34_INTERNAL_5d07f15f_4_k_cu_50de10ff4cuda3std6ranges3__45__cpo5beginE
	.align		8
        /*0088*/ 	.dword	_ZN34_INTERNAL_5d07f15f_4_k_cu_50de10ff4cuda3std6ranges3__45__cpo3endE
	.align		8
        /*0090*/ 	.dword	_ZN34_INTERNAL_5d07f15f_4_k_cu_50de10ff4cuda3std6ranges3__45__cpo6cbeginE
	.align		8
        /*0098*/ 	.dword	_ZN34_INTERNAL_5d07f15f_4_k_cu_50de10ff4cuda3std6ranges3__45__cpo4cendE
	.align		8
        /*00a0*/ 	.dword	_ZN34_INTERNAL_5d07f15f_4_k_cu_50de10ff4cuda3std6ranges3__45__cpo7advanceE
	.align		8
        /*00a8*/ 	.dword	_ZN34_INTERNAL_5d07f15f_4_k_cu_50de10ff4cuda3std6ranges3__45__cpo9iter_swapE
	.align		8
        /*00b0*/ 	.dword	_ZN34_INTERNAL_5d07f15f_4_k_cu_50de10ff4cuda3std6ranges3__45__cpo4nextE
	.align		8
        /*00b8*/ 	.dword	_ZN34_INTERNAL_5d07f15f_4_k_cu_50de10ff4cuda3std6ranges3__45__cpo4prevE
	.align		8
        /*00c0*/ 	.dword	_ZN34_INTERNAL_5d07f15f_4_k_cu_50de10ff4cuda3std6ranges3__45__cpo4dataE
	.align		8
        /*00c8*/ 	.dword	_ZN34_INTERNAL_5d07f15f_4_k_cu_50de10ff4cuda3std6ranges3__45__cpo5cdataE
	.align		8
        /*00d0*/ 	.dword	_ZN34_INTERNAL_5d07f15f_4_k_cu_50de10ff4cuda3std6ranges3__45__cpo4sizeE
	.align		8
        /*00d8*/ 	.dword	_ZN34_INTERNAL_5d07f15f_4_k_cu_50de10ff4cuda3std6ranges3__45__cpo5ssizeE
	.align		8
        /*00e0*/ 	.dword	_ZN34_INTERNAL_5d07f15f_4_k_cu_50de10ff4cuda3std6ranges3__45__cpo8distanceE
	.align		8
        /*00e8*/ 	.dword	_ZN34_INTERNAL_5d07f15f_4_k_cu_50de10ff6thrust24THRUST_300001_SM_1000_NS6system6detail10sequential3seqE
	.align		8
        /*00f0*/ 	.dword	_ZN34_INTERNAL_5d07f15f_4_k_cu_50de10ff6thrust24THRUST_300001_SM_1000_NS12placeholders2_1E
	.align		8
        /*00f8*/ 	.dword	_ZN34_INTERNAL_5d07f15f_4_k_cu_50de10ff6thrust24THRUST_300001_SM_1000_NS12placeholders2_2E
	.align		8
        /*0100*/ 	.dword	_ZN34_INTERNAL_5d07f15f_4_k_cu_50de10ff6thrust24THRUST_300001_SM_1000_NS12placeholders2_3E
	.align		8
        /*0108*/ 	.dword	_ZN34_INTERNAL_5d07f15f_4_k_cu_50de10ff6thrust24THRUST_300001_SM_1000_NS12placeholders2_4E
	.align		8
        /*0110*/ 	.dword	_ZN34_INTERNAL_5d07f15f_4_k_cu_50de10ff6thrust24THRUST_300001_SM_1000_NS12placeholders2_5E
	.align		8
        /*0118*/ 	.dword	_ZN34_INTERNAL_5d07f15f_4_k_cu_50de10ff6thrust24THRUST_300001_SM_1000_NS12placeholders2_6E
	.align		8
        /*0120*/ 	.dword	_ZN34_INTERNAL_5d07f15f_4_k_cu_50de10ff6thrust24THRUST_300001_SM_1000_NS12placeholders2_7E
	.align		8
        /*0128*/ 	.dword	_ZN34_INTERNAL_5d07f15f_4_k_cu_50de10ff6thrust24THRUST_300001_SM_1000_NS12placeholders2_8E
	.align		8
        /*0130*/ 	.dword	_ZN34_INTERNAL_5d07f15f_4_k_cu_50de10ff6thrust24THRUST_300001_SM_1000_NS12placeholders2_9E
	.align		8
        /*0138*/ 	.dword	_ZN34_INTERNAL_5d07f15f_4_k_cu_50de10ff6thrust24THRUST_300001_SM_1000_NS12placeholders3_10E


//--------------------- .text._ZN3cub18CUB_300001_SM_10006detail6reduce28DeviceReduceSingleTileKernelINS2_10policy_hubIdjN4cuda3__47maximumIvEEE10Policy1000EPdSB_iS8_ddNS5_3std3__410__identityEEEvT0_T1_T2_T3_T4_T6_ --------------------------
	.section	.text._ZN3cub18CUB_300001_SM_10006detail6reduce28DeviceReduceSingleTileKernelINS2_10policy_hubIdjN4cuda3__47maximumIvEEE10Policy1000EPdSB_iS8_ddNS5_3std3__410__identityEEEvT0_T1_T2_T3_T4_T6_,"ax",@progbits
	.align	128
        .global         _ZN3cub18CUB_300001_SM_10006detail6reduce28DeviceReduceSingleTileKernelINS2_10policy_hubIdjN4cuda3__47maximumIvEEE10Policy1000EPdSB_iS8_ddNS5_3std3__410__identityEEEvT0_T1_T2_T3_T4_T6_
        .type           _ZN3cub18CUB_300001_SM_10006detail6reduce28DeviceReduceSingleTileKernelINS2_10policy_hubIdjN4cuda3__47maximumIvEEE10Policy1000EPdSB_iS8_ddNS5_3std3__410__identityEEEvT0_T1_T2_T3_T4_T6_,@function
        .size           _ZN3cub18CUB_300001_SM_10006detail6reduce28DeviceReduceSingleTileKernelINS2_10policy_hubIdjN4cuda3__47maximumIvEEE10Policy1000EPdSB_iS8_ddNS5_3std3__410__identityEEEvT0_T1_T2_T3_T4_T6_,(.L_x_149 - _ZN3cub18CUB_300001_SM_10006detail6reduce28DeviceReduceSingleTileKernelINS2_10policy_hubIdjN4cuda3__47maximumIvEEE10Policy1000EPdSB_iS8_ddNS5_3std3__410__identityEEEvT0_T1_T2_T3_T4_T6_)
        .other          _ZN3cub18CUB_300001_SM_10006detail6reduce28DeviceReduceSingleTileKernelINS2_10policy_hubIdjN4cuda3__47maximumIvEEE10Policy1000EPdSB_iS8_ddNS5_3std3__410__identityEEEvT0_T1_T2_T3_T4_T6_,@"STO_CUDA_ENTRY STV_DEFAULT"
_ZN3cub18CUB_300001_SM_10006detail6reduce28DeviceReduceSingleTileKernelINS2_10policy_hubIdjN4cuda3__47maximumIvEEE10Policy1000EPdSB_iS8_ddNS5_3std3__410__identityEEEvT0_T1_T2_T3_T4_T6_:
.text._ZN3cub18CUB_300001_SM_10006detail6reduce28DeviceReduceSingleTileKernelINS2_10policy_hubIdjN4cuda3__47maximumIvEEE10Policy1000EPdSB_iS8_ddNS5_3std3__410__identityEEEvT0_T1_T2_T3_T4_T6_:
[----:B------:R-:W-:Y:S01]  /*0000*/  LDC R1, c[0x0][0x37c] ;  /* 0x0000df00ff017b82 */ /* 0x000fe20000000800 */
[----:B------:R-:W0:Y:S01]  /*0010*/  LDCU UR4, c[0x0][0x390] ;  /* 0x00007200ff0477ac */ /* 0x000e220008000800 */
[----:B------:R-:W1:Y:S01]  /*0020*/  LDCU.64 UR6, c[0x0][0x358] ;  /* 0x00006b00ff0677ac */ /* 0x000e620008000a00 */
[----:B0-----:R-:W-:-:S05]  /*0030*/  IMAD.U32 R4, RZ, RZ, UR4 ;  /* 0x00000004ff047e24 */ /* 0x001fca000f8e00ff */
[----:B------:R-:W-:-:S13]  /*0040*/  ISETP.NE.AND P0, PT, R4, RZ, PT ;  /* 0x000000ff0400720c */ /* 0x000fda0003f05270 */
[----:B-1----:R-:W-:Y:S05]  /*0050*/  @P0 BRA `(.L_x_0) ;  /* 0x00000000001c0947 */ /* 0x002fea0003800000 */
[----:B------:R-:W0:Y:S02]  /*0060*/  S2R R0, SR_TID.X ;  /* 0x0000000000007919 */ /* 0x000e240000002100 */
[----:B0-----:R-:W-:-:S13]  /*0070*/  ISETP.NE.AND P0, PT, R0, RZ, PT ;  /* 0x000000ff0000720c */ /* 0x001fda0003f05270 */
[----:B------:R-:W-:Y:S05]  /*0080*/  @P0 EXIT ;  /* 0x000000000000094d */ /* 0x000fea0003800000 */
[----:B------:R-:W0:Y:S08]  /*0090*/  LDC.64 R2, c[0x0][0x388] ;  /* 0x0000e200ff027b82 */ /* 0x000e300000000a00 */
[----:B------:R-:W0:Y:S02]  /*00a0*/  LDC.64 R4, c[0x0][0x398] ;  /* 0x0000e600ff047b82 */ /* 0x000e240000000a00 */
[----:B0-----:R-:W-:Y:S01]  /*00b0*/  STG.E.64 desc[UR6][R2.64], R4 ;  /* 0x0000000402007986 */ /* 0x001fe2000c101b06 */
[----:B------:R-:W-:Y:S05]  /*00c0*/  EXIT ;  /* 0x000000000000794d */ /* 0x000fea0003800000 */
.L_x_0:
[----:B------:R-:W0:Y:S01]  /*00d0*/  LDCU UR4, c[0x0][0x380] ;  /* 0x00007000ff0477ac */ /* 0x000e220008000800 */
[----:B------:R-:W-:Y:S01]  /*00e0*/  BSSY.RECONVERGENT B0, `(.L_x_1) ;  /* 0x00005b3000007945 */ /* 0x000fe20003800200 */
[----:B0-----:R-:W-:-:S09]  /*00f0*/  ULOP3.LUT UP0, URZ, UR4, 0x1f, URZ, 0xc0, !UPT ;  /* 0x0000001f04ff7892 */ /* 0x001fd2000f80c0ff */
[----:B------:R-:W-:Y:S05]  /*0100*/  BRA.U UP0, `(.L_x_2) ;  /* 0x0000002d003c7547 */ /* 0x000fea000b800000 */
[----:B------:R-:W-:-:S13]  /*0110*/  ISETP.GT.AND P0, PT, R4, 0x7ff, PT ;  /* 0x000007ff0400780c */ /* 0x000fda0003f04270 */
[----:B------:R-:W-:Y:S05]  /*0120*/  @P0 BRA `(.L_x_3) ;  /* 0x0000001400e80947 */ /* 0x000fea0003800000 */
[----:B------:R-:W0:Y:S01]  /*0130*/  S2R R3, SR_TID.X ;  /* 0x0000000000037919 */ /* 0x000e220000002100 */
[----:B------:R-:W-:Y:S01]  /*0140*/  BSSY.RECONVERGENT B1, `(.L_x_4) ;  /* 0x0000009000017945 */ /* 0x000fe20003800200 */
[----:B------:R-:W-:Y:S02]  /*0150*/  CS2R R6, SRZ ;  /* 0x0000000000067805 */ /* 0x000fe4000001ff00 */
[----:B0-----:R-:W-:Y:S01]  /*0160*/  ISETP.GE.AND P0, PT, R3, R4, PT ;  /* 0x000000040300720c */ /* 0x001fe20003f06270 */
[----:B------:R-:W-:-:S12]  /*0170*/  IMAD.MOV.U32 R5, RZ, RZ, R3 ;  /* 0x000000ffff057224 */ /* 0x000fd800078e0003 */
[----:B------:R-:W-:Y:S05]  /*0180*/  @P0 BRA `(.L_x_5) ;  /* 0x0000000000100947 */ /* 0x000fea0003800000 */
[----:B------:R-:W0:Y:S02]  /*0190*/  LDC.64 R6, c[0x0][0x380] ;  /* 0x0000e000ff067b82 */ /* 0x000e240000000a00 */
[----:B0-----:R-:W-:-:S06]  /*01a0*/  IMAD.WIDE.U32 R6, R3, 0x8, R6 ;  /* 0x0000000803067825 */ /* 0x001fcc00078e0006 */
[----:B------:R-:W5:Y:S01]  /*01b0*/  LDG.E.64.CONSTANT R6, desc[UR6][R6.64] ;  /* 0x0000000606067981 */ /* 0x000f62000c1e9b00 */
[----:B------:R-:W-:-:S07]  /*01c0*/  VIADD R5, R3, 0x100 ;  /* 0x0000010003057836 */ /* 0x000fce0000000000 */
.L_x_5:
[----:B------:R-:W-:Y:S05]  /*01d0*/  BSYNC.RECONVERGENT B1 ;  /* 0x0000000000017941 */ /* 0x000fea0003800200 */
.L_x_4:
[----:B------:R-:W-:Y:S01]  /*01e0*/  ISETP.GE.AND P0, PT, R5, R4, PT ;  /* 0x000000040500720c */ /* 0x000fe20003f06270 */
[----:B------:R-:W-:-:S12]  /*01f0*/  BSSY.RECONVERGENT B1, `(.L_x_6) ;  /* 0x00000b0000017945 */ /* 0x000fd80003800200 */
[----:B------:R-:W-:Y:S05]  /*0200*/  @P0 BRA `(.L_x_7) ;  /* 0x0000000800b80947 */ /* 0x000fea0003800000 */
[----:B------:R-:W-:Y:S01]  /*0210*/  LOP3.LUT R9, RZ, R5, RZ, 0x33, !PT ;  /* 0x00000005ff097212 */ /* 0x000fe200078e33ff */
[----:B------:R-:W-:Y:S04]  /*0220*/  BSSY.RECONVERGENT B2, `(.L_x_8) ;  /* 0x0000019000027945 */ /* 0x000fe80003800200 */
[----:B------:R-:W-:-:S05]  /*0230*/  IMAD.IADD R0, R9, 0x1, R4 ;  /* 0x0000000109007824 */ /* 0x000fca00078e0204 */
[C---:B------:R-:W-:Y:S02]  /*0240*/  LOP3.LUT R2, R0.reuse, 0x300, RZ, 0xc0, !PT ;  /* 0x0000030000027812 */ /* 0x040fe400078ec0ff */
[----:B------:R-:W-:Y:S02]  /*0250*/  ISETP.GE.U32.AND P0, PT, R0, 0x300, PT ;  /* 0x000003000000780c */ /* 0x000fe40003f06070 */
[----:B------:R-:W-:-:S13]  /*0260*/  ISETP.NE.AND P1, PT, R2, 0x300, PT ;  /* 0x000003000200780c */ /* 0x000fda0003f25270 */
[----:B------:R-:W-:Y:S05]  /*0270*/  @!P1 BRA `(.L_x_9) ;  /* 0x00000000004c9947 */ /* 0x000fea0003800000 */
[----:B------:R-:W0:Y:S01]  /*0280*/  LDC.64 R8, c[0x0][0x380] ;  /* 0x0000e000ff087b82 */ /* 0x000e220000000a00 */
[----:B------:R-:W-:-:S04]  /*0290*/  LEA.HI R0, R0, 0x1, RZ, 0x18 ;  /* 0x0000000100007811 */ /* 0x000fc800078fc0ff */
[----:B------:R-:W-:-:S05]  /*02a0*/  LOP3.LUT R0, R0, 0x3, RZ, 0xc0, !PT ;  /* 0x0000000300007812 */ /* 0x000fca00078ec0ff */
[----:B------:R-:W-:Y:S02]  /*02b0*/  IMAD.MOV R0, RZ, RZ, -R0 ;  /* 0x000000ffff007224 */ /* 0x000fe400078e0a00 */
[----:B0-----:R-:W-:-:S04]  /*02c0*/  IMAD.WIDE.U32 R8, R5, 0x8, R8 ;  /* 0x0000000805087825 */ /* 0x001fc800078e0008 */
[----:B------:R-:W-:Y:S02]  /*02d0*/  IMAD.MOV.U32 R2, RZ, RZ, R8 ;  /* 0x000000ffff027224 */ /* 0x000fe400078e0008 */
[----:B------:R-:W-:-:S07]  /*02e0*/  IMAD.MOV.U32 R11, RZ, RZ, R9 ;  /* 0x000000ffff0b7224 */ /* 0x000fce00078e0009 */
.L_x_10:
[----:B------:R-:W-:Y:S02]  /*02f0*/  IMAD.MOV.U32 R8, RZ, RZ, R2 ;  /* 0x000000ffff087224 */ /* 0x000fe400078e0002 */
[----:B------:R-:W-:-:S06]  /*0300*/  IMAD.MOV.U32 R9, RZ, RZ, R11 ;  /* 0x000000ffff097224 */ /* 0x000fcc00078e000b */
[----:B------:R-:W2:Y:S01]  /*0310*/  LDG.E.64.CONSTANT R8, desc[UR6][R8.64] ;  /* 0x0000000608087981 */ /* 0x000ea2000c1e9b00 */
[----:B------:R-:W-:Y:S01]  /*0320*/  VIADD R0, R0, 0x1 ;  /* 0x0000000100007836 */ /* 0x000fe20000000000 */
[----:B------:R-:W-:Y:S01]  /*0330*/  IADD3 R2, P3, PT, R2, 0x800, RZ ;  /* 0x0000080002027810 */ /* 0x000fe20007f7e0ff */
[----:B------:R-:W-:-:S03]  /*0340*/  VIADD R5, R5, 0x100 ;  /* 0x0000010005057836 */ /* 0x000fc60000000000 */
[----:B------:R-:W-:Y:S01]  /*0350*/  ISETP.NE.AND P2, PT, R0, RZ, PT ;  /* 0x000000ff0000720c */ /* 0x000fe20003f45270 */
[----:B------:R-:W-:Y:S01]  /*0360*/  IMAD.X R11, RZ, RZ, R11, P3 ;  /* 0x000000ffff0b7224 */ /* 0x000fe200018e060b */
[----:B--2--5:R-:W-:-:S06]  /*0370*/  DSETP.GEU.AND P1, PT, R6, R8, PT ;  /* 0x000000080600722a */ /* 0x024fcc0003f2e000 */
[----:B------:R-:W-:Y:S02]  /*0380*/  FSEL R6, R8, R6, !P1 ;  /* 0x0000000608067208 */ /* 0x000fe40004800000 */
[----:B------:R-:W-:-:S03]  /*0390*/  FSEL R7, R9, R7, !P1 ;  /* 0x0000000709077208 */ /* 0x000fc60004800000 */
[----:B------:R-:W-:Y:S05]  /*03a0*/  @P2 BRA `(.L_x_10) ;  /* 0xfffffffc00d02947 */ /* 0x000fea000383ffff */
.L_x_9:
[----:B------:R-:W-:Y:S05]  /*03b0*/  BSYNC.RECONVERGENT B2 ;  /* 0x0000000000027941 */ /* 0x000fea0003800200 */
.L_x_8:
[----:B------:R-:W-:Y:S05]  /*03c0*/  @!P0 BRA `(.L_x_7) ;  /* 0x0000000800488947 */ /* 0x000fea0003800000 */
[----:B------:R-:W-:Y:S01]  /*03d0*/  IMAD.IADD R0, R4, 0x1, -R5 ;  /* 0x0000000104007824 */ /* 0x000fe200078e0a05 */
[----:B------:R-:W-:Y:S01]  /*03e0*/  BSSY.RECONVERGENT B2, `(.L_x_11) ;  /* 0x0000051000027945 */ /* 0x000fe20003800200 */
[----:B------:R-:W-:-:S03]  /*03f0*/  PLOP3.LUT P0, PT, PT, PT, PT, 0x80, 0x8 ;  /* 0x000000000008781c */ /* 0x000fc60003f0f070 */
[----:B------:R-:W-:-:S13]  /*0400*/  ISETP.GT.AND P1, PT, R0, 0xc00, PT ;  /* 0x00000c000000780c */ /* 0x000fda0003f24270 */
[----:B------:R-:W-:Y:S05]  /*0410*/  @!P1 BRA `(.L_x_12) ;  /* 0x0000000400349947 */ /* 0x000fea0003800000 */
[----:B------:R-:W0:Y:S01]  /*0420*/  LDC.64 R8, c[0x0][0x380] ;  /* 0x0000e000ff087b82 */ /* 0x000e220000000a00 */
[----:B------:R-:W-:Y:S01]  /*0430*/  PLOP3.LUT P0, PT, PT, PT, PT, 0x8, 0x80 ;  /* 0x000000000080781c */ /* 0x000fe20003f0e170 */
[----:B------:R-:W-:-:S12]  /*0440*/  VIADD R0, R4, 0xfffff400 ;  /* 0xfffff40004007836 */ /* 0x000fd80000000000 */
.L_x_13:
[----:B0-----:R-:W-:-:S05]  /*0450*/  IMAD.WIDE R30, R5, 0x8, R8 ;  /* 0x00000008051e7825 */ /* 0x001fca00078e0208 */
[----:B------:R-:W2:Y:S04]  /*0460*/  LDG.E.64.CONSTANT R10, desc[UR6][R30.64] ;  /* 0x000000061e0a7981 */ /* 0x000ea8000c1e9b00 */
[----:B------:R-:W3:Y:S04]  /*0470*/  LDG.E.64.CONSTANT R12, desc[UR6][R30.64+0x800] ;  /* 0x000800061e0c7981 */ /* 0x000ee8000c1e9b00 */
[----:B------:R-:W4:Y:S01]  /*0480*/  LDG.E.64.CONSTANT R14, desc[UR6][R30.64+0x1000] ;  /* 0x001000061e0e7981 */ /* 0x000f22000c1e9b00 */
[----:B------:R-:W-:-:S03]  /*0490*/  VIADD R39, R5, 0x400 ;  /* 0x0000040005277836 */ /* 0x000fc60000000000 */
[----:B------:R-:W4:Y:S01]  /*04a0*/  LDG.E.64.CONSTANT R16, desc[UR6][R30.64+0x1800] ;  /* 0x001800061e107981 */ /* 0x000f22000c1e9b00 */
[----:B------:R-:W-:-:S05]  /*04b0*/  IMAD.WIDE R38, R39, 0x8, R8 ;  /* 0x0000000827267825 */ /* 0x000fca00078e0208 */
[----:B------:R-:W4:Y:S04]  /*04c0*/  LDG.E.64.CONSTANT R18, desc[UR6][R38.64] ;  /* 0x0000000626127981 */ /* 0x000f28000c1e9b00 */
[----:B------:R-:W4:Y:S04]  /*04d0*/  LDG.E.64.CONSTANT R20, desc[UR6][R38.64+0x800] ;  /* 0x0008000626147981 */ /* 0x000f28000c1e9b00 */
        /* <DEDUP_REMOVED lines=12> */
[----:B------:R-:W4:Y:S04]  /*05a0*/  LDG.E.64.CONSTANT R38, desc[UR6][R44.64+0x1000] ;  /* 0x001000062c267981 */ /* 0x000f28000c1e9b00 */
[----:B------:R-:W4:Y:S01]  /*05b0*/  LDG.E.64.CONSTANT R40, desc[UR6][R44.64+0x1800] ;  /* 0x001800062c287981 */ /* 0x000f22000c1e9b00 */
[----:B------:R-:W-:-:S05]  /*05c0*/  VIADD R5, R5, 0x1000 ;  /* 0x0000100005057836 */ /* 0x000fca0000000000 */
[----:B------:R-:W-:Y:S01]  /*05d0*/  ISETP.GE.AND P2, PT, R5, R0, PT ;  /* 0x000000000500720c */ /* 0x000fe20003f46270 */
[----:B--2--5:R-:W-:-:S06]  /*05e0*/  DSETP.GEU.AND P1, PT, R6, R10, PT ;  /* 0x0000000a0600722a */ /* 0x024fcc0003f2e000 */
[----:B------:R-:W-:Y:S02]  /*05f0*/  FSEL R6, R10, R6, !P1 ;  /* 0x000000060a067208 */ /* 0x000fe40004800000 */
[----:B------:R-:W-:-:S06]  /*0600*/  FSEL R7, R11, R7, !P1 ;  /* 0x000000070b077208 */ /* 0x000fcc0004800000 */
[----:B---3--:R-:W-:-:S06]  /*0610*/  DSETP.GEU.AND P1, PT, R6, R12, PT ;  /* 0x0000000c0600722a */ /* 0x008fcc0003f2e000 */
[----:B------:R-:W-:Y:S02]  /*0620*/  FSEL R6, R12, R6, !P1 ;  /* 0x000000060c067208 */ /* 0x000fe40004800000 */
[----:B------:R-:W-:-:S06]  /*0630*/  FSEL R7, R13, R7, !P1 ;  /* 0x000000070d077208 */ /* 0x000fcc0004800000 */
[----:B----4-:R-:W-:-:S06]  /*0640*/  DSETP.GEU.AND P1, PT, R6, R14, PT ;  /* 0x0000000e0600722a */ /* 0x010fcc0003f2e000 */
[----:B------:R-:W-:Y:S02]  /*0650*/  FSEL R6, R14, R6, !P1 ;  /* 0x000000060e067208 */ /* 0x000fe40004800000 */
[----:B------:R-:W-:-:S06]  /*0660*/  FSEL R7, R15, R7, !P1 ;  /* 0x000000070f077208 */ /* 0x000fcc0004800000 */
[----:B------:R-:W-:-:S06]  /*0670*/  DSETP.GEU.AND P1, PT, R6, R16, PT ;  /* 0x000000100600722a */ /* 0x000fcc0003f2e000 */
        /* <DEDUP_REMOVED lines=37> */
[----:B------:R-:W-:Y:S01]  /*08d0*/  FSEL R7, R41, R7, !P1 ;  /* 0x0000000729077208 */ /* 0x000fe20004800000 */
[----:B------:R-:W-:Y:S06]  /*08e0*/  @!P2 BRA `(.L_x_13) ;  /* 0xfffffff800d8a947 */ /* 0x000fec000383ffff */
.L_x_12:
[----:B------:R-:W-:Y:S05]  /*08f0*/  BSYNC.RECONVERGENT B2 ;  /* 0x0000000000027941 */ /* 0x000fea0003800200 */
.L_x_11:
[----:B------:R-:W-:Y:S01]  /*0900*/  IMAD.IADD R0, R4, 0x1, -R5 ;  /* 0x0000000104007824 */ /* 0x000fe200078e0a05 */
[----:B------:R-:W-:Y:S04]  /*0910*/  BSSY.RECONVERGENT B2, `(.L_x_14) ;  /* 0x0000029000027945 */ /* 0x000fe80003800200 */
[----:B------:R-:W-:-:S13]  /*0920*/  ISETP.GT.AND P1, PT, R0, 0x400, PT ;  /* 0x000004000000780c */ /* 0x000fda0003f24270 */
[----:B------:R-:W-:Y:S05]  /*0930*/  @!P1 BRA `(.L_x_15) ;  /* 0x0000000000989947 */ /* 0x000fea0003800000 */
[----:B------:R-:W0:Y:S02]  /*0940*/  LDC.64 R18, c[0x0][0x380] ;  /* 0x0000e000ff127b82 */ /* 0x000e240000000a00 */
        /* <DEDUP_REMOVED lines=11> */
[----:B------:R-:W-:Y:S01]  /*0a00*/  VIADD R5, R5, 0x800 ;  /* 0x0000080005057836 */ /* 0x000fe20000000000 */
        /* <DEDUP_REMOVED lines=20> */
[----:B------:R-:W-:Y:S02]  /*0b50*/  FSEL R7, R25, R7, !P0 ;  /* 0x0000000719077208 */ /* 0x000fe40004000000 */
[----:B------:R-:W-:-:S04]  /*0b60*/  PLOP3.LUT P0, PT, PT, PT, PT, 0x8, 0x80 ;  /* 0x000000000080781c */ /* 0x000fc80003f0e170 */
[----:B------:R-:W-:-:S06]  /*0b70*/  DSETP.GEU.AND P1, PT, R6, R26, PT ;  /* 0x0000001a0600722a */ /* 0x000fcc0003f2e000 */
[----:B------:R-:W-:Y:S02]  /*0b80*/  FSEL R6, R26, R6, !P1 ;  /* 0x000000061a067208 */ /* 0x000fe40004800000 */
[----:B------:R-:W-:-:S07]  /*0b90*/  FSEL R7, R27, R7, !P1 ;  /* 0x000000071b077208 */ /* 0x000fce0004800000 */
.L_x_15:
[----:B------:R-:W-:Y:S05]  /*0ba0*/  BSYNC.RECONVERGENT B2 ;  /* 0x0000000000027941 */ /* 0x000fea0003800200 */
.L_x_14:
[----:B------:R-:W-:-:S13]  /*0bb0*/  ISETP.LT.OR P0, PT, R5, R4, P0 ;  /* 0x000000040500720c */ /* 0x000fda0000701670 */
[----:B------:R-:W-:Y:S05]  /*0bc0*/  @!P0 BRA `(.L_x_7) ;  /* 0x0000000000488947 */ /* 0x000fea0003800000 */
[----:B------:R-:W0:Y:S02]  /*0bd0*/  LDC.64 R8, c[0x0][0x380] ;  /* 0x0000e000ff087b82 */ /* 0x000e240000000a00 */
[----:B0-----:R-:W-:-:S05]  /*0be0*/  IMAD.WIDE R8, R5, 0x8, R8 ;  /* 0x0000000805087825 */ /* 0x001fca00078e0208 */
[----:B------:R-:W2:Y:S04]  /*0bf0*/  LDG.E.64.CONSTANT R10, desc[UR6][R8.64] ;  /* 0x00000006080a7981 */ /* 0x000ea8000c1e9b00 */
[----:B------:R-:W3:Y:S04]  /*0c00*/  LDG.E.64.CONSTANT R12, desc[UR6][R8.64+0x800] ;  /* 0x00080006080c7981 */ /* 0x000ee8000c1e9b00 */
[----:B------:R-:W4:Y:S04]  /*0c10*/  LDG.E.64.CONSTANT R14, desc[UR6][R8.64+0x1000] ;  /* 0x00100006080e7981 */ /* 0x000f28000c1e9b00 */
[----:B------:R-:W4:Y:S01]  /*0c20*/  LDG.E.64.CONSTANT R16, desc[UR6][R8.64+0x1800] ;  /* 0x0018000608107981 */ /* 0x000f22000c1e9b00 */
        /* <DEDUP_REMOVED lines=11> */
[----:B------:R-:W-:-:S07]  /*0ce0*/  FSEL R7, R17, R7, !P0 ;  /* 0x0000000711077208 */ /* 0x000fce0004000000 */
.L_x_7:
[----:B------:R-:W-:Y:S05]  /*0cf0*/  BSYNC.RECONVERGENT B1 ;  /* 0x0000000000017941 */ /* 0x000fea0003800200 */
.L_x_6:
[----:B------:R-:W-:-:S13]  /*0d00*/  ISETP.GE.AND P0, PT, R4, 0x100, PT ;  /* 0x000001000400780c */ /* 0x000fda0003f06270 */
[----:B------:R-:W-:Y:S05]  /*0d10*/  @!P0 BRA `(.L_x_16) ;  /* 0x00000004003c8947 */ /* 0x000fea0003800000 */
[----:B------:R-:W0:Y:S01]  /*0d20*/  S2R R8, SR_LANEID ;  /* 0x0000000000087919 */ /* 0x000e220000000000 */
[----:B-----5:R-:W-:Y:S04]  /*0d30*/  SHFL.DOWN PT, R4, R6, 0x1, 0x1f ;  /* 0x08201f0006047f89 */ /* 0x020fe800000e0000 */
[----:B------:R-:W1:Y:S02]  /*0d40*/  SHFL.DOWN PT, R5, R7, 0x1, 0x1f ;  /* 0x08201f0007057f89 */ /* 0x000e6400000e0000 */
[----:B-1----:R-:W-:Y:S01]  /*0d50*/  DSETP.GEU.AND P1, PT, R6, R4, PT ;  /* 0x000000040600722a */ /* 0x002fe20003f2e000 */
[C---:B0-----:R-:W-:Y:S02]  /*0d60*/  ISETP.GT.AND P0, PT, R8.reuse, 0x1e, PT ;  /* 0x0000001e0800780c */ /* 0x041fe40003f04270 */
[----:B------:R-:W-:-:S03]  /*0d70*/  ISETP.NE.AND P2, PT, R8, RZ, PT ;  /* 0x000000ff0800720c */ /* 0x000fc60003f45270 */
[----:B------:R-:W-:Y:S02]  /*0d80*/  FSEL R9, R4, R6, !P1 ;  /* 0x0000000604097208 */ /* 0x000fe40004800000 */
[----:B------:R-:W-:Y:S02]  /*0d90*/  FSEL R5, R5, R7, !P1 ;  /* 0x0000000705057208 */ /* 0x000fe40004800000 */
[----:B------:R-:W-:Y:S02]  /*0da0*/  FSEL R6, R6, R9, P0 ;  /* 0x0000000906067208 */ /* 0x000fe40000000000 */
[----:B------:R-:W-:Y:S02]  /*0db0*/  FSEL R11, R7, R5, P0 ;  /* 0x00000005070b7208 */ /* 0x000fe40000000000 */
[----:B------:R-:W-:Y:S01]  /*0dc0*/  ISETP.GT.AND P0, PT, R8, 0x1d, PT ;  /* 0x0000001d0800780c */ /* 0x000fe20003f04270 */
[----:B------:R-:W-:Y:S01]  /*0dd0*/  SHFL.DOWN PT, R4, R6, 0x2, 0x1f ;  /* 0x08401f0006047f89 */ /* 0x000fe200000e0000 */
[----:B------:R-:W-:Y:S01]  /*0de0*/  @!P2 MOV R2, 0x400 ;  /* 0x000004000002a802 */ /* 0x000fe20000000f00 */
[----:B------:R-:W-:Y:S01]  /*0df0*/  IMAD.MOV.U32 R7, RZ, RZ, R11 ;  /* 0x000000ffff077224 */ /* 0x000fe200078e000b */
[----:B------:R-:W-:Y:S01]  /*0e00*/  @!P2 SHF.R.U32.HI R0, RZ, 0x2, R3 ;  /* 0x00000002ff00a819 */ /* 0x000fe20000011603 */
[----:B------:R-:W0:Y:S03]  /*0e10*/  SHFL.DOWN PT, R5, R11, 0x2, 0x1f ;  /* 0x08401f000b057f89 */ /* 0x000e2600000e0000 */
[----:B------:R-:W-:Y:S01]  /*0e20*/  @!P2 LOP3.LUT R0, R0, 0xf8, RZ, 0xc0, !PT ;  /* 0x000000f80000a812 */ /* 0x000fe200078ec0ff */
[----:B------:R-:W1:Y:S01]  /*0e30*/  @!P2 S2R R9, SR_CgaCtaId ;  /* 0x000000000009a919 */ /* 0x000e620000008800 */
[----:B0-----:R-:W-:-:S06]  /*0e40*/  DSETP.GEU.AND P1, PT, R6, R4, PT ;  /* 0x000000040600722a */ /* 0x001fcc0003f2e000 */
[----:B------:R-:W-:Y:S02]  /*0e50*/  @!P0 FSEL R6, R4, R6, !P1 ;  /* 0x0000000604068208 */ /* 0x000fe40004800000 */
[----:B------:R-:W-:Y:S02]  /*0e60*/  @!P0 FSEL R11, R5, R11, !P1 ;  /* 0x0000000b050b8208 */ /* 0x000fe40004800000 */
[----:B------:R-:W-:Y:S01]  /*0e70*/  ISETP.GT.AND P0, PT, R8, 0x1b, PT ;  /* 0x0000001b0800780c */ /* 0x000fe20003f04270 */
[----:B------:R-:W-:Y:S02]  /*0e80*/  SHFL.DOWN PT, R4, R6, 0x4, 0x1f ;  /* 0x08801f0006047f89 */ /* 0x000fe400000e0000 */
[----:B------:R-:W-:Y:S02]  /*0e90*/  IMAD.MOV.U32 R7, RZ, RZ, R11 ;  /* 0x000000ffff077224 */ /* 0x000fe400078e000b */
[----:B------:R-:W0:Y:S04]  /*0ea0*/  SHFL.DOWN PT, R5, R11, 0x4, 0x1f ;  /* 0x08801f000b057f89 */ /* 0x000e2800000e0000 */
        /* <DEDUP_REMOVED lines=14> */
[----:B0-----:R-:W-:Y:S01]  /*0f90*/  DSETP.GEU.AND P0, PT, R6, R4, PT ;  /* 0x000000040600722a */ /* 0x001fe20003f0e000 */
[----:B-1----:R-:W-:-:S05]  /*0fa0*/  @!P2 LEA R7, R9, R2, 0x18 ;  /* 0x000000020907a211 */ /* 0x002fca00078ec0ff */
[----:B------:R-:W-:Y:S01]  /*0fb0*/  FSEL R4, R4, R6, !P0 ;  /* 0x0000000604047208 */ /* 0x000fe20004000000 */
[----:B------:R-:W-:Y:S01]  /*0fc0*/  @!P2 IMAD.IADD R9, R0, 0x1, R7 ;  /* 0x000000010009a824 */ /* 0x000fe200078e0207 */
[----:B------:R-:W-:Y:S02]  /*0fd0*/  FSEL R5, R5, R11, !P0 ;  /* 0x0000000b05057208 */ /* 0x000fe40004000000 */
[----:B------:R-:W-:Y:S02]  /*0fe0*/  ISETP.NE.AND P0, PT, R3, RZ, PT ;  /* 0x000000ff0300720c */ /* 0x000fe40003f05270 */
[----:B------:R-:W-:Y:S01]  /*0ff0*/  FSEL R6, R6, R4, P1 ;  /* 0x0000000406067208 */ /* 0x000fe20000800000 */
[----:B------:R3:W-:Y:S01]  /*1000*/  @!P2 STS.64 [R9+0x8], R4 ;  /* 0x000008040900a388 */ /* 0x0007e20000000a00 */
[----:B------:R-:W-:Y:S01]  /*1010*/  FSEL R7, R11, R5, P1 ;  /* 0x000000050b077208 */ /* 0x000fe20000800000 */
[----:B------:R-:W-:Y:S08]  /*1020*/  BAR.SYNC.DEFER_BLOCKING 0x0 ;  /* 0x0000000000007b1d */ /* 0x000ff00000010000 */
[----:B------:R-:W-:Y:S05]  /*1030*/  @P0 BRA `(.L_x_17) ;  /* 0x0000004800f40947 */ /* 0x000fea0003800000 */
[----:B------:R-:W0:Y:S01]  /*1040*/  S2UR UR5, SR_CgaCtaId ;  /* 0x00000000000579c3 */ /* 0x000e220000008800 */
[----:B------:R-:W-:Y:S02]  /*1050*/  UMOV UR4, 0x400 ;  /* 0x0000040000047882 */ /* 0x000fe40000000000 */
[----:B0-----:R-:W-:-:S09]  /*1060*/  ULEA UR4, UR5, UR4, 0x18 ;  /* 0x0000000405047291 */ /* 0x001fd2000f8ec0ff */
[----:B---3--:R-:W0:Y:S04]  /*1070*/  LDS.128 R8, [UR4+0x10] ;  /* 0x00001004ff087984 */ /* 0x008e280008000c00 */
[----:B------:R-:W1:Y:S01]  /*1080*/  LDS.128 R12, [UR4+0x20] ;  /* 0x00002004ff0c7984 */ /* 0x000e620008000c00 */
[----:B0-----:R-:W-:-:S06]  /*1090*/  DSETP.GEU.AND P1, PT, R6, R8, PT ;  /* 0x000000080600722a */ /* 0x001fcc0003f2e000 */
[----:B------:R-:W-:Y:S02]  /*10a0*/  FSEL R2, R8, R6, !P1 ;  /* 0x0000000608027208 */ /* 0x000fe40004800000 */
[----:B------:R-:W-:Y:S02]  /*10b0*/  FSEL R3, R9, R7, !P1 ;  /* 0x0000000709037208 */ /* 0x000fe40004800000 */
[----:B------:R-:W0:Y:S04]  /*10c0*/  LDS.128 R4, [UR4+0x30] ;  /* 0x00003004ff047984 */ /* 0x000e280008000c00 */
[----:B------:R-:W-:-:S06]  /*10d0*/  DSETP.GEU.AND P1, PT, R2, R10, PT ;  /* 0x0000000a0200722a */ /* 0x000fcc0003f2e000 */
[----:B------:R-:W-:Y:S02]  /*10e0*/  FSEL R2, R10, R2, !P1 ;  /* 0x000000020a027208 */ /* 0x000fe40004800000 */
[----:B------:R-:W-:-:S06]  /*10f0*/  FSEL R3, R11, R3, !P1 ;  /* 0x000000030b037208 */ /* 0x000fcc0004800000 */
[----:B-1----:R-:W-:-:S06]  /*1100*/  DSETP.GEU.AND P1, PT, R2, R12, PT ;  /* 0x0000000c0200722a */ /* 0x002fcc0003f2e000 */
[----:B------:R-:W-:Y:S02]  /*1110*/  FSEL R8, R12, R2, !P1 ;  /* 0x000000020c087208 */ /* 0x000fe40004800000 */
[----:B------:R-:W-:Y:S02]  /*1120*/  FSEL R9, R13, R3, !P1 ;  /* 0x000000030d097208 */ /* 0x000fe40004800000 */
[----:B------:R-:W1:Y:S04]  /*1130*/  LDS.64 R2, [UR4+0x40] ;  /* 0x00004004ff027984 */ /* 0x000e680008000a00 */
[----:B------:R-:W-:-:S06]  /*1140*/  DSETP.GEU.AND P1, PT, R8, R14, PT ;  /* 0x0000000e0800722a */ /* 0x000fcc0003f2e000 */
[----:B------:R-:W-:Y:S02]  /*1150*/  FSEL R8, R14, R8, !P1 ;  /* 0x000000080e087208 */ /* 0x000fe40004800000 */
[----:B------:R-:W-:-:S06]  /*1160*/  FSEL R9, R15, R9, !P1 ;  /* 0x000000090f097208 */ /* 0x000fcc0004800000 */
[----:B0-----:R-:W-:-:S06]  /*1170*/  DSETP.GEU.AND P1, PT, R8, R4, PT ;  /* 0x000000040800722a */ /* 0x001fcc0003f2e000 */
[----:B------:R-:W-:Y:S02]  /*1180*/  FSEL R4, R4, R8, !P1 ;  /* 0x0000000804047208 */ /* 0x000fe40004800000 */
[----:B------:R-:W-:-:S06]  /*1190*/  FSEL R5, R5, R9, !P1 ;  /* 0x0000000905057208 */ /* 0x000fcc0004800000 */
[----:B------:R-:W-:-:S06]  /*11a0*/  DSETP.GEU.AND P1, PT, R4, R6, PT ;  /* 0x000000060400722a */ /* 0x000fcc0003f2e000 */
[----:B------:R-:W-:Y:S02]  /*11b0*/  FSEL R4, R6, R4, !P1 ;  /* 0x0000000406047208 */ /* 0x000fe40004800000 */
[----:B------:R-:W-:-:S06]  /*11c0*/  FSEL R5, R7, R5, !P1 ;  /* 0x0000000507057208 */ /* 0x000fcc0004800000 */
[----:B-1----:R-:W-:-:S06]  /*11d0*/  DSETP.GEU.AND P1, PT, R4, R2, PT ;  /* 0x000000020400722a */ /* 0x002fcc0003f2e000 */
[----:B------:R-:W-:Y:S02]  /*11e0*/  FSEL R6, R2, R4, !P1 ;  /* 0x0000000402067208 */ /* 0x000fe40004800000 */
[----:B------:R-:W-:Y:S01]  /*11f0*/  FSEL R7, R3, R5, !P1 ;  /* 0x0000000503077208 */ /* 0x000fe20004800000 */
[----:B------:R-:W-:Y:S06]  /*1200*/  BRA `(.L_x_17) ;  /* 0x0000004800807947 */ /* 0x000fec0003800000 */
.L_x_16:
[----:B------:R-:W-:Y:S01]  /*1210*/  LOP3.LUT R0, R3, 0x3e0, RZ, 0xc0, !PT ;  /* 0x000003e003007812 */ /* 0x000fe200078ec0ff */
[----:B------:R-:W0:Y:S03]  /*1220*/  S2R R10, SR_LANEID ;  /* 0x00000000000a7919 */ /* 0x000e260000000000 */
[----:B------:R-:W-:Y:S01]  /*1230*/  LOP3.LUT R9, RZ, R0, RZ, 0x33, !PT ;  /* 0x00000000ff097212 */ /* 0x000fe200078e33ff */
[----:B------:R-:W-:-:S04]  /*1240*/  VIADD R5, R0, 0x20 ;  /* 0x0000002000057836 */ /* 0x000fc80000000000 */
[----:B------:R-:W-:Y:S01]  /*1250*/  IMAD.IADD R9, R9, 0x1, R4 ;  /* 0x0000000109097824 */ /* 0x000fe200078e0204 */
[----:B------:R-:W-:-:S04]  /*1260*/  ISETP.GT.AND P0, PT, R5, R4, PT ;  /* 0x000000040500720c */ /* 0x000fc80003f04270 */
[----:B------:R-:W-:-:S05]  /*1270*/  SEL R5, R9, 0x1f, P0 ;  /* 0x0000001f09057807 */ /* 0x000fca0000000000 */
[----:B-----5:R-:W-:Y:S04]  /*1280*/  SHFL.DOWN PT, R8, R6, 0x1, R5 ;  /* 0x0820000006087989 */ /* 0x020fe800000e0005 */
[----:B------:R-:W1:Y:S01]  /*1290*/  SHFL.DOWN PT, R9, R7, 0x1, R5 ;  /* 0x0820000007097989 */ /* 0x000e6200000e0005 */
[C---:B0-----:R-:W-:Y:S01]  /*12a0*/  ISETP.GE.AND P0, PT, R10.reuse, R5, PT ;  /* 0x000000050a00720c */ /* 0x041fe20003f06270 */
[----:B------:R-:W-:Y:S01]  /*12b0*/  VIADD R0, R10, 0x2 ;  /* 0x000000020a007836 */ /* 0x000fe20000000000 */
[----:B-1----:R-:W-:-:S06]  /*12c0*/  DSETP.GEU.AND P1, PT, R6, R8, PT ;  /* 0x000000080600722a */ /* 0x002fcc0003f2e000 */
[-C--:B------:R-:W-:Y:S02]  /*12d0*/  FSEL R11, R8, R6.reuse, !P1 ;  /* 0x00000006080b7208 */ /* 0x080fe40004800000 */
[-C--:B------:R-:W-:Y:S02]  /*12e0*/  FSEL R9, R9, R7.reuse, !P1 ;  /* 0x0000000709097208 */ /* 0x080fe40004800000 */
[----:B------:R-:W-:Y:S02]  /*12f0*/  FSEL R2, R11, R6, !P0 ;  /* 0x000000060b027208 */ /* 0x000fe40004000000 */
[----:B------:R-:W-:Y:S02]  /*1300*/  FSEL R11, R9, R7, !P0 ;  /* 0x00000007090b7208 */ /* 0x000fe40004000000 */
[----:B------:R-:W-:Y:S01]  /*1310*/  ISETP.GT.AND P0, PT, R0, R5, PT ;  /* 0x000000050000720c */ /* 0x000fe20003f04270 */
[----:B------:R-:W-:Y:S01]  /*1320*/  SHFL.DOWN PT, R8, R2, 0x2, R5 ;  /* 0x0840000002087989 */ /* 0x000fe200000e0005 */
[----:B------:R-:W-:-:S02]  /*1330*/  IMAD.MOV.U32 R6, RZ, RZ, R2 ;  /* 0x000000ffff067224 */ /* 0x000fc400078e0002 */
[----:B------:R-:W-:Y:S01]  /*1340*/  IMAD.MOV.U32 R7, RZ, RZ, R11 ;  /* 0x000000ffff077224 */ /* 0x000fe200078e000b */
[----:B------:R-:W0:Y:S01]  /*1350*/  SHFL.DOWN PT, R9, R11, 0x2, R5 ;  /* 0x084000000b097989 */ /* 0x000e2200000e0005 */
[----:B------:R-:W-:-:S04]  /*1360*/  VIADD R0, R10, 0x4 ;  /* 0x000000040a007836 */ /* 0x000fc80000000000 */
[----:B0-----:R-:W-:-:S06]  /*1370*/  DSETP.GEU.AND P1, PT, R6, R8, PT ;  /* 0x000000080600722a */ /* 0x001fcc0003f2e000 */
[----:B------:R-:W-:Y:S02]  /*1380*/  @!P0 FSEL R2, R8, R2, !P1 ;  /* 0x0000000208028208 */ /* 0x000fe40004800000 */
[----:B------:R-:W-:Y:S02]  /*1390*/  @!P0 FSEL R11, R9, R11, !P1 ;  /* 0x0000000b090b8208 */ /* 0x000fe40004800000 */
[----:B------:R-:W-:Y:S01]  /*13a0*/  ISETP.GT.AND P0, PT, R0, R5, PT ;  /* 0x000000050000720c */ /* 0x000fe20003f04270 */
[----:B------:R-:W-:Y:S01]  /*13b0*/  SHFL.DOWN PT, R6, R2, 0x4, R5 ;  /* 0x0880000002067989 */ /* 0x000fe200000e0005 */
[----:B------:R-:W-:Y:S02]  /*13c0*/  IMAD.MOV.U32 R8, RZ, RZ, R2 ;  /* 0x000000ffff087224 */ /* 0x000fe400078e0002 */
        /* <DEDUP_REMOVED lines=8> */
[----:B------:R-:W-:Y:S01]  /*1450*/  IMAD.MOV.U32 R8, RZ, RZ, R2 ;  /* 0x000000ffff087224 */ /* 0x000fe200078e0002 */
[C---:B------:R-:W-:Y:S01]  /*1460*/  ISETP.NE.AND P0, PT, R10.reuse, RZ, PT ;  /* 0x000000ff0a00720c */ /* 0x040fe20003f05270 */
[----:B------:R-:W-:Y:S01]  /*1470*/  IMAD.MOV.U32 R9, RZ, RZ, R11 ;  /* 0x000000ffff097224 */ /* 0x000fe200078e000b */
[----:B------:R-:W0:Y:S01]  /*1480*/  SHFL.DOWN PT, R7, R11, 0x8, R5 ;  /* 0x090000000b077989 */ /* 0x000e2200000e0005 */
[----:B------:R-:W-:-:S10]  /*1490*/  VIADD R0, R10, 0x10 ;  /* 0x000000100a007836 */ /* 0x000fd40000000000 */
[----:B------:R-:W1:Y:S01]  /*14a0*/  @!P0 S2R R13, SR_CgaCtaId ;  /* 0x00000000000d8919 */ /* 0x000e620000008800 */
[----:B0-----:R-:W-:-:S06]  /*14b0*/  DSETP.GEU.AND P2, PT, R8, R6, PT ;  /* 0x000000060800722a */ /* 0x001fcc0003f4e000 */
[----:B------:R-:W-:Y:S02]  /*14c0*/  @!P1 FSEL R2, R6, R2, !P2 ;  /* 0x0000000206029208 */ /* 0x000fe40005000000 */
[----:B------:R-:W-:Y:S02]  /*14d0*/  @!P1 FSEL R11, R7, R11, !P2 ;  /* 0x0000000b070b9208 */ /* 0x000fe40005000000 */
[----:B------:R-:W-:Y:S01]  /*14e0*/  ISETP.GT.AND P1, PT, R0, R5, PT ;  /* 0x000000050000720c */ /* 0x000fe20003f24270 */
[----:B------:R-:W-:Y:S01]  /*14f0*/  SHFL.DOWN PT, R6, R2, 0x10, R5 ;  /* 0x0a00000002067989 */ /* 0x000fe200000e0005 */
[----:B------:R-:W-:Y:S01]  /*1500*/  IMAD.MOV.U32 R8, RZ, RZ, R2 ;  /* 0x000000ffff087224 */ /* 0x000fe200078e0002 */
[----:B------:R-:W-:Y:S01]  /*1510*/  @!P0 SHF.R.U32.HI R0, RZ, 0x2, R3 ;  /* 0x00000002ff008819 */ /* 0x000fe20000011603 */
[----:B------:R-:W-:Y:S01]  /*1520*/  IMAD.MOV.U32 R9, RZ, RZ, R11 ;  /* 0x000000ffff097224 */ /* 0x000fe200078e000b */
[----:B------:R-:W0:Y:S02]  /*1530*/  SHFL.DOWN PT, R7, R11, 0x10, R5 ;  /* 0x0a0000000b077989 */ /* 0x000e2400000e0005 */
[----:B------:R-:W-:-:S03]  /*1540*/  @!P0 LOP3.LUT R0, R0, 0xf8, RZ, 0xc0, !PT ;  /* 0x000000f800008812 */ /* 0x000fc600078ec0ff */
[----:B0-----:R-:W-:Y:S01]  /*1550*/  DSETP.GEU.AND P2, PT, R8, R6, PT ;  /* 0x000000060800722a */ /* 0x001fe20003f4e000 */
[----:B------:R-:W-:-:S04]  /*1560*/  @!P0 MOV R8, 0x400 ;  /* 0x0000040000088802 */ /* 0x000fc80000000f00 */
[----:B-1----:R-:W-:Y:S02]  /*1570*/  @!P0 LEA R13, R13, R8, 0x18 ;  /* 0x000000080d0d8211 */ /* 0x002fe400078ec0ff */
[----:B------:R-:W-:Y:S02]  /*1580*/  @!P1 FSEL R2, R6, R2, !P2 ;  /* 0x0000000206029208 */ /* 0x000fe40005000000 */
[----:B------:R-:W-:Y:S01]  /*1590*/  @!P1 FSEL R11, R7, R11, !P2 ;  /* 0x0000000b070b9208 */ /* 0x000fe20005000000 */
[----:B------:R-:W-:Y:S02]  /*15a0*/  @!P0 IMAD.IADD R13, R0, 0x1, R13 ;  /* 0x00000001000d8824 */ /* 0x000fe400078e020d */
[----:B------:R-:W-:Y:S02]  /*15b0*/  IMAD.MOV.U32 R6, RZ, RZ, R2 ;  /* 0x000000ffff067224 */ /* 0x000fe400078e0002 */
[----:B------:R-:W-:-:S05]  /*15c0*/  IMAD.MOV.U32 R7, RZ, RZ, R11 ;  /* 0x000000ffff077224 */ /* 0x000fca00078e000b */
[----:B------:R3:W-:Y:S01]  /*15d0*/  @!P0 STS.64 [R13+0x8], R6 ;  /* 0x000008060d008388 */ /* 0x0007e20000000a00 */
[----:B------:R-:W-:Y:S01]  /*15e0*/  BAR.SYNC.DEFER_BLOCKING 0x0 ;  /* 0x0000000000007b1d */ /* 0x000fe20000010000 */
[----:B------:R-:W-:-:S13]  /*15f0*/  ISETP.NE.AND P0, PT, R3, RZ, PT ;  /* 0x000000ff0300720c */ /* 0x000fda0003f05270 */
[----:B---3--:R-:W-:Y:S05]  /*1600*/  @P0 BRA `(.L_x_17) ;  /* 0x0000004400800947 */ /* 0x008fea0003800000 */
[----:B------:R-:W0:Y:S01]  /*1610*/  S2UR UR5, SR_CgaCtaId ;  /* 0x00000000000579c3 */ /* 0x000e220000008800 */
[----:B------:R-:W-:Y:S01]  /*1620*/  UMOV UR4, 0x400 ;  /* 0x0000040000047882 */ /* 0x000fe20000000000 */
[----:B------:R-:W-:Y:S01]  /*1630*/  ISETP.GT.AND P2, PT, R4, 0x20, PT ;  /* 0x000000200400780c */ /* 0x000fe20003f44270 */
[----:B0-----:R-:W-:-:S09]  /*1640*/  ULEA UR4, UR5, UR4, 0x18 ;  /* 0x0000000405047291 */ /* 0x001fd2000f8ec0ff */
[----:B------:R-:W0:Y:S04]  /*1650*/  LDS.128 R16, [UR4+0x10] ;  /* 0x00001004ff107984 */ /* 0x000e280008000c00 */
[----:B------:R-:W1:Y:S04]  /*1660*/  LDS.128 R12, [UR4+0x20] ;  /* 0x00002004ff0c7984 */ /* 0x000e680008000c00 */
[----:B------:R-:W2:Y:S01]  /*1670*/  LDS.128 R8, [UR4+0x30] ;  /* 0x00003004ff087984 */ /* 0x000ea20008000c00 */
[----:B0-----:R-:W-:-:S06]  /*1680*/  DSETP.GEU.AND P1, PT, R6, R16, PT ;  /* 0x000000100600722a */ /* 0x001fcc0003f2e000 */
[-C--:B------:R-:W-:Y:S02]  /*1690*/  FSEL R3, R16, R6.reuse, !P1 ;  /* 0x0000000610037208 */ /* 0x080fe40004800000 */
[-C--:B------:R-:W-:Y:S02]  /*16a0*/  FSEL R17, R17, R7.reuse, !P1 ;  /* 0x0000000711117208 */ /* 0x080fe40004800000 */
[----:B------:R-:W-:Y:S02]  /*16b0*/  FSEL R6, R3, R6, P2 ;  /* 0x0000000603067208 */ /* 0x000fe40001000000 */
[----:B------:R-:W-:Y:S02]  /*16c0*/  FSEL R7, R17, R7, P2 ;  /* 0x0000000711077208 */ /* 0x000fe40001000000 */
[C---:B------:R-:W-:Y:S01]  /*16d0*/  ISETP.GT.AND P1, PT, R4.reuse, 0x40, PT ;  /* 0x000000400400780c */ /* 0x040fe20003f24270 */
[----:B------:R-:W-:Y:S01]  /*16e0*/  IMAD.MOV.U32 R2, RZ, RZ, R6 ;  /* 0x000000ffff027224 */ /* 0x000fe200078e0006 */
[----:B------:R-:W-:Y:S01]  /*16f0*/  ISETP.GT.AND P2, PT, R4, 0x60, PT ;  /* 0x000000600400780c */ /* 0x000fe20003f44270 */
[----:B------:R-:W-:-:S06]  /*1700*/  IMAD.MOV.U32 R3, RZ, RZ, R7 ;  /* 0x000000ffff037224 */ /* 0x000fcc00078e0007 */
[----:B------:R-:W-:-:S06]  /*1710*/  DSETP.GEU.AND P3, PT, R2, R18, PT ;  /* 0x000000120200722a */ /* 0x000fcc0003f6e000 */
[----:B------:R-:W-:Y:S02]  /*1720*/  @P1 FSEL R6, R18, R6, !P3 ;  /* 0x0000000612061208 */ /* 0x000fe40005800000 */
[----:B------:R-:W-:Y:S02]  /*1730*/  @P1 FSEL R7, R19, R7, !P3 ;  /* 0x0000000713071208 */ /* 0x000fe40005800000 */
[----:B------:R-:W-:Y:S01]  /*1740*/  ISETP.GT.AND P1, PT, R4, 0x80, PT ;  /* 0x000000800400780c */ /* 0x000fe20003f24270 */
[----:B------:R-:W-:Y:S02]  /*1750*/  IMAD.MOV.U32 R2, RZ, RZ, R6 ;  /* 0x000000ffff027224 */ /* 0x000fe400078e0006 */
[----:B------:R-:W-:-:S06]  /*1760*/  IMAD.MOV.U32 R3, RZ, RZ, R7 ;  /* 0x000000ffff037224 */ /* 0x000fcc00078e0007 */
[----:B-1----:R-:W-:Y:S01]  /*1770*/  DSETP.GEU.AND P3, PT, R2, R12, PT ;  /* 0x0000000c0200722a */ /* 0x002fe20003f6e000 */
[----:B------:R-:W0:Y:S05]  /*1780*/  LDS.64 R2, [UR4+0x40] ;  /* 0x00004004ff027984 */ /* 0x000e2a0008000a00 */
[----:B------:R-:W-:Y:S02]  /*1790*/  @P2 FSEL R6, R12, R6, !P3 ;  /* 0x000000060c062208 */ /* 0x000fe40005800000 */
[----:B------:R-:W-:Y:S02]  /*17a0*/  @P2 FSEL R7, R13, R7, !P3 ;  /* 0x000000070d072208 */ /* 0x000fe40005800000 */
[----:B------:R-:W-:-:S04]  /*17b0*/  ISETP.GT.AND P2, PT, R4, 0xa0, PT ;  /* 0x000000a00400780c */ /* 0x000fc80003f44270 */
[----:B------:R-:W-:-:S06]  /*17c0*/  DSETP.GEU.AND P3, PT, R6, R14, PT ;  /* 0x0000000e0600722a */ /* 0x000fcc0003f6e000 */
[----:B------:R-:W-:Y:S02]  /*17d0*/  @P1 FSEL R6, R14, R6, !P3 ;  /* 0x000000060e061208 */ /* 0x000fe40005800000 */
[----:B------:R-:W-:Y:S02]  /*17e0*/  @P1 FSEL R7, R15, R7, !P3 ;  /* 0x000000070f071208 */ /* 0x000fe40005800000 */
[----:B------:R-:W-:-:S04]  /*17f0*/  ISETP.GT.AND P1, PT, R4, 0xc0, PT ;  /* 0x000000c00400780c */ /* 0x000fc80003f24270 */
[----:B--2---:R-:W-:-:S06]  /*1800*/  DSETP.GEU.AND P3, PT, R6, R8, PT ;  /* 0x000000080600722a */ /* 0x004fcc0003f6e000 */
[----:B------:R-:W-:Y:S02]  /*1810*/  @P2 FSEL R6, R8, R6, !P3 ;  /* 0x0000000608062208 */ /* 0x000fe40005800000 */
[----:B------:R-:W-:Y:S02]  /*1820*/  @P2 FSEL R7, R9, R7, !P3 ;  /* 0x0000000709072208 */ /* 0x000fe40005800000 */
[----:B------:R-:W-:-:S04]  /*1830*/  ISETP.GT.AND P2, PT, R4, 0xe0, PT ;  /* 0x000000e00400780c */ /* 0x000fc80003f44270 */
[----:B------:R-:W-:-:S06]  /*1840*/  DSETP.GEU.AND P3, PT, R6, R10, PT ;  /* 0x0000000a0600722a */ /* 0x000fcc0003f6e000 */
[----:B------:R-:W-:Y:S02]  /*1850*/  @P1 FSEL R6, R10, R6, !P3 ;  /* 0x000000060a061208 */ /* 0x000fe40005800000 */
[----:B------:R-:W-:-:S03]  /*1860*/  @P1 FSEL R7, R11, R7, !P3 ;  /* 0x000000070b071208 */ /* 0x000fc60005800000 */
[----:B------:R-:W-:Y:S02]  /*1870*/  IMAD.MOV.U32 R4, RZ, RZ, R6 ;  /* 0x000000ffff047224 */ /* 0x000fe400078e0006 */
[----:B------:R-:W-:-:S06]  /*1880*/  IMAD.MOV.U32 R5, RZ, RZ, R7 ;  /* 0x000000ffff057224 */ /* 0x000fcc00078e0007 */
[----:B0-----:R-:W-:-:S06]  /*1890*/  DSETP.GEU.AND P1, PT, R4, R2, PT ;  /* 0x000000020400722a */ /* 0x001fcc0003f2e000 */
[----:B------:R-:W-:Y:S02]  /*18a0*/  @P2 FSEL R6, R2, R6, !P1 ;  /* 0x0000000602062208 */ /* 0x000fe40004800000 */
[----:B------:R-:W-:Y:S01]  /*18b0*/  @P2 FSEL R7, R3, R7, !P1 ;  /* 0x0000000703072208 */ /* 0x000fe20004800000 */
[----:B------:R-:W-:Y:S06]  /*18c0*/  BRA `(.L_x_17) ;  /* 0x0000004000d07947 */ /* 0x000fec0003800000 */
.L_x_3:
[----:B------:R-:W0:Y:S01]  /*18d0*/  S2R R0, SR_TID.X ;  /* 0x0000000000007919 */ /* 0x000e220000002100 */
[----:B------:R-:W1:Y:S02]  /*18e0*/  LDCU.64 UR4, c[0x0][0x380] ;  /* 0x00007000ff0477ac */ /* 0x000e640008000a00 */
[----:B-1----:R-:W-:Y:S02]  /*18f0*/  IMAD.U32 R2, RZ, RZ, UR4 ;  /* 0x00000004ff027e24 */ /* 0x002fe4000f8e00ff */
[----:B------:R-:W-:Y:S02]  /*1900*/  IMAD.U32 R3, RZ, RZ, UR5 ;  /* 0x00000005ff037e24 */ /* 0x000fe4000f8e00ff */
[----:B0-----:R-:W-:-:S04]  /*1910*/  IMAD.SHL.U32 R5, R0, 0x4, RZ ;  /* 0x0000000400057824 */ /* 0x001fc800078e00ff */
[----:B------:R-:W-:-:S05]  /*1920*/  IMAD.WIDE.U32 R6, R5, 0x8, R2 ;  /* 0x0000000805067825 */ /* 0x000fca00078e0002 */
[----:B------:R-:W2:Y:S04]  /*1930*/  LDG.E.128.CONSTANT R20, desc[UR6][R6.64] ;  /* 0x0000000606147981 */ /* 0x000ea8000c1e9d00 */
[----:B------:R-:W3:Y:S04]  /*1940*/  LDG.E.128.CONSTANT R12, desc[UR6][R6.64+0x10] ;  /* 0x00001006060c7981 */ /* 0x000ee8000c1e9d00 */
[----:B------:R-:W4:Y:S04]  /*1950*/  LDG.E.128.CONSTANT R8, desc[UR6][R6.64+0x2000] ;  /* 0x0020000606087981 */ /* 0x000f28000c1e9d00 */
[----:B------:R0:W5:Y:S01]  /*1960*/  LDG.E.128.CONSTANT R16, desc[UR6][R6.64+0x2010] ;  /* 0x0020100606107981 */ /* 0x000162000c1e9d00 */
[----:B------:R-:W-:Y:S01]  /*1970*/  ISETP.GE.U32.AND P1, PT, R4, 0x1000, PT ;  /* 0x000010000400780c */ /* 0x000fe20003f26070 */
[----:B------:R-:W-:Y:S01]  /*1980*/  UMOV UR4, 0x800 ;  /* 0x0000080000047882 */ /* 0x000fe20000000000 */
[----:B--2---:R-:W-:-:S06]  /*1990*/  DSETP.GEU.AND P0, PT, R20, R22, PT ;  /* 0x000000161400722a */ /* 0x004fcc0003f0e000 */
[----:B------:R-:W-:Y:S02]  /*19a0*/  FSEL R20, R22, R20, !P0 ;  /* 0x0000001416147208 */ /* 0x000fe40004000000 */
[----:B------:R-:W-:-:S06]  /*19b0*/  FSEL R21, R23, R21, !P0 ;  /* 0x0000001517157208 */ /* 0x000fcc0004000000 */
[----:B---3--:R-:W-:-:S06]  /*19c0*/  DSETP.GEU.AND P0, PT, R20, R12, PT ;  /* 0x0000000c1400722a */ /* 0x008fcc0003f0e000 */
[----:B------:R-:W-:Y:S02]  /*19d0*/  FSEL R12, R12, R20, !P0 ;  /* 0x000000140c0c7208 */ /* 0x000fe40004000000 */
[----:B------:R-:W-:-:S06]  /*19e0*/  FSEL R13, R13, R21, !P0 ;  /* 0x000000150d0d7208 */ /* 0x000fcc0004000000 */
[----:B------:R-:W-:-:S06]  /*19f0*/  DSETP.GEU.AND P0, PT, R12, R14, PT ;  /* 0x0000000e0c00722a */ /* 0x000fcc0003f0e000 */
[----:B------:R-:W-:Y:S02]  /*1a00*/  FSEL R12, R14, R12, !P0 ;  /* 0x0000000c0e0c7208 */ /* 0x000fe40004000000 */
[----:B------:R-:W-:-:S06]  /*1a10*/  FSEL R13, R15, R13, !P0 ;  /* 0x0000000d0f0d7208 */ /* 0x000fcc0004000000 */
[----:B----4-:R-:W-:-:S06]  /*1a20*/  DSETP.GEU.AND P0, PT, R12, R8, PT ;  /* 0x000000080c00722a */ /* 0x010fcc0003f0e000 */
[----:B0-----:R-:W-:Y:S02]  /*1a30*/  FSEL R6, R8, R12, !P0 ;  /* 0x0000000c08067208 */ /* 0x001fe40004000000 */
[----:B------:R-:W-:-:S06]  /*1a40*/  FSEL R7, R9, R13, !P0 ;  /* 0x0000000d09077208 */ /* 0x000fcc0004000000 */
[----:B------:R-:W-:-:S06]  /*1a50*/  DSETP.GEU.AND P0, PT, R6, R10, PT ;  /* 0x0000000a0600722a */ /* 0x000fcc0003f0e000 */
[----:B------:R-:W-:Y:S02]  /*1a60*/  FSEL R6, R10, R6, !P0 ;  /* 0x000000060a067208 */ /* 0x000fe40004000000 */
[----:B------:R-:W-:-:S06]  /*1a70*/  FSEL R7, R11, R7, !P0 ;  /* 0x000000070b077208 */ /* 0x000fcc0004000000 */
[----:B-----5:R-:W-:-:S06]  /*1a80*/  DSETP.GEU.AND P0, PT, R6, R16, PT ;  /* 0x000000100600722a */ /* 0x020fcc0003f0e000 */
[----:B------:R-:W-:Y:S02]  /*1a90*/  FSEL R6, R16, R6, !P0 ;  /* 0x0000000610067208 */ /* 0x000fe40004000000 */
[----:B------:R-:W-:-:S06]  /*1aa0*/  FSEL R7, R17, R7, !P0 ;  /* 0x0000000711077208 */ /* 0x000fcc0004000000 */
[----:B------:R-:W-:-:S06]  /*1ab0*/  DSETP.GEU.AND P0, PT, R6, R18, PT ;  /* 0x000000120600722a */ /* 0x000fcc0003f0e000 */
[----:B------:R-:W-:Y:S02]  /*1ac0*/  FSEL R6, R18, R6, !P0 ;  /* 0x0000000612067208 */ /* 0x000fe40004000000 */
[----:B------:R-:W-:Y:S01]  /*1ad0*/  FSEL R7, R19, R7, !P0 ;  /* 0x0000000713077208 */ /* 0x000fe20004000000 */
[----:B------:R-:W-:Y:S06]  /*1ae0*/  @!P1 BRA `(.L_x_18) ;  /* 0x0000000000a49947 */ /* 0x000fec0003800000 */
[----:B------:R-:W0:Y:S01]  /*1af0*/  LDC R24, c[0x0][0x390] ;  /* 0x0000e400ff187b82 */ /* 0x000e220000000800 */
[----:B------:R-:W-:Y:S01]  /*1b00*/  VIADD R25, R4, 0xfffff800 ;  /* 0xfffff80004197836 */ /* 0x000fe20000000000 */
[----:B------:R-:W-:-:S06]  /*1b10*/  UMOV UR4, 0x800 ;  /* 0x0000080000047882 */ /* 0x000fcc0000000000 */
[----:B------:R-:W1:Y:S02]  /*1b20*/  LDC.64 R2, c[0x0][0x380] ;  /* 0x0000e000ff027b82 */ /* 0x000e640000000a00 */
.L_x_20:
[----:B------:R-:W-:-:S04]  /*1b30*/  VIADD R27, R5, UR4 ;  /* 0x00000004051b7c36 */ /* 0x000fc80008000000 */
[----:B-1----:R-:W-:-:S05]  /*1b40*/  IMAD.WIDE.U32 R26, R27, 0x8, R2 ;  /* 0x000000081b1a7825 */ /* 0x002fca00078e0002 */
[----:B------:R-:W2:Y:S04]  /*1b50*/  LDG.E.128.CONSTANT R12, desc[UR6][R26.64] ;  /* 0x000000061a0c7981 */ /* 0x000ea8000c1e9d00 */
[----:B------:R-:W3:Y:S04]  /*1b60*/  LDG.E.128.CONSTANT R16, desc[UR6][R26.64+0x10] ;  /* 0x000010061a107981 */ /* 0x000ee8000c1e9d00 */
[----:B------:R-:W4:Y:S04]  /*1b70*/  LDG.E.128.CONSTANT R20, desc[UR6][R26.64+0x2000] ;  /* 0x002000061a147981 */ /* 0x000f28000c1e9d00 */
[----:B------:R-:W5:Y:S01]  /*1b80*/  LDG.E.128.CONSTANT R8, desc[UR6][R26.64+0x2010] ;  /* 0x002010061a087981 */ /* 0x000f62000c1e9d00 */
[----:B0-----:R-:W-:Y:S01]  /*1b90*/  IMAD.MOV.U32 R4, RZ, RZ, R24 ;  /* 0x000000ffff047224 */ /* 0x001fe200078e0018 */
[----:B--2---:R-:W-:-:S06]  /*1ba0*/  DSETP.GEU.AND P0, PT, R6, R12, PT ;  /* 0x0000000c0600722a */ /* 0x004fcc0003f0e000 */
[----:B------:R-:W-:Y:S02]  /*1bb0*/  FSEL R6, R12, R6, !P0 ;  /* 0x000000060c067208 */ /* 0x000fe40004000000 */
[----:B------:R-:W-:-:S06]  /*1bc0*/  FSEL R7, R13, R7, !P0 ;  /* 0x000000070d077208 */ /* 0x000fcc0004000000 */
[----:B------:R-:W-:-:S06]  /*1bd0*/  DSETP.GEU.AND P0, PT, R6, R14, PT ;  /* 0x0000000e0600722a */ /* 0x000fcc0003f0e000 */
        /* <DEDUP_REMOVED lines=14> */
[----:B-----5:R-:W-:-:S06]  /*1cc0*/  DSETP.GEU.AND P0, PT, R6, R8, PT ;  /* 0x000000080600722a */ /* 0x020fcc0003f0e000 */
[----:B------:R-:W-:Y:S01]  /*1cd0*/  FSEL R6, R8, R6, !P0 ;  /* 0x0000000608067208 */ /* 0x000fe20004000000 */
[----:B------:R-:W-:Y:S01]  /*1ce0*/  VIADD R8, R4, -UR4 ;  /* 0x8000000404087c36 */ /* 0x000fe20008000000 */
[----:B------:R-:W-:-:S04]  /*1cf0*/  FSEL R7, R9, R7, !P0 ;  /* 0x0000000709077208 */ /* 0x000fc80004000000 */
[----:B------:R-:W-:Y:S02]  /*1d00*/  ISETP.GE.AND P1, PT, R8, 0x800, PT ;  /* 0x000008000800780c */ /* 0x000fe40003f26270 */
[----:B------:R-:W-:-:S06]  /*1d10*/  DSETP.GEU.AND P0, PT, R6, R10, PT ;  /* 0x0000000a0600722a */ /* 0x000fcc0003f0e000 */
[----:B------:R-:W-:Y:S02]  /*1d20*/  FSEL R6, R10, R6, !P0 ;  /* 0x000000060a067208 */ /* 0x000fe40004000000 */
[----:B------:R-:W-:-:S03]  /*1d30*/  FSEL R7, R11, R7, !P0 ;  /* 0x000000070b077208 */ /* 0x000fc60004000000 */
[----:B------:R-:W-:Y:S05]  /*1d40*/  @!P1 BRA `(.L_x_19) ;  /* 0x0000000c00009947 */ /* 0x000fea0003800000 */
[----:B------:R-:W-:-:S06]  /*1d50*/  UIADD3 UR4, UPT, UPT, UR4, 0x800, URZ ;  /* 0x0000080004047890 */ /* 0x000fcc000fffe0ff */
[----:B------:R-:W-:-:S13]  /*1d60*/  ISETP.LT.AND P0, PT, R25, UR4, PT ;  /* 0x0000000419007c0c */ /* 0x000fda000bf01270 */
[----:B------:R-:W-:Y:S05]  /*1d70*/  @!P0 BRA `(.L_x_20) ;  /* 0xfffffffc006c8947 */ /* 0x000fea000383ffff */
.L_x_18:
[----:B------:R-:W-:-:S13]  /*1d80*/  ISETP.LE.AND P0, PT, R4, UR4, PT ;  /* 0x0000000404007c0c */ /* 0x000fda000bf03270 */
[----:B------:R-:W-:Y:S05]  /*1d90*/  @P0 BRA `(.L_x_19) ;  /* 0x0000000800ec0947 */ /* 0x000fea0003800000 */
[----:B------:R-:W-:Y:S01]  /*1da0*/  VIADD R41, R4, -UR4 ;  /* 0x8000000404297c36 */ /* 0x000fe20008000000 */
[----:B------:R-:W-:Y:S04]  /*1db0*/  BSSY.RECONVERGENT B1, `(.L_x_19) ;  /* 0x00000b9000017945 */ /* 0x000fe80003800200 */
[----:B------:R-:W-:-:S13]  /*1dc0*/  ISETP.GE.AND P0, PT, R0, R41, PT ;  /* 0x000000290000720c */ /* 0x000fda0003f06270 */
[----:B------:R-:W-:Y:S05]  /*1dd0*/  @P0 BRA `(.L_x_21) ;  /* 0x0000000800d80947 */ /* 0x000fea0003800000 */
[----:B------:R-:W-:Y:S01]  /*1de0*/  LOP3.LUT R5, RZ, R0, RZ, 0x33, !PT ;  /* 0x00000000ff057212 */ /* 0x000fe200078e33ff */
[----:B------:R-:W-:Y:S01]  /*1df0*/  BSSY.RECONVERGENT B2, `(.L_x_22) ;  /* 0x0000016000027945 */ /* 0x000fe20003800200 */
[----:B------:R-:W-:Y:S02]  /*1e00*/  IMAD.MOV.U32 R40, RZ, RZ, R0 ;  /* 0x000000ffff287224 */ /* 0x000fe400078e0000 */
[----:B------:R-:W-:-:S04]  /*1e10*/  IADD3 R4, PT, PT, R4, -UR4, R5 ;  /* 0x8000000404047c10 */ /* 0x000fc8000fffe005 */
[C---:B------:R-:W-:Y:S02]  /*1e20*/  LOP3.LUT R5, R4.reuse, 0x300, RZ, 0xc0, !PT ;  /* 0x0000030004057812 */ /* 0x040fe400078ec0ff */
[----:B------:R-:W-:Y:S02]  /*1e30*/  ISETP.GE.U32.AND P2, PT, R4, 0x300, PT ;  /* 0x000003000400780c */ /* 0x000fe40003f46070 */
[----:B------:R-:W-:-:S13]  /*1e40*/  ISETP.NE.AND P0, PT, R5, 0x300, PT ;  /* 0x000003000500780c */ /* 0x000fda0003f05270 */
[----:B------:R-:W-:Y:S05]  /*1e50*/  @!P0 BRA `(.L_x_23) ;  /* 0x00000000003c8947 */ /* 0x000fea0003800000 */
[----:B------:R-:W-:Y:S01]  /*1e60*/  LEA.HI R4, R4, 0x1, RZ, 0x18 ;  /* 0x0000000104047811 */ /* 0x000fe200078fc0ff */
[----:B------:R-:W-:Y:S02]  /*1e70*/  VIADD R9, R0, UR4 ;  /* 0x0000000400097c36 */ /* 0x000fe40008000000 */
[----:B------:R-:W-:Y:S01]  /*1e80*/  IMAD.MOV.U32 R40, RZ, RZ, R0 ;  /* 0x000000ffff287224 */ /* 0x000fe200078e0000 */
[----:B------:R-:W-:-:S05]  /*1e90*/  LOP3.LUT R4, R4, 0x3, RZ, 0xc0, !PT ;  /* 0x0000000304047812 */ /* 0x000fca00078ec0ff */
[----:B------:R-:W-:-:S07]  /*1ea0*/  IMAD.MOV R8, RZ, RZ, -R4 ;  /* 0x000000ffff087224 */ /* 0x000fce00078e0a04 */
.L_x_24:
[----:B------:R-:W-:-:S06]  /*1eb0*/  IMAD.WIDE.U32 R4, R9, 0x8, R2 ;  /* 0x0000000809047825 */ /* 0x000fcc00078e0002 */
[----:B------:R-:W2:Y:S01]  /*1ec0*/  LDG.E.64.CONSTANT R4, desc[UR6][R4.64] ;  /* 0x0000000604047981 */ /* 0x000ea2000c1e9b00 */
[----:B------:R-:W-:Y:S02]  /*1ed0*/  VIADD R8, R8, 0x1 ;  /* 0x0000000108087836 */ /* 0x000fe40000000000 */
[----:B------:R-:W-:Y:S02]  /*1ee0*/  VIADD R40, R40, 0x100 ;  /* 0x0000010028287836 */ /* 0x000fe40000000000 */
[----:B------:R-:W-:Y:S01]  /*1ef0*/  VIADD R9, R9, 0x100 ;  /* 0x0000010009097836 */ /* 0x000fe20000000000 */
[----:B------:R-:W-:Y:S01]  /*1f00*/  ISETP.NE.AND P1, PT, R8, RZ, PT ;  /* 0x000000ff0800720c */ /* 0x000fe20003f25270 */
[----:B--2---:R-:W-:-:S06]  /*1f10*/  DSETP.GEU.AND P0, PT, R6, R4, PT ;  /* 0x000000040600722a */ /* 0x004fcc0003f0e000 */
[----:B------:R-:W-:Y:S02]  /*1f20*/  FSEL R6, R4, R6, !P0 ;  /* 0x0000000604067208 */ /* 0x000fe40004000000 */
[----:B------:R-:W-:-:S04]  /*1f30*/  FSEL R7, R5, R7, !P0 ;  /* 0x0000000705077208 */ /* 0x000fc80004000000 */
[----:B------:R-:W-:Y:S05]  /*1f40*/  @P1 BRA `(.L_x_24) ;  /* 0xfffffffc00d81947 */ /* 0x000fea000383ffff */
.L_x_23:
[----:B------:R-:W-:Y:S05]  /*1f50*/  BSYNC.RECONVERGENT B2 ;  /* 0x0000000000027941 */ /* 0x000fea0003800200 */
.L_x_22:
[----:B------:R-:W-:Y:S05]  /*1f60*/  @!P2 BRA `(.L_x_21) ;  /* 0x000000080074a947 */ /* 0x000fea0003800000 */
[----:B------:R-:W0:Y:S01]  /*1f70*/  LDCU.64 UR8, c[0x0][0x380] ;  /* 0x00007000ff0877ac */ /* 0x000e220008000a00 */
[----:B------:R-:W-:Y:S01]  /*1f80*/  IMAD.IADD R9, R41, 0x1, -R40 ;  /* 0x0000000129097824 */ /* 0x000fe200078e0a28 */
[C---:B------:R-:W-:Y:S01]  /*1f90*/  IADD3 R5, P0, PT, R40.reuse, UR4, RZ ;  /* 0x0000000428057c10 */ /* 0x040fe2000ff1e0ff */
[----:B------:R-:W-:Y:S01]  /*1fa0*/  BSSY.RECONVERGENT B2, `(.L_x_25) ;  /* 0x0000059000027945 */ /* 0x000fe20003800200 */
[----:B------:R-:W-:Y:S02]  /*1fb0*/  VIADD R43, R40, UR4 ;  /* 0x00000004282b7c36 */ /* 0x000fe40008000000 */
[----:B------:R-:W-:Y:S01]  /*1fc0*/  ISETP.GT.AND P1, PT, R9, 0xc00, PT ;  /* 0x00000c000900780c */ /* 0x000fe20003f24270 */
[----:B------:R-:W-:Y:S01]  /*1fd0*/  IMAD.X R8, RZ, RZ, RZ, P0 ;  /* 0x000000ffff087224 */ /* 0x000fe200000e06ff */
[----:B0-----:R-:W-:-:S04]  /*1fe0*/  LEA R4, P0, R5, UR8, 0x3 ;  /* 0x0000000805047c11 */ /* 0x001fc8000f8018ff */
[----:B------:R-:W-:Y:S02]  /*1ff0*/  LEA.HI.X R5, R5, UR9, R8, 0x3, P0 ;  /* 0x0000000905057c11 */ /* 0x000fe400080f1c08 */
[----:B------:R-:W-:-:S05]  /*2000*/  IADD3 R4, P0, PT, R4, 0x1000, RZ ;  /* 0x0000100004047810 */ /* 0x000fca0007f1e0ff */
[----:B------:R-:W-:Y:S01]  /*2010*/  IMAD.X R5, RZ, RZ, R5, P0 ;  /* 0x000000ffff057224 */ /* 0x000fe200000e0605 */
[----:B------:R-:W-:Y:S01]  /*2020*/  PLOP3.LUT P0, PT, PT, PT, PT, 0x80, 0x8 ;  /* 0x000000000008781c */ /* 0x000fe20003f0f070 */
[----:B------:R-:W-:-:S12]  /*2030*/  @!P1 BRA `(.L_x_26) ;  /* 0x00000004003c9947 */ /* 0x000fd80003800000 */
[----:B------:R-:W-:Y:S01]  /*2040*/  PLOP3.LUT P0, PT, PT, PT, PT, 0x8, 0x80 ;  /* 0x000000000080781c */ /* 0x000fe20003f0e170 */
[----:B------:R-:W-:-:S12]  /*2050*/  VIADD R45, R41, 0xfffff400 ;  /* 0xfffff400292d7836 */ /* 0x000fd80000000000 */
.L_x_27:
[C---:B------:R-:W-:Y:S01]  /*2060*/  IMAD.WIDE.U32 R38, R43.reuse, 0x8, R2 ;  /* 0x000000082b267825 */ /* 0x040fe200078e0002 */
[----:B------:R-:W2:Y:S04]  /*2070*/  LDG.E.64.CONSTANT R8, desc[UR6][R4.64+-0x800] ;  /* 0xfff8000604087981 */ /* 0x000ea8000c1e9b00 */
[----:B------:R-:W3:Y:S04]  /*2080*/  LDG.E.64.CONSTANT R10, desc[UR6][R4.64] ;  /* 0x00000006040a7981 */ /* 0x000ee8000c1e9b00 */
[----:B------:R-:W4:Y:S01]  /*2090*/  LDG.E.64.CONSTANT R38, desc[UR6][R38.64] ;  /* 0x0000000626267981 */ /* 0x000f22000c1e9b00 */
[----:B------:R-:W-:-:S03]  /*20a0*/  VIADD R15, R43, 0x400 ;  /* 0x000004002b0f7836 */ /* 0x000fc60000000000 */
[----:B------:R-:W5:Y:S01]  /*20b0*/  LDG.E.64.CONSTANT R12, desc[UR6][R4.64+0x800] ;  /* 0x00080006040c7981 */ /* 0x000f62000c1e9b00 */
[----:B------:R-:W-:-:S03]  /*20c0*/  IMAD.WIDE.U32 R14, R15, 0x8, R2 ;  /* 0x000000080f0e7825 */ /* 0x000fc600078e0002 */
[----:B------:R-:W5:Y:S04]  /*20d0*/  LDG.E.64.CONSTANT R16, desc[UR6][R4.64+0x1800] ;  /* 0x0018000604107981 */ /* 0x000f68000c1e9b00 */
[----:B------:R-:W5:Y:S04]  /*20e0*/  LDG.E.64.CONSTANT R14, desc[UR6][R14.64] ;  /* 0x000000060e0e7981 */ /* 0x000f68000c1e9b00 */
[----:B------:R-:W5:Y:S01]  /*20f0*/  LDG.E.64.CONSTANT R18, desc[UR6][R4.64+0x2000] ;  /* 0x0020000604127981 */ /* 0x000f62000c1e9b00 */
        /* <DEDUP_REMOVED lines=11> */
[----:B------:R-:W5:Y:S04]  /*21b0*/  LDG.E.64.CONSTANT R34, desc[UR6][R4.64+0x6000] ;  /* 0x0060000604227981 */ /* 0x000f68000c1e9b00 */
[----:B------:R0:W5:Y:S01]  /*21c0*/  LDG.E.64.CONSTANT R36, desc[UR6][R4.64+0x6800] ;  /* 0x0068000604247981 */ /* 0x000162000c1e9b00 */
[----:B------:R-:W-:-:S05]  /*21d0*/  VIADD R40, R40, 0x1000 ;  /* 0x0000100028287836 */ /* 0x000fca0000000000 */
[----:B------:R-:W-:Y:S02]  /*21e0*/  ISETP.GE.AND P2, PT, R40, R45, PT ;  /* 0x0000002d2800720c */ /* 0x000fe40003f46270 */
[----:B0-----:R-:W-:Y:S01]  /*21f0*/  IADD3 R4, P3, PT, R4, 0x8000, RZ ;  /* 0x0000800004047810 */ /* 0x001fe20007f7e0ff */
[----:B------:R-:W-:-:S04]  /*2200*/  VIADD R43, R43, 0x1000 ;  /* 0x000010002b2b7836 */ /* 0x000fc80000000000 */
[----:B------:R-:W-:Y:S01]  /*2210*/  IMAD.X R5, RZ, RZ, R5, P3 ;  /* 0x000000ffff057224 */ /* 0x000fe200018e0605 */
[----:B----4-:R-:W-:-:S06]  /*2220*/  DSETP.GEU.AND P1, PT, R6, R38, PT ;  /* 0x000000260600722a */ /* 0x010fcc0003f2e000 */
[----:B------:R-:W-:Y:S02]  /*2230*/  FSEL R6, R38, R6, !P1 ;  /* 0x0000000626067208 */ /* 0x000fe40004800000 */
[----:B------:R-:W-:-:S06]  /*2240*/  FSEL R7, R39, R7, !P1 ;  /* 0x0000000727077208 */ /* 0x000fcc0004800000 */
[----:B--2---:R-:W-:-:S06]  /*2250*/  DSETP.GEU.AND P1, PT, R6, R8, PT ;  /* 0x000000080600722a */ /* 0x004fcc0003f2e000 */
[----:B------:R-:W-:Y:S02]  /*2260*/  FSEL R6, R8, R6, !P1 ;  /* 0x0000000608067208 */ /* 0x000fe40004800000 */
[----:B------:R-:W-:-:S06]  /*2270*/  FSEL R7, R9, R7, !P1 ;  /* 0x0000000709077208 */ /* 0x000fcc0004800000 */
[----:B---3--:R-:W-:-:S06]  /*2280*/  DSETP.GEU.AND P1, PT, R6, R10, PT ;  /* 0x0000000a0600722a */ /* 0x008fcc0003f2e000 */
[----:B------:R-:W-:Y:S02]  /*2290*/  FSEL R6, R10, R6, !P1 ;  /* 0x000000060a067208 */ /* 0x000fe40004800000 */
[----:B------:R-:W-:-:S06]  /*22a0*/  FSEL R7, R11, R7, !P1 ;  /* 0x000000070b077208 */ /* 0x000fcc0004800000 */
[----:B-----5:R-:W-:-:S06]  /*22b0*/  DSETP.GEU.AND P1, PT, R6, R12, PT ;  /* 0x0000000c0600722a */ /* 0x020fcc0003f2e000 */
        /* <DEDUP_REMOVED lines=39> */
.L_x_26:
[----:B------:R-:W-:Y:S05]  /*2530*/  BSYNC.RECONVERGENT B2 ;  /* 0x0000000000027941 */ /* 0x000fea0003800200 */
.L_x_25:
[----:B------:R-:W-:Y:S01]  /*2540*/  IMAD.IADD R8, R41, 0x1, -R40 ;  /* 0x0000000129087824 */ /* 0x000fe200078e0a28 */
[----:B------:R-:W-:Y:S04]  /*2550*/  BSSY.RECONVERGENT B2, `(.L_x_28) ;  /* 0x000002b000027945 */ /* 0x000fe80003800200 */
[----:B------:R-:W-:-:S13]  /*2560*/  ISETP.GT.AND P1, PT, R8, 0x400, PT ;  /* 0x000004000800780c */ /* 0x000fda0003f24270 */
[----:B------:R-:W-:Y:S05]  /*2570*/  @!P1 BRA `(.L_x_29) ;  /* 0x0000000000a09947 */ /* 0x000fea0003800000 */
        /* <DEDUP_REMOVED lines=9> */
[----:B------:R-:W5:Y:S04]  /*2610*/  LDG.E.64.CONSTANT R22, desc[UR6][R4.64+0x2000] ;  /* 0x0020000604167981 */ /* 0x000f68000c1e9b00 */
[----:B------:R0:W5:Y:S01]  /*2620*/  LDG.E.64.CONSTANT R8, desc[UR6][R4.64+0x2800] ;  /* 0x0028000604087981 */ /* 0x000162000c1e9b00 */
[----:B------:R-:W-:-:S02]  /*2630*/  VIADD R40, R40, 0x800 ;  /* 0x0000080028287836 */ /* 0x000fc40000000000 */
[----:B------:R-:W-:Y:S01]  /*2640*/  VIADD R43, R43, 0x800 ;  /* 0x000008002b2b7836 */ /* 0x000fe20000000000 */
[----:B0-----:R-:W-:-:S05]  /*2650*/  IADD3 R4, P2, PT, R4, 0x4000, RZ ;  /* 0x0000400004047810 */ /* 0x001fca0007f5e0ff */
        /* <DEDUP_REMOVED lines=22> */
[----:B------:R-:W-:Y:S01]  /*27c0*/  DSETP.GEU.AND P1, PT, R6, R8, PT ;  /* 0x000000080600722a */ /* 0x000fe20003f2e000 */
[----:B------:R-:W-:-:S05]  /*27d0*/  PLOP3.LUT P0, PT, PT, PT, PT, 0x8, 0x80 ;  /* 0x000000000080781c */ /* 0x000fca0003f0e170 */
[----:B------:R-:W-:Y:S02]  /*27e0*/  FSEL R6, R8, R6, !P1 ;  /* 0x0000000608067208 */ /* 0x000fe40004800000 */
[----:B------:R-:W-:-:S07]  /*27f0*/  FSEL R7, R9, R7, !P1 ;  /* 0x0000000709077208 */ /* 0x000fce0004800000 */
.L_x_29:
[----:B------:R-:W-:Y:S05]  /*2800*/  BSYNC.RECONVERGENT B2 ;  /* 0x0000000000027941 */ /* 0x000fea0003800200 */
.L_x_28:
[----:B------:R-:W-:-:S13]  /*2810*/  ISETP.LT.OR P0, PT, R40, R41, P0 ;  /* 0x000000292800720c */ /* 0x000fda0000701670 */
[----:B------:R-:W-:Y:S05]  /*2820*/  @!P0 BRA `(.L_x_21) ;  /* 0x0000000000448947 */ /* 0x000fea0003800000 */
[----:B------:R-:W-:Y:S01]  /*2830*/  IMAD.WIDE.U32 R2, R43, 0x8, R2 ;  /* 0x000000082b027825 */ /* 0x000fe200078e0002 */
[----:B------:R-:W2:Y:S04]  /*2840*/  LDG.E.64.CONSTANT R8, desc[UR6][R4.64+-0x800] ;  /* 0xfff8000604087981 */ /* 0x000ea8000c1e9b00 */
[----:B------:R-:W3:Y:S04]  /*2850*/  LDG.E.64.CONSTANT R10, desc[UR6][R4.64] ;  /* 0x00000006040a7981 */ /* 0x000ee8000c1e9b00 */
[----:B------:R-:W4:Y:S04]  /*2860*/  LDG.E.64.CONSTANT R2, desc[UR6][R2.64] ;  /* 0x0000000602027981 */ /* 0x000f28000c1e9b00 */
[----:B------:R-:W5:Y:S01]  /*2870*/  LDG.E.64.CONSTANT R12, desc[UR6][R4.64+0x800] ;  /* 0x00080006040c7981 */ /* 0x000f62000c1e9b00 */
        /* <DEDUP_REMOVED lines=11> */
[----:B------:R-:W-:-:S07]  /*2930*/  FSEL R7, R13, R3, !P0 ;  /* 0x000000030d077208 */ /* 0x000fce0004000000 */
.L_x_21:
[----:B------:R-:W-:Y:S05]  /*2940*/  BSYNC.RECONVERGENT B1 ;  /* 0x0000000000017941 */ /* 0x000fea0003800200 */
.L_x_19:
[----:B------:R-:W0:Y:S01]  /*2950*/  S2R R10, SR_LANEID ;  /* 0x00000000000a7919 */ /* 0x000e220000000000 */
[----:B------:R-:W-:Y:S04]  /*2960*/  SHFL.DOWN PT, R2, R6, 0x1, 0x1f ;  /* 0x08201f0006027f89 */ /* 0x000fe800000e0000 */
        /* <DEDUP_REMOVED lines=10> */
[----:B------:R-:W-:-:S02]  /*2a10*/  @!P2 MOV R7, 0x400 ;  /* 0x000004000007a802 */ /* 0x000fc40000000f00 */
        /* <DEDUP_REMOVED lines=8> */
[----:B------:R-:W-:Y:S01]  /*2aa0*/  SHFL.DOWN PT, R2, R4, 0x4, 0x1f ;  /* 0x08801f0004027f89 */ /* 0x000fe200000e0000 */
[----:B-1----:R-:W-:-:S03]  /*2ab0*/  @!P2 LEA R7, R8, R7, 0x18 ;  /* 0x000000070807a211 */ /* 0x002fc600078ec0ff */
[----:B------:R-:W0:Y:S02]  /*2ac0*/  SHFL.DOWN PT, R3, R5, 0x4, 0x1f ;  /* 0x08801f0005037f89 */ /* 0x000e2400000e0000 */
[----:B------:R-:W-:Y:S01]  /*2ad0*/  @!P2 IMAD.IADD R9, R6, 0x1, R7 ;  /* 0x000000010609a824 */ /* 0x000fe200078e0207 */
[----:B0-----:R-:W-:-:S06]  /*2ae0*/  DSETP.GEU.AND P0, PT, R4, R2, PT ;  /* 0x000000020400722a */ /* 0x001fcc0003f0e000 */
[----:B------:R-:W-:Y:S02]  /*2af0*/  @!P1 FSEL R4, R2, R4, !P0 ;  /* 0x0000000402049208 */ /* 0x000fe40004000000 */
[----:B------:R-:W-:Y:S02]  /*2b00*/  @!P1 FSEL R5, R3, R5, !P0 ;  /* 0x0000000503059208 */ /* 0x000fe40004000000 */
[----:B------:R-:W-:Y:S01]  /*2b10*/  ISETP.GT.AND P1, PT, R10, 0x17, PT ;  /* 0x000000170a00780c */ /* 0x000fe20003f24270 */
[----:B------:R-:W-:Y:S04]  /*2b20*/  SHFL.DOWN PT, R2, R4, 0x8, 0x1f ;  /* 0x09001f0004027f89 */ /* 0x000fe800000e0000 */
[----:B------:R-:W0:Y:S02]  /*2b30*/  SHFL.DOWN PT, R3, R5, 0x8, 0x1f ;  /* 0x09001f0005037f89 */ /* 0x000e2400000e0000 */
[----:B0-----:R-:W-:-:S06]  /*2b40*/  DSETP.GEU.AND P0, PT, R4, R2, PT ;  /* 0x000000020400722a */ /* 0x001fcc0003f0e000 */
[----:B------:R-:W-:Y:S02]  /*2b50*/  @!P1 FSEL R4, R2, R4, !P0 ;  /* 0x0000000402049208 */ /* 0x000fe40004000000 */
[----:B------:R-:W-:Y:S02]  /*2b60*/  @!P1 FSEL R5, R3, R5, !P0 ;  /* 0x0000000503059208 */ /* 0x000fe40004000000 */
[----:B------:R-:W-:Y:S01]  /*2b70*/  ISETP.GT.AND P1, PT, R10, 0xf, PT ;  /* 0x0000000f0a00780c */ /* 0x000fe20003f24270 */
[----:B------:R-:W-:Y:S04]  /*2b80*/  SHFL.DOWN PT, R2, R4, 0x10, 0x1f ;  /* 0x0a001f0004027f89 */ /* 0x000fe800000e0000 */
[----:B------:R-:W0:Y:S02]  /*2b90*/  SHFL.DOWN PT, R3, R5, 0x10, 0x1f ;  /* 0x0a001f0005037f89 */ /* 0x000e2400000e0000 */
[----:B0-----:R-:W-:-:S06]  /*2ba0*/  DSETP.GEU.AND P0, PT, R4, R2, PT ;  /* 0x000000020400722a */ /* 0x001fcc0003f0e000 */
[----:B------:R-:W-:Y:S02]  /*2bb0*/  FSEL R2, R2, R4, !P0 ;  /* 0x0000000402027208 */ /* 0x000fe40004000000 */
        /* <DEDUP_REMOVED lines=10> */
[----:B--2---:R-:W0:Y:S04]  /*2c60*/  LDS.128 R8, [UR4+0x10] ;  /* 0x00001004ff087984 */ /* 0x004e280008000c00 */
        /* <DEDUP_REMOVED lines=25> */
.L_x_2:
        /* <DEDUP_REMOVED lines=12> */
.L_x_32:
[----:B------:R-:W-:Y:S05]  /*2ec0*/  BSYNC.RECONVERGENT B1 ;  /* 0x0000000000017941 */ /* 0x000fea0003800200 */
.L_x_31:
        /* <DEDUP_REMOVED lines=17> */
.L_x_37:
        /* <DEDUP_REMOVED lines=12> */
.L_x_36:
[----:B------:R-:W-:Y:S05]  /*30a0*/  BSYNC.RECONVERGENT B2 ;  /* 0x0000000000027941 */ /* 0x000fea0003800200 */
.L_x_35:
        /* <DEDUP_REMOVED lines=9> */
.L_x_40:
        /* <DEDUP_REMOVED lines=74> */
.L_x_39:
[----:B------:R-:W-:Y:S05]  /*35e0*/  BSYNC.RECONVERGENT B2 ;  /* 0x0000000000027941 */ /* 0x000fea0003800200 */
.L_x_38:
        /* <DEDUP_REMOVED lines=42> */
.L_x_42:
[----:B------:R-:W-:Y:S05]  /*3890*/  BSYNC.RECONVERGENT B2 ;  /* 0x0000000000027941 */ /* 0x000fea0003800200 */
.L_x_41:
        /* <DEDUP_REMOVED lines=20> */
.L_x_34:
[----:B------:R-:W-:Y:S05]  /*39e0*/  BSYNC.RECONVERGENT B1 ;  /* 0x0000000000017941 */ /* 0x000fea0003800200 */
.L_x_33:
        /* <DEDUP_REMOVED lines=14> */
[----:B------:R-:W-:Y:S01]  /*3ad0*/  IMAD.MOV.U32 R2, RZ, RZ, R9 ;  /* 0x000000ffff027224 */ /* 0x000fe200078e0009 */
[----:B------:R-:W-:Y:S01]  /*3ae0*/  @!P2 MOV R4, 0x400 ;  /* 0x000004000004a802 */ /* 0x000fe20000000f00 */
[----:B------:R-:W-:Y:S01]  /*3af0*/  IMAD.MOV.U32 R3, RZ, RZ, R11 ;  /* 0x000000ffff037224 */ /* 0x000fe200078e000b */
[----:B------:R-:W0:Y:S01]  /*3b00*/  SHFL.DOWN PT, R7, R11, 0x2, 0x1f ;  /* 0x08401f000b077f89 */ /* 0x000e2200000e0000 */
[----:B------:R-:W-:Y:S01]  /*3b10*/  @!P2 SHF.R.U32.HI R0, RZ, 0x2, R5 ;  /* 0x00000002ff00a819 */ /* 0x000fe20000011605 */
[----:B------:R-:W1:Y:S03]  /*3b20*/  @!P2 S2R R13, SR_CgaCtaId ;  /* 0x00000000000da919 */ /* 0x000e660000008800 */
[----:B------:R-:W-:Y:S01]  /*3b30*/  @!P2 LOP3.LUT R0, R0, 0xf8, RZ, 0xc0, !PT ;  /* 0x000000f80000a812 */ /* 0x000fe200078ec0ff */
[----:B0-----:R-:W-:-:S06]  /*3b40*/  DSETP.GEU.AND P0, PT, R2, R6, PT ;  /* 0x000000060200722a */ /* 0x001fcc0003f0e000 */
[----:B------:R-:W-:Y:S02]  /*3b50*/  @!P1 FSEL R9, R6, R9, !P0 ;  /* 0x0000000906099208 */ /* 0x000fe40004000000 */
[----:B------:R-:W-:Y:S02]  /*3b60*/  @!P1 FSEL R11, R7, R11, !P0 ;  /* 0x0000000b070b9208 */ /* 0x000fe40004000000 */
[----:B------:R-:W-:Y:S01]  /*3b70*/  ISETP.GT.AND P1, PT, R8, 0x1b, PT ;  /* 0x0000001b0800780c */ /* 0x000fe20003f24270 */
[----:B------:R-:W-:Y:S01]  /*3b80*/  SHFL.DOWN PT, R2, R9, 0x4, 0x1f ;  /* 0x08801f0009027f89 */ /* 0x000fe200000e0000 */
[----:B------:R-:W-:Y:S01]  /*3b90*/  IMAD.MOV.U32 R6, RZ, RZ, R9 ;  /* 0x000000ffff067224 */ /* 0x000fe200078e0009 */
[----:B-1----:R-:W-:Y:S01]  /*3ba0*/  @!P2 LEA R13, R13, R4, 0x18 ;  /* 0x000000040d0da211 */ /* 0x002fe200078ec0ff */
[----:B------:R-:W-:Y:S01]  /*3bb0*/  IMAD.MOV.U32 R7, RZ, RZ, R11 ;  /* 0x000000ffff077224 */ /* 0x000fe200078e000b */
[----:B------:R-:W0:Y:S03]  /*3bc0*/  SHFL.DOWN PT, R3, R11, 0x4, 0x1f ;  /* 0x08801f000b037f89 */ /* 0x000e2600000e0000 */
[----:B------:R-:W-:-:S02]  /*3bd0*/  @!P2 IMAD.IADD R13, R0, 0x1, R13 ;  /* 0x00000001000da824 */ /* 0x000fc400078e020d */
[----:B0-----:R-:W-:-:S06]  /*3be0*/  DSETP.GEU.AND P0, PT, R6, R2, PT ;  /* 0x000000020600722a */ /* 0x001fcc0003f0e000 */
[----:B------:R-:W-:Y:S02]  /*3bf0*/  @!P1 FSEL R9, R2, R9, !P0 ;  /* 0x0000000902099208 */ /* 0x000fe40004000000 */
[----:B------:R-:W-:Y:S02]  /*3c00*/  @!P1 FSEL R11, R3, R11, !P0 ;  /* 0x0000000b030b9208 */ /* 0x000fe40004000000 */
[----:B------:R-:W-:Y:S01]  /*3c10*/  ISETP.GT.AND P1, PT, R8, 0x17, PT ;  /* 0x000000170800780c */ /* 0x000fe20003f24270 */
[----:B------:R-:W-:Y:S01]  /*3c20*/  SHFL.DOWN PT, R2, R9, 0x8, 0x1f ;  /* 0x09001f0009027f89 */ /* 0x000fe200000e0000 */
[----:B------:R-:W-:Y:S02]  /*3c30*/  IMAD.MOV.U32 R6, RZ, RZ, R9 ;  /* 0x000000ffff067224 */ /* 0x000fe400078e0009 */
[----:B------:R-:W-:Y:S01]  /*3c40*/  IMAD.MOV.U32 R7, RZ, RZ, R11 ;  /* 0x000000ffff077224 */ /* 0x000fe200078e000b */
[----:B------:R-:W0:Y:S05]  /*3c50*/  SHFL.DOWN PT, R3, R11, 0x8, 0x1f ;  /* 0x09001f000b037f89 */ /* 0x000e2a00000e0000 */
        /* <DEDUP_REMOVED lines=20> */
[----:B------:R-:W0:Y:S04]  /*3da0*/  LDS.128 R8, [UR4+0x10] ;  /* 0x00001004ff087984 */ /* 0x000e280008000c00 */
[----:B-1----:R-:W1:Y:S01]  /*3db0*/  LDS.128 R12, [UR4+0x20] ;  /* 0x00002004ff0c7984 */ /* 0x002e620008000c00 */
        /* <DEDUP_REMOVED lines=24> */
.L_x_43:
        /* <DEDUP_REMOVED lines=20> */
[----:B------:R-:W0:Y:S05]  /*4080*/  SHFL.DOWN PT, R7, R0, 0x2, R11 ;  /* 0x0840000000077989 */ /* 0x000e2a00000e000b */
[----:B0-----:R-:W-:-:S06]  /*4090*/  DSETP.GEU.AND P0, PT, R2, R6, PT ;  /* 0x000000060200722a */ /* 0x001fcc0003f0e000 */
[----:B------:R-:W-:Y:S01]  /*40a0*/  @!P1 FSEL R9, R6, R9, !P0 ;  /* 0x0000000906099208 */ /* 0x000fe20004000000 */
[----:B------:R-:W-:Y:S01]  /*40b0*/  VIADD R6, R8, 0x4 ;  /* 0x0000000408067836 */ /* 0x000fe20000000000 */
[----:B------:R-:W-:-:S03]  /*40c0*/  @!P1 FSEL R0, R7, R0, !P0 ;  /* 0x0000000007009208 */ /* 0x000fc60004000000 */
[----:B------:R-:W-:Y:S01]  /*40d0*/  SHFL.DOWN PT, R2, R9, 0x4, R11 ;  /* 0x0880000009027989 */ /* 0x000fe200000e000b */
[----:B------:R-:W-:Y:S01]  /*40e0*/  ISETP.GT.AND P1, PT, R6, R11, PT ;  /* 0x0000000b0600720c */ /* 0x000fe20003f24270 */
[----:B------:R-:W-:Y:S02]  /*40f0*/  IMAD.MOV.U32 R6, RZ, RZ, R9 ;  /* 0x000000ffff067224 */ /* 0x000fe400078e0009 */
[----:B------:R-:W0:Y:S01]  /*4100*/  SHFL.DOWN PT, R3, R0, 0x4, R11 ;  /* 0x0880000000037989 */ /* 0x000e2200000e000b */
[----:B------:R-:W-:-:S06]  /*4110*/  IMAD.MOV.U32 R7, RZ, RZ, R0 ;  /* 0x000000ffff077224 */ /* 0x000fcc00078e0000 */
[----:B0-----:R-:W-:Y:S01]  /*4120*/  DSETP.GEU.AND P0, PT, R6, R2, PT ;  /* 0x000000020600722a */ /* 0x001fe20003f0e000 */
[----:B------:R-:W-:-:S05]  /*4130*/  VIADD R6, R8, 0x8 ;  /* 0x0000000808067836 */ /* 0x000fca0000000000 */
        /* <DEDUP_REMOVED lines=15> */
[----:B------:R-:W-:Y:S02]  /*4230*/  IMAD.MOV.U32 R6, RZ, RZ, R9 ;  /* 0x000000ffff067224 */ /* 0x000fe400078e0009 */
[----:B------:R-:W-:Y:S01]  /*4240*/  IMAD.MOV.U32 R7, RZ, RZ, R0 ;  /* 0x000000ffff077224 */ /* 0x000fe200078e0000 */
[----:B------:R-:W0:Y:S05]  /*4250*/  SHFL.DOWN PT, R3, R0, 0x10, R11 ;  /* 0x0a00000000037989 */ /* 0x000e2a00000e000b */
[----:B0-----:R-:W-:Y:S01]  /*4260*/  DSETP.GEU.AND P1, PT, R6, R2, PT ;  /* 0x000000020600722a */ /* 0x001fe20003f2e000 */
[----:B------:R-:W-:-:S02]  /*4270*/  @!P0 MOV R7, 0x400 ;  /* 0x0000040000078802 */ /* 0x000fc40000000f00 */
[----:B------:R-:W-:Y:S02]  /*4280*/  @!P0 SHF.R.U32.HI R6, RZ, 0x2, R5 ;  /* 0x00000002ff068819 */ /* 0x000fe40000011605 */
[----:B-1----:R-:W-:Y:S02]  /*4290*/  @!P0 LEA R7, R10, R7, 0x18 ;  /* 0x000000070a078211 */ /* 0x002fe400078ec0ff */
[----:B------:R-:W-:Y:S02]  /*42a0*/  @!P0 LOP3.LUT R6, R6, 0xf8, RZ, 0xc0, !PT ;  /* 0x000000f806068812 */ /* 0x000fe400078ec0ff */
[----:B------:R-:W-:Y:S02]  /*42b0*/  @!P2 FSEL R9, R2, R9, !P1 ;  /* 0x000000090209a208 */ /* 0x000fe40004800000 */
[----:B------:R-:W-:Y:S01]  /*42c0*/  @!P2 FSEL R0, R3, R0, !P1 ;  /* 0x000000000300a208 */ /* 0x000fe20004800000 */
[----:B------:R-:W-:Y:S02]  /*42d0*/  @!P0 IMAD.IADD R3, R6, 0x1, R7 ;  /* 0x0000000106038824 */ /* 0x000fe400078e0207 */
[----:B------:R-:W-:-:S02]  /*42e0*/  IMAD.MOV.U32 R6, RZ, RZ, R9 ;  /* 0x000000ffff067224 */ /* 0x000fc400078e0009 */
[----:B------:R-:W-:-:S05]  /*42f0*/  IMAD.MOV.U32 R7, RZ, RZ, R0 ;  /* 0x000000ffff077224 */ /* 0x000fca00078e0000 */
[----:B------:R1:W-:Y:S01]  /*4300*/  @!P0 STS.64 [R3+0x8], R6 ;  /* 0x0000080603008388 */ /* 0x0003e20000000a00 */
[----:B------:R-:W-:Y:S01]  /*4310*/  BAR.SYNC.DEFER_BLOCKING 0x0 ;  /* 0x0000000000007b1d */ /* 0x000fe20000010000 */
[----:B------:R-:W-:-:S13]  /*4320*/  ISETP.NE.AND P0, PT, R5, RZ, PT ;  /* 0x000000ff0500720c */ /* 0x000fda0003f05270 */
[----:B-1----:R-:W-:Y:S05]  /*4330*/  @P0 BRA `(.L_x_17) ;  /* 0x0000001800340947 */ /* 0x002fea0003800000 */
[----:B------:R-:W0:Y:S01]  /*4340*/  S2UR UR5, SR_CgaCtaId ;  /* 0x00000000000579c3 */ /* 0x000e220000008800 */
[----:B------:R-:W-:Y:S01]  /*4350*/  UMOV UR4, 0x400 ;  /* 0x0000040000047882 */ /* 0x000fe20000000000 */
[C---:B------:R-:W-:Y:S02]  /*4360*/  ISETP.GT.AND P3, PT, R4.reuse, 0x20, PT ;  /* 0x000000200400780c */ /* 0x040fe40003f64270 */
        /* <DEDUP_REMOVED lines=10> */
[----:B------:R-:W-:Y:S01]  /*4410*/  ISETP.GT.AND P1, PT, R4, 0x60, PT ;  /* 0x000000600400780c */ /* 0x000fe20003f24270 */
[----:B------:R-:W-:Y:S02]  /*4420*/  IMAD.MOV.U32 R2, RZ, RZ, R6 ;  /* 0x000000ffff027224 */ /* 0x000fe400078e0006 */
        /* <DEDUP_REMOVED lines=29> */
.L_x_30:
[----:B------:R-:W0:Y:S01]  /*4600*/  S2R R41, SR_TID.X ;  /* 0x0000000000297919 */ /* 0x000e220000002100 */
[----:B------:R-:W0:Y:S02]  /*4610*/  LDC.64 R6, c[0x0][0x380] ;  /* 0x0000e000ff067b82 */ /* 0x000e240000000a00 */
[----:B0-----:R-:W-:-:S05]  /*4620*/  IMAD.WIDE.U32 R6, R41, 0x8, R6 ;  /* 0x0000000829067825 */ /* 0x001fca00078e0006 */
[----:B------:R-:W2:Y:S04]  /*4630*/  LDG.E.64.CONSTANT R20, desc[UR6][R6.64] ;  /* 0x0000000606147981 */ /* 0x000ea8000c1e9b00 */
[----:B------:R-:W2:Y:S04]  /*4640*/  LDG.E.64.CONSTANT R2, desc[UR6][R6.64+0x800] ;  /* 0x0008000606027981 */ /* 0x000ea8000c1e9b00 */
[----:B------:R-:W3:Y:S04]  /*4650*/  LDG.E.64.CONSTANT R8, desc[UR6][R6.64+0x1000] ;  /* 0x0010000606087981 */ /* 0x000ee8000c1e9b00 */
[----:B------:R-:W4:Y:S04]  /*4660*/  LDG.E.64.CONSTANT R10, desc[UR6][R6.64+0x1800] ;  /* 0x00180006060a7981 */ /* 0x000f28000c1e9b00 */
[----:B------:R-:W5:Y:S04]  /*4670*/  LDG.E.64.CONSTANT R12, desc[UR6][R6.64+0x2000] ;  /* 0x00200006060c7981 */ /* 0x000f68000c1e9b00 */
[----:B------:R-:W5:Y:S04]  /*4680*/  LDG.E.64.CONSTANT R14, desc[UR6][R6.64+0x2800] ;  /* 0x00280006060e7981 */ /* 0x000f68000c1e9b00 */
[----:B------:R-:W5:Y:S04]  /*4690*/  LDG.E.64.CONSTANT R16, desc[UR6][R6.64+0x3000] ;  /* 0x0030000606107981 */ /* 0x000f68000c1e9b00 */
[----:B------:R-:W5:Y:S01]  /*46a0*/  LDG.E.64.CONSTANT R18, desc[UR6][R6.64+0x3800] ;  /* 0x0038000606127981 */ /* 0x000f62000c1e9b00 */
[----:B------:R-:W-:Y:S01]  /*46b0*/  ISETP.GE.U32.AND P1, PT, R4, 0x1000, PT ;  /* 0x000010000400780c */ /* 0x000fe20003f26070 */
[----:B------:R-:W-:Y:S01]  /*46c0*/  IMAD.MOV.U32 R45, RZ, RZ, 0x800 ;  /* 0x00000800ff2d7424 */ /* 0x000fe200078e00ff */
[----:B--2---:R-:W-:-:S06]  /*46d0*/  DSETP.GEU.AND P0, PT, R20, R2, PT ;  /* 0x000000021400722a */ /* 0x004fcc0003f0e000 */
        /* <DEDUP_REMOVED lines=21> */
[----:B------:R-:W0:Y:S01]  /*4830*/  LDC R24, c[0x0][0x390] ;  /* 0x0000e400ff187b82 */ /* 0x000e220000000800 */
[----:B------:R-:W-:Y:S02]  /*4840*/  VIADD R0, R4, 0xfffff800 ;  /* 0xfffff80004007836 */ /* 0x000fe40000000000 */
[----:B------:R-:W-:-:S07]  /*4850*/  IMAD.MOV.U32 R45, RZ, RZ, 0x800 ;  /* 0x00000800ff2d7424 */ /* 0x000fce00078e00ff */
.L_x_46:
[----:B------:R-:W-:-:S05]  /*4860*/  IMAD.WIDE R4, R45, 0x8, R6 ;  /* 0x000000082d047825 */ /* 0x000fca00078e0206 */
[----:B------:R-:W2:Y:S04]  /*4870*/  LDG.E.64.CONSTANT R10, desc[UR6][R4.64] ;  /* 0x00000006040a7981 */ /* 0x000ea8000c1e9b00 */
[----:B------:R-:W3:Y:S04]  /*4880*/  LDG.E.64.CONSTANT R12, desc[UR6][R4.64+0x800] ;  /* 0x00080006040c7981 */ /* 0x000ee8000c1e9b00 */
[----:B------:R-:W4:Y:S04]  /*4890*/  LDG.E.64.CONSTANT R14, desc[UR6][R4.64+0x1000] ;  /* 0x00100006040e7981 */ /* 0x000f28000c1e9b00 */
[----:B------:R-:W5:Y:S04]  /*48a0*/  LDG.E.64.CONSTANT R16, desc[UR6][R4.64+0x1800] ;  /* 0x0018000604107981 */ /* 0x000f68000c1e9b00 */
[----:B------:R-:W5:Y:S04]  /*48b0*/  LDG.E.64.CONSTANT R18, desc[UR6][R4.64+0x2000] ;  /* 0x0020000604127981 */ /* 0x000f68000c1e9b00 */
[----:B------:R-:W5:Y:S04]  /*48c0*/  LDG.E.64.CONSTANT R20, desc[UR6][R4.64+0x2800] ;  /* 0x0028000604147981 */ /* 0x000f68000c1e9b00 */
[----:B------:R-:W5:Y:S04]  /*48d0*/  LDG.E.64.CONSTANT R22, desc[UR6][R4.64+0x3000] ;  /* 0x0030000604167981 */ /* 0x000f68000c1e9b00 */
[----:B------:R0:W5:Y:S02]  /*48e0*/  LDG.E.64.CONSTANT R8, desc[UR6][R4.64+0x3800] ;  /* 0x0038000604087981 */ /* 0x000164000c1e9b00 */
[----:B0-----:R-:W-:-:S04]  /*48f0*/  IMAD.MOV.U32 R4, RZ, RZ, R24 ;  /* 0x000000ffff047224 */ /* 0x001fc800078e0018 */
[----:B------:R-:W-:-:S05]  /*4900*/  IMAD.IADD R5, R4, 0x1, -R45 ;  /* 0x0000000104057824 */ /* 0x000fca00078e0a2d */
[----:B------:R-:W-:Y:S01]  /*4910*/  ISETP.GE.AND P1, PT, R5, 0x800, PT ;  /* 0x000008000500780c */ /* 0x000fe20003f26270 */
        /* <DEDUP_REMOVED lines=25> */
[----:B------:R-:W-:-:S05]  /*4ab0*/  VIADD R45, R45, 0x800 ;  /* 0x000008002d2d7836 */ /* 0x000fca0000000000 */
[----:B------:R-:W-:-:S13]  /*4ac0*/  ISETP.GT.AND P0, PT, R45, R0, PT ;  /* 0x000000002d00720c */ /* 0x000fda0003f04270 */
[----:B------:R-:W-:Y:S05]  /*4ad0*/  @!P0 BRA `(.L_x_46) ;  /* 0xfffffffc00608947 */ /* 0x000fea000383ffff */
.L_x_44:
[----:B------:R-:W-:-:S13]  /*4ae0*/  ISETP.GE.AND P0, PT, R45, R4, PT ;  /* 0x000000042d00720c */ /* 0x000fda0003f06270 */
[----:B------:R-:W-:Y:S05]  /*4af0*/  @P0 BRA `(.L_x_45) ;  /* 0x0000000800fc0947 */ /* 0x000fea0003800000 */
[----:B------:R-:W-:Y:S01]  /*4b00*/  IMAD.IADD R0, R4, 0x1, -R45 ;  /* 0x0000000104007824 */ /* 0x000fe200078e0a2d */
[----:B------:R-:W-:Y:S04]  /*4b10*/  BSSY.RECONVERGENT B1, `(.L_x_45) ;  /* 0x00000bd000017945 */ /* 0x000fe80003800200 */
[----:B------:R-:W-:-:S13]  /*4b20*/  ISETP.GE.AND P0, PT, R41, R0, PT ;  /* 0x000000002900720c */ /* 0x000fda0003f06270 */
[----:B------:R-:W-:Y:S05]  /*4b30*/  @P0 BRA `(.L_x_47) ;  /* 0x0000000800e80947 */ /* 0x000fea0003800000 */
[----:B------:R-:W-:Y:S01]  /*4b40*/  LOP3.LUT R5, RZ, R41, RZ, 0x33, !PT ;  /* 0x00000029ff057212 */ /* 0x000fe200078e33ff */
[----:B------:R-:W-:Y:S01]  /*4b50*/  BSSY.RECONVERGENT B2, `(.L_x_48) ;  /* 0x0000017000027945 */ /* 0x000fe20003800200 */
[----:B------:R-:W-:Y:S02]  /*4b60*/  IMAD.MOV.U32 R43, RZ, RZ, R41 ;  /* 0x000000ffff2b7224 */ /* 0x000fe400078e0029 */
[----:B------:R-:W-:-:S04]  /*4b70*/  IADD3 R4, PT, PT, -R45, R4, R5 ;  /* 0x000000042d047210 */ /* 0x000fc80007ffe105 */
[C---:B------:R-:W-:Y:S02]  /*4b80*/  LOP3.LUT R5, R4.reuse, 0x300, RZ, 0xc0, !PT ;  /* 0x0000030004057812 */ /* 0x040fe400078ec0ff */
[----:B------:R-:W-:Y:S02]  /*4b90*/  ISETP.GE.U32.AND P2, PT, R4, 0x300, PT ;  /* 0x000003000400780c */ /* 0x000fe40003f46070 */
[----:B------:R-:W-:-:S13]  /*4ba0*/  ISETP.NE.AND P0, PT, R5, 0x300, PT ;  /* 0x000003000500780c */ /* 0x000fda0003f05270 */
[----:B------:R-:W-:Y:S05]  /*4bb0*/  @!P0 BRA `(.L_x_49) ;  /* 0x0000000000408947 */ /* 0x000fea0003800000 */
[----:B------:R-:W0:Y:S01]  /*4bc0*/  LDC.64 R6, c[0x0][0x380] ;  /* 0x0000e000ff067b82 */ /* 0x000e220000000a00 */
[----:B------:R-:W-:Y:S01]  /*4bd0*/  LEA.HI R4, R4, 0x1, RZ, 0x18 ;  /* 0x0000000104047811 */ /* 0x000fe200078fc0ff */
[----:B------:R-:W-:Y:S02]  /*4be0*/  IMAD.IADD R9, R41, 0x1, R45 ;  /* 0x0000000129097824 */ /* 0x000fe400078e022d */
[----:B------:R-:W-:Y:S01]  /*4bf0*/  IMAD.MOV.U32 R43, RZ, RZ, R41 ;  /* 0x000000ffff2b7224 */ /* 0x000fe200078e0029 */
[----:B------:R-:W-:-:S05]  /*4c00*/  LOP3.LUT R4, R4, 0x3, RZ, 0xc0, !PT ;  /* 0x0000000304047812 */ /* 0x000fca00078ec0ff */
[----:B------:R-:W-:-:S07]  /*4c10*/  IMAD.MOV R8, RZ, RZ, -R4 ;  /* 0x000000ffff087224 */ /* 0x000fce00078e0a04 */
.L_x_50:
[----:B0-----:R-:W-:-:S06]  /*4c20*/  IMAD.WIDE.U32 R4, R9, 0x8, R6 ;  /* 0x0000000809047825 */ /* 0x001fcc00078e0006 */
        /* <DEDUP_REMOVED lines=9> */
.L_x_49:
[----:B------:R-:W-:Y:S05]  /*4cc0*/  BSYNC.RECONVERGENT B2 ;  /* 0x0000000000027941 */ /* 0x000fea0003800200 */
.L_x_48:
[----:B------:R-:W-:Y:S05]  /*4cd0*/  @!P2 BRA `(.L_x_47) ;  /* 0x000000080080a947 */ /* 0x000fea0003800000 */
[----:B------:R-:W0:Y:S01]  /*4ce0*/  LDCU.64 UR4, c[0x0][0x380] ;  /* 0x00007000ff0477ac */ /* 0x000e220008000a00 */
[----:B------:R-:W-:Y:S01]  /*4cf0*/  IMAD.IADD R7, R0, 0x1, -R43 ;  /* 0x0000000100077824 */ /* 0x000fe200078e0a2b */
[C---:B------:R-:W-:Y:S01]  /*4d00*/  IADD3 R5, P0, PT, R43.reuse, R45, RZ ;  /* 0x0000002d2b057210 */ /* 0x040fe20007f1e0ff */
[----:B------:R-:W-:Y:S01]  /*4d10*/  BSSY.RECONVERGENT B2, `(.L_x_51) ;  /* 0x000005a000027945 */ /* 0x000fe20003800200 */
[----:B------:R-:W-:Y:S02]  /*4d20*/  IMAD.IADD R45, R43, 0x1, R45 ;  /* 0x000000012b2d7824 */ /* 0x000fe400078e022d */
        /* <DEDUP_REMOVED lines=8> */
[----:B------:R-:W0:Y:S01]  /*4db0*/  LDC.64 R6, c[0x0][0x380] ;  /* 0x0000e000ff067b82 */ /* 0x000e220000000a00 */
[----:B------:R-:W-:Y:S01]  /*4dc0*/  PLOP3.LUT P0, PT, PT, PT, PT, 0x8, 0x80 ;  /* 0x000000000080781c */ /* 0x000fe20003f0e170 */
[----:B------:R-:W-:-:S12]  /*4dd0*/  VIADD R40, R0, 0xfffff400 ;  /* 0xfffff40000287836 */ /* 0x000fd80000000000 */
.L_x_53:
[C---:B0-----:R-:W-:Y:S01]  /*4de0*/  IMAD.WIDE.U32 R38, R45.reuse, 0x8, R6 ;  /* 0x000000082d267825 */ /* 0x041fe200078e0006 */
        /* <DEDUP_REMOVED lines=76> */
.L_x_52:
[----:B------:R-:W-:Y:S05]  /*52b0*/  BSYNC.RECONVERGENT B2 ;  /* 0x0000000000027941 */ /* 0x000fea0003800200 */
.L_x_51:
[----:B------:R-:W-:Y:S01]  /*52c0*/  IMAD.IADD R6, R0, 0x1, -R43 ;  /* 0x0000000100067824 */ /* 0x000fe200078e0a2b */
[----:B------:R-:W-:Y:S04]  /*52d0*/  BSSY.RECONVERGENT B2, `(.L_x_54) ;  /* 0x000002c000027945 */ /* 0x000fe80003800200 */
[----:B------:R-:W-:-:S13]  /*52e0*/  ISETP.GT.AND P1, PT, R6, 0x400, PT ;  /* 0x000004000600780c */ /* 0x000fda0003f24270 */
[----:B------:R-:W-:Y:S05]  /*52f0*/  @!P1 BRA `(.L_x_55) ;  /* 0x0000000000a49947 */ /* 0x000fea0003800000 */
[----:B------:R-:W0:Y:S01]  /*5300*/  LDC.64 R16, c[0x0][0x380] ;  /* 0x0000e000ff107b82 */ /* 0x000e220000000a00 */
[----:B------:R-:W2:Y:S04]  /*5310*/  LDG.E.64.CONSTANT R10, desc[UR6][R4.64+-0x800] ;  /* 0xfff80006040a7981 */ /* 0x000ea8000c1e9b00 */
[----:B------:R-:W3:Y:S01]  /*5320*/  LDG.E.64.CONSTANT R12, desc[UR6][R4.64] ;  /* 0x00000006040c7981 */ /* 0x000ee2000c1e9b00 */
[----:B------:R-:W-:-:S03]  /*5330*/  VIADD R7, R45, 0x400 ;  /* 0x000004002d077836 */ /* 0x000fc60000000000 */
[----:B------:R-:W4:Y:S04]  /*5340*/  LDG.E.64.CONSTANT R14, desc[UR6][R4.64+0x800] ;  /* 0x00080006040e7981 */ /* 0x000f28000c1e9b00 */
[----:B------:R-:W5:Y:S04]  /*5350*/  LDG.E.64.CONSTANT R18, desc[UR6][R4.64+0x1800] ;  /* 0x0018000604127981 */ /* 0x000f68000c1e9b00 */
[----:B------:R-:W5:Y:S01]  /*5360*/  LDG.E.64.CONSTANT R20, desc[UR6][R4.64+0x2000] ;  /* 0x0020000604147981 */ /* 0x000f62000c1e9b00 */
[----:B0-----:R-:W-:-:S06]  /*5370*/  IMAD.WIDE.U32 R8, R45, 0x8, R16 ;  /* 0x000000082d087825 */ /* 0x001fcc00078e0010 */
[----:B------:R-:W2:Y:S01]  /*5380*/  LDG.E.64.CONSTANT R8, desc[UR6][R8.64] ;  /* 0x0000000608087981 */ /* 0x000ea2000c1e9b00 */
[----:B------:R-:W-:-:S03]  /*5390*/  IMAD.WIDE.U32 R16, R7, 0x8, R16 ;  /* 0x0000000807107825 */ /* 0x000fc600078e0010 */
[----:B------:R0:W5:Y:S04]  /*53a0*/  LDG.E.64.CONSTANT R6, desc[UR6][R4.64+0x2800] ;  /* 0x0028000604067981 */ /* 0x000168000c1e9b00 */
[----:B------:R-:W5:Y:S01]  /*53b0*/  LDG.E.64.CONSTANT R16, desc[UR6][R16.64] ;  /* 0x0000000610107981 */ /* 0x000f62000c1e9b00 */
[----:B------:R-:W-:Y:S01]  /*53c0*/  VIADD R43, R43, 0x800 ;  /* 0x000008002b2b7836 */ /* 0x000fe20000000000 */
[----:B0-----:R-:W-:Y:S01]  /*53d0*/  IADD3 R4, P2, PT, R4, 0x4000, RZ ;  /* 0x0000400004047810 */ /* 0x001fe20007f5e0ff */
[----:B------:R-:W-:-:S04]  /*53e0*/  VIADD R45, R45, 0x800 ;  /* 0x000008002d2d7836 */ /* 0x000fc80000000000 */
[----:B------:R-:W-:Y:S01]  /*53f0*/  IMAD.X R5, RZ, RZ, R5, P2 ;  /* 0x000000ffff057224 */ /* 0x000fe200010e0605 */
        /* <DEDUP_REMOVED lines=25> */
.L_x_55:
[----:B------:R-:W-:Y:S05]  /*5590*/  BSYNC.RECONVERGENT B2 ;  /* 0x0000000000027941 */ /* 0x000fea0003800200 */
.L_x_54:
[----:B------:R-:W-:-:S13]  /*55a0*/  ISETP.LT.OR P0, PT, R43, R0, P0 ;  /* 0x000000002b00720c */ /* 0x000fda0000701670 */
[----:B------:R-:W-:Y:S05]  /*55b0*/  @!P0 BRA `(.L_x_47) ;  /* 0x0000000000488947 */ /* 0x000fea0003800000 */
[----:B------:R-:W0:Y:S01]  /*55c0*/  LDC.64 R6, c[0x0][0x380] ;  /* 0x0000e000ff067b82 */ /* 0x000e220000000a00 */
[----:B------:R-:W2:Y:S04]  /*55d0*/  LDG.E.64.CONSTANT R8, desc[UR6][R4.64+-0x800] ;  /* 0xfff8000604087981 */ /* 0x000ea8000c1e9b00 */
[----:B------:R-:W3:Y:S04]  /*55e0*/  LDG.E.64.CONSTANT R10, desc[UR6][R4.64] ;  /* 0x00000006040a7981 */ /* 0x000ee8000c1e9b00 */
[----:B------:R-:W4:Y:S01]  /*55f0*/  LDG.E.64.CONSTANT R12, desc[UR6][R4.64+0x800] ;  /* 0x00080006040c7981 */ /* 0x000f22000c1e9b00 */
[----:B0-----:R-:W-:-:S06]  /*5600*/  IMAD.WIDE.U32 R6, R45, 0x8, R6 ;  /* 0x000000082d067825 */ /* 0x001fcc00078e0006 */
[----:B------:R-:W5:Y:S02]  /*5610*/  LDG.E.64.CONSTANT R6, desc[UR6][R6.64] ;  /* 0x0000000606067981 */ /* 0x000f64000c1e9b00 */
[----:B-----5:R-:W-:-:S06]  /*5620*/  DSETP.GEU.AND P0, PT, R2, R6, PT ;  /* 0x000000060200722a */ /* 0x020fcc0003f0e000 */
        /* <DEDUP_REMOVED lines=10> */
[----:B------:R-:W-:-:S07]  /*56d0*/  FSEL R3, R13, R3, !P0 ;  /* 0x000000030d037208 */ /* 0x000fce0004000000 */
.L_x_47:
[----:B------:R-:W-:Y:S05]  /*56e0*/  BSYNC.RECONVERGENT B1 ;  /* 0x0000000000017941 */ /* 0x000fea0003800200 */
.L_x_45:
        /* <DEDUP_REMOVED lines=54> */
[----:B------:R-:W1:Y:S01]  /*5a50*/  S2UR UR5, SR_CgaCtaId ;  /* 0x00000000000579c3 */ /* 0x000e620000008800 */
[----:B------:R-:W-:Y:S02]  /*5a60*/  UMOV UR4, 0x400 ;  /* 0x0000040000047882 */ /* 0x000fe40000000000 */
[----:B-1----:R-:W-:-:S09]  /*5a70*/  ULEA UR4, UR5, UR4, 0x18 ;  /* 0x0000000405047291 */ /* 0x002fd2000f8ec0ff */
[----:B0-----:R-:W0:Y:S04]  /*5a80*/  LDS.128 R8, [UR4+0x10] ;  /* 0x00001004ff087984 */ /* 0x001e280008000c00 */
        /* <DEDUP_REMOVED lines=23> */
[----:B------:R-:W-:-:S07]  /*5c00*/  FSEL R7, R3, R5, !P1 ;  /* 0x0000000503077208 */ /* 0x000fce0004800000 */
.L_x_17:
[----:B------:R-:W-:Y:S05]  /*5c10*/  BSYNC.RECONVERGENT B0 ;  /* 0x0000000000007941 */ /* 0x000fea0003800200 */
.L_x_1:
[----:B------:R-:W-:Y:S05]  /*5c20*/  @P0 EXIT ;  /* 0x000000000000094d */ /* 0x000fea0003800000 */
[----:B------:R-:W4:Y:S01]  /*5c30*/  LDCU.64 UR8, c[0x0][0x398] ;  /* 0x00007300ff0877ac */ /* 0x000f220008000a00 */
[----:B---3--:R-:W3:Y:S01]  /*5c40*/  LDC.64 R4, c[0x0][0x388] ;  /* 0x0000e200ff047b82 */ /* 0x008ee20000000a00 */
[----:B------:R-:W0:Y:S01]  /*5c50*/  LDCU.64 UR4, c[0x0][0x398] ;  /* 0x00007300ff0477ac */ /* 0x000e220008000a00 */
[----:B----4-:R-:W-:-:S06]  /*5c60*/  DSETP.GT.AND P0, PT, R6, UR8, PT ;  /* 0x0000000806007e2a */ /* 0x010fcc000bf04000 */
[----:B012---:R-:W-:Y:S02]  /*5c70*/  FSEL R2, R6, UR4, P0 ;  /* 0x0000000406027c08 */ /* 0x007fe40008000000 */
[----:B------:R-:W-:-:S05]  /*5c80*/  FSEL R3, R7, UR5, P0 ;  /* 0x0000000507037c08 */ /* 0x000fca0008000000 */
[----:B---3--:R-:W-:Y:S01]  /*5c90*/  STG.E.64 desc[UR6][R4.64], R2 ;  /* 0x0000000204007986 */ /* 0x008fe2000c101b06 */
[----:B------:R-:W-:Y:S05]  /*5ca0*/  EXIT ;  /* 0x000000000000794d */ /* 0x000fea0003800000 */
.L_x_56:
[----:B------:R-:W-:-:S00]  /*5cb0*/  BRA `(.L_x_56) ;  /* 0xfffffffc00fc7947 */ /* 0x000fc0000383ffff */
[----:B------:R-:W-:-:S00]  /*5cc0*/  NOP ;  /* 0x0000000000007918 */ /* 0x000fc00000000000 */
        /* <DEDUP_REMOVED lines=11> */
.L_x_149:


//--------------------- .text._ZN3cub18CUB_300001_SM_10006detail6reduce18DeviceReduceKernelINS2_10policy_hubIdjN4cuda3__47maximumIvEEE10Policy1000EPdjS8_dNS5_3std3__410__identityEEEvT0_PT3_T1_NS0_13GridEvenShareISI_EET2_T4_ --------------------------
	.section	.text._ZN3cub18CUB_300001_SM_10006detail6reduce18DeviceReduceKernelINS2_10policy_hubIdjN4cuda3__47maximumIvEEE10Policy1000EPdjS8_dNS5_3std3__410__identityEEEvT0_PT3_T1_NS0_13GridEvenShareISI_EET2_T4_,"ax",@progbits
	.align	128
        .global         _ZN3cub18CUB_300001_SM_10006detail6reduce18DeviceReduceKernelINS2_10policy_hubIdjN4cuda3__47maximumIvEEE10Policy1000EPdjS8_dNS5_3std3__410__identityEEEvT0_PT3_T1_NS0_13GridEvenShareISI_EET2_T4_
        .type           _ZN3cub18CUB_300001_SM_10006detail6reduce18DeviceReduceKernelINS2_10policy_hubIdjN4cuda3__47maximumIvEEE10Policy1000EPdjS8_dNS5_3std3__410__identityEEEvT0_PT3_T1_NS0_13GridEvenShareISI_EET2_T4_,@function
        .size           _ZN3cub18CUB_300001_SM_10006detail6reduce18DeviceReduceKernelINS2_10policy_hubIdjN4cuda3__47maximumIvEEE10Policy1000EPdjS8_dNS5_3std3__410__identityEEEvT0_PT3_T1_NS0_13GridEvenShareISI_EET2_T4_,(.L_x_150 - _ZN3cub18CUB_300001_SM_10006detail6reduce18DeviceReduceKernelINS2_10policy_hubIdjN4cuda3__47maximumIvEEE10Policy1000EPdjS8_dNS5_3std3__410__identityEEEvT0_PT3_T1_NS0_13GridEvenShareISI_EET2_T4_)
        .other          _ZN3cub18CUB_300001_SM_10006detail6reduce18DeviceReduceKernelINS2_10policy_hubIdjN4cuda3__47maximumIvEEE10Policy1000EPdjS8_dNS5_3std3__410__identityEEEvT0_PT3_T1_NS0_13GridEvenShareISI_EET2_T4_,@"STO_CUDA_ENTRY STV_DEFAULT"
_ZN3cub18CUB_300001_SM_10006detail6reduce18DeviceReduceKernelINS2_10policy_hubIdjN4cuda3__47maximumIvEEE10Policy1000EPdjS8_dNS5_3std3__410__identityEEEvT0_PT3_T1_NS0_13GridEvenShareISI_EET2_T4_:
.text._ZN3cub18CUB_300001_SM_10006detail6reduce18DeviceReduceKernelINS2_10policy_hubIdjN4cuda3__47maximumIvEEE10Policy1000EPdjS8_dNS5_3std3__410__identityEEEvT0_PT3_T1_NS0_13GridEvenShareISI_EET2_T4_:
[----:B------:R-:W-:Y:S01]  /*0000*/  LDC R1, c[0x0][0x37c] ;  /* 0x0000df00ff017b82 */ /* 0x000fe20000000800 */
[----:B------:R-:W0:Y:S07]  /*0010*/  LDCU UR4, c[0x0][0x380] ;  /* 0x00007000ff0477ac */ /* 0x000e2e0008000800 */
[----:B------:R-:W1:Y:S01]  /*0020*/  S2UR UR16, SR_CTAID.X ;  /* 0x00000000001079c3 */ /* 0x000e620000002500 */
[----:B------:R-:W-:Y:S01]  /*0030*/  BSSY.RECONVERGENT B0, `(.L_x_57) ;  /* 0x00003fa000007945 */ /* 0x000fe20003800200 */
[----:B------:R-:W2:Y:S01]  /*0040*/  LDCU UR5, c[0x0][0x3ac] ;  /* 0x00007580ff0577ac */ /* 0x000ea20008000800 */
[----:B------:R-:W3:Y:S01]  /*0050*/  LDCU.64 UR10, c[0x0][0x358] ;  /* 0x00006b00ff0a77ac */ /* 0x000ee20008000a00 */
[----:B0-----:R-:W-:-:S02]  /*0060*/  ULOP3.LUT UP0, URZ, UR4, 0x1f, URZ, 0xc0, !UPT ;  /* 0x0000001f04ff7892 */ /* 0x001fc4000f80c0ff */
[----:B--2---:R-:W-:-:S07]  /*0070*/  USHF.L.U32 UR5, UR5, 0xb, URZ ;  /* 0x0000000b05057899 */ /* 0x004fce00080006ff */
[----:B---3--:R-:W-:Y:S05]  /*0080*/  BRA.U UP0, `(.L_x_58) ;  /* 0x0000001d00dc7547 */ /* 0x008fea000b800000 */
[----:B------:R-:W1:Y:S02]  /*0090*/  LDCU UR8, c[0x0][0x3a8] ;  /* 0x00007500ff0877ac */ /* 0x000e640008000800 */
[----:B-1----:R-:W-:-:S04]  /*00a0*/  UIMAD UR12, UR16, -0x800, UR8 ;  /* 0xfffff800100c78a4 */ /* 0x002fc8000f8e0208 */
[----:B------:R-:W-:-:S09]  /*00b0*/  UISETP.GT.U32.AND UP0, UPT, UR12, 0x7ff, UPT ;  /* 0x000007ff0c00788c */ /* 0x000fd2000bf04070 */
[----:B------:R-:W-:Y:S05]  /*00c0*/  BRA.U UP0, `(.L_x_59) ;  /* 0x0000001100407547 */ /* 0x000fea000b800000 */
[----:B------:R-:W0:Y:S01]  /*00d0*/  S2R R0, SR_TID.X ;  /* 0x0000000000007919 */ /* 0x000e220000002100 */
[----:B------:R-:W-:Y:S01]  /*00e0*/  BSSY.RECONVERGENT B1, `(.L_x_60) ;  /* 0x000000b000017945 */ /* 0x000fe20003800200 */
[----:B------:R-:W-:Y:S02]  /*00f0*/  CS2R R2, SRZ ;  /* 0x0000000000027805 */ /* 0x000fe4000001ff00 */
[----:B0-----:R-:W-:Y:S01]  /*0100*/  ISETP.GE.U32.AND P0, PT, R0, UR12, PT ;  /* 0x0000000c00007c0c */ /* 0x001fe2000bf06070 */
[----:B------:R-:W-:-:S12]  /*0110*/  IMAD.MOV.U32 R8, RZ, RZ, R0 ;  /* 0x000000ffff087224 */ /* 0x000fd800078e0000 */
[----:B------:R-:W-:Y:S05]  /*0120*/  @P0 BRA `(.L_x_61) ;  /* 0x0000000000180947 */ /* 0x000fea0003800000 */
[----:B------:R-:W0:Y:S01]  /*0130*/  LDC.64 R2, c[0x0][0x380] ;  /* 0x0000e000ff027b82 */ /* 0x000e220000000a00 */
[----:B------:R-:W-:-:S04]  /*0140*/  IMAD.U32 R5, RZ, RZ, UR16 ;  /* 0x00000010ff057e24 */ /* 0x000fc8000f8e00ff */
[----:B------:R-:W-:-:S04]  /*0150*/  IMAD R5, R5, 0x800, R0 ;  /* 0x0000080005057824 */ /* 0x000fc800078e0200 */
[----:B0-----:R-:W-:-:S06]  /*0160*/  IMAD.WIDE.U32 R2, R5, 0x8, R2 ;  /* 0x0000000805027825 */ /* 0x001fcc00078e0002 */
[----:B------:R-:W5:Y:S01]  /*0170*/  LDG.E.64.CONSTANT R2, desc[UR10][R2.64] ;  /* 0x0000000a02027981 */ /* 0x000f62000c1e9b00 */
[----:B------:R-:W-:-:S07]  /*0180*/  VIADD R8, R0, 0x100 ;  /* 0x0000010000087836 */ /* 0x000fce0000000000 */
.L_x_61:
[----:B------:R-:W-:Y:S05]  /*0190*/  BSYNC.RECONVERGENT B1 ;  /* 0x0000000000017941 */ /* 0x000fea0003800200 */
.L_x_60:
[----:B------:R-:W-:Y:S01]  /*01a0*/  ISETP.GE.U32.AND P0, PT, R8, UR12, PT ;  /* 0x0000000c08007c0c */ /* 0x000fe2000bf06070 */
[----:B------:R-:W-:-:S12]  /*01b0*/  BSSY.RECONVERGENT B1, `(.L_x_62) ;  /* 0x000003d000017945 */ /* 0x000fd80003800200 */
[----:B------:R-:W-:Y:S05]  /*01c0*/  @P0 BRA `(.L_x_63) ;  /* 0x0000000000ec0947 */ /* 0x000fea0003800000 */
[----:B------:R-:W-:Y:S01]  /*01d0*/  LOP3.LUT R4, RZ, R8, RZ, 0x33, !PT ;  /* 0x00000008ff047212 */ /* 0x000fe200078e33ff */
[----:B------:R-:W-:Y:S01]  /*01e0*/  IMAD.U32 R6, RZ, RZ, UR16 ;  /* 0x00000010ff067e24 */ /* 0x000fe2000f8e00ff */
[----:B------:R-:W-:Y:S03]  /*01f0*/  BSSY.RECONVERGENT B2, `(.L_x_64) ;  /* 0x0000017000027945 */ /* 0x000fe60003800200 */
[----:B------:R-:W-:-:S04]  /*0200*/  VIADD R5, R4, UR8 ;  /* 0x0000000804057c36 */ /* 0x000fc80008000000 */
[----:B------:R-:W-:Y:S01]  /*0210*/  IMAD R4, R6, -0x800, R5 ;  /* 0xfffff80006047824 */ /* 0x000fe200078e0205 */
[----:B------:R-:W-:-:S04]  /*0220*/  LOP3.LUT R6, R5, 0x300, RZ, 0xc0, !PT ;  /* 0x0000030005067812 */ /* 0x000fc800078ec0ff */
[----:B------:R-:W-:Y:S02]  /*0230*/  ISETP.NE.AND P0, PT, R6, 0x300, PT ;  /* 0x000003000600780c */ /* 0x000fe40003f05270 */
[----:B------:R-:W-:-:S11]  /*0240*/  ISETP.GE.U32.AND P2, PT, R4, 0x300, PT ;  /* 0x000003000400780c */ /* 0x000fd60003f46070 */
[----:B------:R-:W-:Y:S05]  /*0250*/  @!P0 BRA `(.L_x_65) ;  /* 0x0000000000408947 */ /* 0x000fea0003800000 */
[----:B------:R-:W0:Y:S01]  /*0260*/  LDC.64 R6, c[0x0][0x380] ;  /* 0x0000e000ff067b82 */ /* 0x000e220000000a00 */
[----:B------:R-:W-:Y:S01]  /*0270*/  LEA.HI R4, R5, 0x1, RZ, 0x18 ;  /* 0x0000000105047811 */ /* 0x000fe200078fc0ff */
[----:B------:R-:W-:-:S03]  /*0280*/  IMAD.U32 R9, RZ, RZ, UR16 ;  /* 0x00000010ff097e24 */ /* 0x000fc6000f8e00ff */
[----:B------:R-:W-:Y:S01]  /*0290*/  LOP3.LUT R4, R4, 0x3, RZ, 0xc0, !PT ;  /* 0x0000000304047812 */ /* 0x000fe200078ec0ff */
[----:B------:R-:W-:-:S04]  /*02a0*/  IMAD R9, R9, 0x800, R8 ;  /* 0x0000080009097824 */ /* 0x000fc800078e0208 */
[----:B------:R-:W-:-:S07]  /*02b0*/  IMAD.MOV R10, RZ, RZ, -R4 ;  /* 0x000000ffff0a7224 */ /* 0x000fce00078e0a04 */
.L_x_66:
[----:B0-----:R-:W-:-:S06]  /*02c0*/  IMAD.WIDE.U32 R4, R9, 0x8, R6 ;  /* 0x0000000809047825 */ /* 0x001fcc00078e0006 */
[----:B------:R-:W2:Y:S01]  /*02d0*/  LDG.E.64.CONSTANT R4, desc[UR10][R4.64] ;  /* 0x0000000a04047981 */ /* 0x000ea2000c1e9b00 */
[----:B------:R-:W-:Y:S02]  /*02e0*/  VIADD R10, R10, 0x1 ;  /* 0x000000010a0a7836 */ /* 0x000fe40000000000 */
[----:B------:R-:W-:Y:S02]  /*02f0*/  VIADD R8, R8, 0x100 ;  /* 0x0000010008087836 */ /* 0x000fe40000000000 */
[----:B------:R-:W-:Y:S01]  /*0300*/  VIADD R9, R9, 0x100 ;  /* 0x0000010009097836 */ /* 0x000fe20000000000 */
[----:B------:R-:W-:Y:S01]  /*0310*/  ISETP.NE.AND P1, PT, R10, RZ, PT ;  /* 0x000000ff0a00720c */ /* 0x000fe20003f25270 */
[----:B--2--5:R-:W-:-:S06]  /*0320*/  DSETP.GEU.AND P0, PT, R2, R4, PT ;  /* 0x000000040200722a */ /* 0x024fcc0003f0e000 */
[----:B------:R-:W-:Y:S02]  /*0330*/  FSEL R2, R4, R2, !P0 ;  /* 0x0000000204027208 */ /* 0x000fe40004000000 */
[----:B------:R-:W-:-:S04]  /*0340*/  FSEL R3, R5, R3, !P0 ;  /* 0x0000000305037208 */ /* 0x000fc80004000000 */
[----:B------:R-:W-:Y:S05]  /*0350*/  @P1 BRA `(.L_x_66) ;  /* 0xfffffffc00d81947 */ /* 0x000fea000383ffff */
.L_x_65:
[----:B------:R-:W-:Y:S05]  /*0360*/  BSYNC.RECONVERGENT B2 ;  /* 0x0000000000027941 */ /* 0x000fea0003800200 */
.L_x_64:
[----:B------:R-:W-:Y:S05]  /*0370*/  @!P2 BRA `(.L_x_63) ;  /* 0x000000000080a947 */ /* 0x000fea0003800000 */
[----:B------:R-:W0:Y:S01]  /*0380*/  LDC.64 R4, c[0x0][0x380] ;  /* 0x0000e000ff047b82 */ /* 0x000e220000000a00 */
[----:B------:R-:W-:Y:S02]  /*0390*/  IMAD.U32 R7, RZ, RZ, UR16 ;  /* 0x00000010ff077e24 */ /* 0x000fe4000f8e00ff */
[----:B------:R-:W-:Y:S02]  /*03a0*/  VIADD R6, R8, 0x200 ;  /* 0x0000020008067836 */ /* 0x000fe40000000000 */
[----:B------:R-:W-:-:S07]  /*03b0*/  IMAD R7, R7, 0x800, R8 ;  /* 0x0000080007077824 */ /* 0x000fce00078e0208 */
.L_x_67:
[----:B0-----:R-:W-:-:S04]  /*03c0*/  IMAD.WIDE.U32 R8, R7, 0x8, R4 ;  /* 0x0000000807087825 */ /* 0x001fc800078e0004 */
[----:B------:R-:W-:Y:S02]  /*03d0*/  VIADD R11, R7, 0x100 ;  /* 0x00000100070b7836 */ /* 0x000fe40000000000 */
[----:B------:R-:W2:Y:S02]  /*03e0*/  LDG.E.64.CONSTANT R8, desc[UR10][R8.64] ;  /* 0x0000000a08087981 */ /* 0x000ea4000c1e9b00 */
[----:B------:R-:W-:-:S04]  /*03f0*/  IMAD.WIDE.U32 R10, R11, 0x8, R4 ;  /* 0x000000080b0a7825 */ /* 0x000fc800078e0004 */
[----:B------:R-:W-:Y:S02]  /*0400*/  VIADD R13, R7, 0x200 ;  /* 0x00000200070d7836 */ /* 0x000fe40000000000 */
[----:B------:R-:W3:Y:S02]  /*0410*/  LDG.E.64.CONSTANT R10, desc[UR10][R10.64] ;  /* 0x0000000a0a0a7981 */ /* 0x000ee4000c1e9b00 */
[----:B------:R-:W-:-:S04]  /*0420*/  IMAD.WIDE.U32 R12, R13, 0x8, R4 ;  /* 0x000000080d0c7825 */ /* 0x000fc800078e0004 */
[----:B------:R-:W-:Y:S02]  /*0430*/  VIADD R15, R7, 0x300 ;  /* 0x00000300070f7836 */ /* 0x000fe40000000000 */
[----:B------:R-:W4:Y:S02]  /*0440*/  LDG.E.64.CONSTANT R12, desc[UR10][R12.64] ;  /* 0x0000000a0c0c7981 */ /* 0x000f24000c1e9b00 */
[----:B------:R-:W-:-:S06]  /*0450*/  IMAD.WIDE.U32 R14, R15, 0x8, R4 ;  /* 0x000000080f0e7825 */ /* 0x000fcc00078e0004 */
[----:B------:R-:W4:Y:S01]  /*0460*/  LDG.E.64.CONSTANT R14, desc[UR10][R14.64] ;  /* 0x0000000a0e0e7981 */ /* 0x000f22000c1e9b00 */
[----:B------:R-:W-:Y:S01]  /*0470*/  VIADD R7, R7, 0x400 ;  /* 0x0000040007077836 */ /* 0x000fe20000000000 */
[----:B--2--5:R-:W-:-:S06]  /*0480*/  DSETP.GEU.AND P0, PT, R2, R8, PT ;  /* 0x000000080200722a */ /* 0x024fcc0003f0e000 */
[----:B------:R-:W-:Y:S01]  /*0490*/  FSEL R2, R8, R2, !P0 ;  /* 0x0000000208027208 */ /* 0x000fe20004000000 */
[C---:B------:R-:W-:Y:S01]  /*04a0*/  VIADD R8, R6.reuse, 0x200 ;  /* 0x0000020006087836 */ /* 0x040fe20000000000 */
[----:B------:R-:W-:Y:S01]  /*04b0*/  FSEL R3, R9, R3, !P0 ;  /* 0x0000000309037208 */ /* 0x000fe20004000000 */
[----:B------:R-:W-:-:S03]  /*04c0*/  VIADD R6, R6, 0x400 ;  /* 0x0000040006067836 */ /* 0x000fc60000000000 */
[----:B------:R-:W-:Y:S02]  /*04d0*/  ISETP.GE.AND P1, PT, R8, UR12, PT ;  /* 0x0000000c08007c0c */ /* 0x000fe4000bf26270 */
        /* <DEDUP_REMOVED lines=8> */
[----:B------:R-:W-:Y:S01]  /*0560*/  FSEL R3, R15, R3, !P0 ;  /* 0x000000030f037208 */ /* 0x000fe20004000000 */
[----:B------:R-:W-:Y:S06]  /*0570*/  @!P1 BRA `(.L_x_67) ;  /* 0xfffffffc00909947 */ /* 0x000fec000383ffff */
.L_x_63:
[----:B------:R-:W-:Y:S05]  /*0580*/  BSYNC.RECONVERGENT B1 ;  /* 0x0000000000017941 */ /* 0x000fea0003800200 */
.L_x_62:
[----:B------:R-:W-:-:S09]  /*0590*/  UISETP.GE.U32.AND UP0, UPT, UR12, 0x100, UPT ;  /* 0x000001000c00788c */ /* 0x000fd2000bf06070 */
[----:B------:R-:W-:Y:S05]  /*05a0*/  BRA.U !UP0, `(.L_x_68) ;  /* 0x00000005082c7547 */ /* 0x000fea000b800000 */
        /* <DEDUP_REMOVED lines=11> */
[----:B------:R-:W-:Y:S04]  /*0660*/  SHFL.DOWN PT, R6, R4, 0x2, 0x1f ;  /* 0x08401f0004067f89 */ /* 0x000fe800000e0000 */
[----:B------:R-:W0:Y:S01]  /*0670*/  SHFL.DOWN PT, R7, R5, 0x2, 0x1f ;  /* 0x08401f0005077f89 */ /* 0x000e2200000e0000 */
[----:B------:R-:W1:Y:S01]  /*0680*/  @!P2 S2R R8, SR_CgaCtaId ;  /* 0x000000000008a919 */ /* 0x000e620000008800 */
[----:B0-----:R-:W-:-:S06]  /*0690*/  DSETP.GEU.AND P1, PT, R4, R6, PT ;  /* 0x000000060400722a */ /* 0x001fcc0003f2e000 */
[----:B------:R-:W-:Y:S02]  /*06a0*/  @!P0 FSEL R4, R6, R4, !P1 ;  /* 0x0000000406048208 */ /* 0x000fe40004800000 */
[----:B------:R-:W-:Y:S02]  /*06b0*/  @!P0 FSEL R5, R7, R5, !P1 ;  /* 0x0000000507058208 */ /* 0x000fe40004800000 */
[----:B------:R-:W-:Y:S01]  /*06c0*/  ISETP.GT.AND P0, PT, R9, 0x1b, PT ;  /* 0x0000001b0900780c */ /* 0x000fe20003f04270 */
[----:B------:R-:W-:Y:S01]  /*06d0*/  SHFL.DOWN PT, R2, R4, 0x4, 0x1f ;  /* 0x08801f0004027f89 */ /* 0x000fe200000e0000 */
[----:B------:R-:W-:Y:S02]  /*06e0*/  @!P2 MOV R7, 0x400 ;  /* 0x000004000007a802 */ /* 0x000fe40000000f00 */
[----:B------:R-:W-:Y:S01]  /*06f0*/  @!P2 SHF.R.U32.HI R6, RZ, 0x2, R0 ;  /* 0x00000002ff06a819 */ /* 0x000fe20000011600 */
[----:B------:R-:W0:Y:S01]  /*0700*/  SHFL.DOWN PT, R3, R5, 0x4, 0x1f ;  /* 0x08801f0005037f89 */ /* 0x000e2200000e0000 */
[----:B-1----:R-:W-:-:S02]  /*0710*/  @!P2 LEA R11, R8, R7, 0x18 ;  /* 0x00000007080ba211 */ /* 0x002fc400078ec0ff */
[----:B------:R-:W-:-:S05]  /*0720*/  @!P2 LOP3.LUT R8, R6, 0xf8, RZ, 0xc0, !PT ;  /* 0x000000f80608a812 */ /* 0x000fca00078ec0ff */
        /* <DEDUP_REMOVED lines=26> */
[----:B-1----:R-:W1:Y:S04]  /*08d0*/  LDS.128 R4, [UR4+0x20] ;  /* 0x00002004ff047984 */ /* 0x002e680008000c00 */
[----:B------:R-:W2:Y:S01]  /*08e0*/  LDS.128 R8, [UR4+0x30] ;  /* 0x00003004ff087984 */ /* 0x000ea20008000c00 */
        /* <DEDUP_REMOVED lines=8> */
[----:B------:R-:W-:Y:S02]  /*0970*/  FSEL R5, R5, R3, !P1 ;  /* 0x0000000305057208 */ /* 0x000fe40004800000 */
[----:B------:R-:W0:Y:S04]  /*0980*/  LDS.64 R2, [UR4+0x40] ;  /* 0x00004004ff027984 */ /* 0x000e280008000a00 */
[----:B------:R-:W-:-:S06]  /*0990*/  DSETP.GEU.AND P1, PT, R4, R6, PT ;  /* 0x000000060400722a */ /* 0x000fcc0003f2e000 */
[----:B------:R-:W-:Y:S02]  /*09a0*/  FSEL R4, R6, R4, !P1 ;  /* 0x0000000406047208 */ /* 0x000fe40004800000 */
[----:B------:R-:W-:-:S06]  /*09b0*/  FSEL R5, R7, R5, !P1 ;  /* 0x0000000507057208 */ /* 0x000fcc0004800000 */
[----:B--2---:R-:W-:-:S06]  /*09c0*/  DSETP.GEU.AND P1, PT, R4, R8, PT ;  /* 0x000000080400722a */ /* 0x004fcc0003f2e000 */
[----:B------:R-:W-:Y:S02]  /*09d0*/  FSEL R4, R8, R4, !P1 ;  /* 0x0000000408047208 */ /* 0x000fe40004800000 */
[----:B------:R-:W-:-:S06]  /*09e0*/  FSEL R5, R9, R5, !P1 ;  /* 0x0000000509057208 */ /* 0x000fcc0004800000 */
[----:B------:R-:W-:-:S06]  /*09f0*/  DSETP.GEU.AND P1, PT, R4, R10, PT ;  /* 0x0000000a0400722a */ /* 0x000fcc0003f2e000 */
[----:B------:R-:W-:Y:S02]  /*0a00*/  FSEL R4, R10, R4, !P1 ;  /* 0x000000040a047208 */ /* 0x000fe40004800000 */
[----:B------:R-:W-:-:S06]  /*0a10*/  FSEL R5, R11, R5, !P1 ;  /* 0x000000050b057208 */ /* 0x000fcc0004800000 */
[----:B0-----:R-:W-:-:S06]  /*0a20*/  DSETP.GEU.AND P1, PT, R4, R2, PT ;  /* 0x000000020400722a */ /* 0x001fcc0003f2e000 */
[----:B------:R-:W-:Y:S02]  /*0a30*/  FSEL R2, R2, R4, !P1 ;  /* 0x0000000402027208 */ /* 0x000fe40004800000 */
[----:B------:R-:W-:Y:S01]  /*0a40*/  FSEL R3, R3, R5, !P1 ;  /* 0x0000000503037208 */ /* 0x000fe20004800000 */
[----:B------:R-:W-:Y:S06]  /*0a50*/  BRA `(.L_x_69) ;  /* 0x00000034005c7947 */ /* 0x000fec0003800000 */
.L_x_68:
[----:B------:R-:W-:Y:S01]  /*0a60*/  LOP3.LUT R4, R0, 0x3e0, RZ, 0xc0, !PT ;  /* 0x000003e000047812 */ /* 0x000fe200078ec0ff */
[----:B------:R-:W0:Y:S04]  /*0a70*/  S2R R10, SR_LANEID ;  /* 0x00000000000a7919 */ /* 0x000e280000000000 */
[----:B------:R-:W-:Y:S01]  /*0a80*/  VIADD R5, R4, 0x20 ;  /* 0x0000002004057836 */ /* 0x000fe20000000000 */
[----:B------:R-:W-:-:S04]  /*0a90*/  LOP3.LUT R4, RZ, R4, RZ, 0x33, !PT ;  /* 0x00000004ff047212 */ /* 0x000fc800078e33ff */
[----:B------:R-:W-:Y:S01]  /*0aa0*/  ISETP.GT.U32.AND P0, PT, R5, UR12, PT ;  /* 0x0000000c05007c0c */ /* 0x000fe2000bf04070 */
[----:B------:R-:W-:-:S05]  /*0ab0*/  VIADD R4, R4, UR12 ;  /* 0x0000000c04047c36 */ /* 0x000fca0008000000 */
[----:B------:R-:W-:-:S05]  /*0ac0*/  SEL R5, R4, 0x1f, P0 ;  /* 0x0000001f04057807 */ /* 0x000fca0000000000 */
[----:B-----5:R-:W-:Y:S04]  /*0ad0*/  SHFL.DOWN PT, R6, R2, 0x1, R5 ;  /* 0x0820000002067989 */ /* 0x020fe800000e0005 */
[----:B------:R-:W1:Y:S01]  /*0ae0*/  SHFL.DOWN PT, R7, R3, 0x1, R5 ;  /* 0x0820000003077989 */ /* 0x000e6200000e0005 */
[----:B0-----:R-:W-:Y:S01]  /*0af0*/  ISETP.GE.AND P0, PT, R10, R5, PT ;  /* 0x000000050a00720c */ /* 0x001fe20003f06270 */
[----:B-1----:R-:W-:-:S06]  /*0b00*/  DSETP.GEU.AND P1, PT, R2, R6, PT ;  /* 0x000000060200722a */ /* 0x002fcc0003f2e000 */
[-C--:B------:R-:W-:Y:S01]  /*0b10*/  FSEL R9, R6, R2.reuse, !P1 ;  /* 0x0000000206097208 */ /* 0x080fe20004800000 */
[----:B------:R-:W-:Y:S01]  /*0b20*/  VIADD R6, R10, 0x2 ;  /* 0x000000020a067836 */ /* 0x000fe20000000000 */
[-C--:B------:R-:W-:Y:S02]  /*0b30*/  FSEL R7, R7, R3.reuse, !P1 ;  /* 0x0000000307077208 */ /* 0x080fe40004800000 */
[----:B------:R-:W-:Y:S02]  /*0b40*/  FSEL R4, R9, R2, !P0 ;  /* 0x0000000209047208 */ /* 0x000fe40004000000 */
[----:B------:R-:W-:Y:S02]  /*0b50*/  FSEL R7, R7, R3, !P0 ;  /* 0x0000000307077208 */ /* 0x000fe40004000000 */
[----:B------:R-:W-:Y:S01]  /*0b60*/  ISETP.GT.AND P0, PT, R6, R5, PT ;  /* 0x000000050600720c */ /* 0x000fe20003f04270 */
[----:B------:R-:W-:Y:S01]  /*0b70*/  SHFL.DOWN PT, R8, R4, 0x2, R5 ;  /* 0x0840000004087989 */ /* 0x000fe200000e0005 */
[----:B------:R-:W-:-:S03]  /*0b80*/  IMAD.MOV.U32 R6, RZ, RZ, R4 ;  /* 0x000000ffff067224 */ /* 0x000fc600078e0004 */
[----:B------:R-:W0:Y:S03]  /*0b90*/  SHFL.DOWN PT, R9, R7, 0x2, R5 ;  /* 0x0840000007097989 */ /* 0x000e2600000e0005 */
[----:B0-----:R-:W-:Y:S01]  /*0ba0*/  DSETP.GEU.AND P1, PT, R6, R8, PT ;  /* 0x000000080600722a */ /* 0x001fe20003f2e000 */
[----:B------:R-:W-:-:S05]  /*0bb0*/  VIADD R6, R10, 0x4 ;  /* 0x000000040a067836 */ /* 0x000fca0000000000 */
[----:B------:R-:W-:Y:S02]  /*0bc0*/  @!P0 FSEL R4, R8, R4, !P1 ;  /* 0x0000000408048208 */ /* 0x000fe40004800000 */
[----:B------:R-:W-:Y:S02]  /*0bd0*/  @!P0 FSEL R7, R9, R7, !P1 ;  /* 0x0000000709078208 */ /* 0x000fe40004800000 */
        /* <DEDUP_REMOVED lines=10> */
[----:B------:R-:W-:Y:S01]  /*0c80*/  IMAD.MOV.U32 R6, RZ, RZ, R4 ;  /* 0x000000ffff067224 */ /* 0x000fe200078e0004 */
[C---:B------:R-:W-:Y:S02]  /*0c90*/  ISETP.NE.AND P0, PT, R10.reuse, RZ, PT ;  /* 0x000000ff0a00720c */ /* 0x040fe40003f05270 */
[----:B------:R-:W0:Y:S11]  /*0ca0*/  SHFL.DOWN PT, R3, R7, 0x8, R5 ;  /* 0x0900000007037989 */ /* 0x000e3600000e0005 */
[----:B------:R-:W1:Y:S01]  /*0cb0*/  @!P0 S2R R9, SR_CgaCtaId ;  /* 0x0000000000098919 */ /* 0x000e620000008800 */
[----:B------:R-:W-:Y:S01]  /*0cc0*/  @!P0 MOV R8, 0x400 ;  /* 0x0000040000088802 */ /* 0x000fe20000000f00 */
[----:B0-----:R-:W-:Y:S01]  /*0cd0*/  DSETP.GEU.AND P2, PT, R6, R2, PT ;  /* 0x000000020600722a */ /* 0x001fe20003f4e000 */
[----:B------:R-:W-:-:S05]  /*0ce0*/  VIADD R6, R10, 0x10 ;  /* 0x000000100a067836 */ /* 0x000fca0000000000 */
[----:B------:R-:W-:Y:S02]  /*0cf0*/  @!P1 FSEL R4, R2, R4, !P2 ;  /* 0x0000000402049208 */ /* 0x000fe40005000000 */
[----:B------:R-:W-:Y:S02]  /*0d00*/  @!P1 FSEL R7, R3, R7, !P2 ;  /* 0x0000000703079208 */ /* 0x000fe40005000000 */
[----:B------:R-:W-:Y:S01]  /*0d10*/  ISETP.GT.AND P1, PT, R6, R5, PT ;  /* 0x000000050600720c */ /* 0x000fe20003f24270 */
[----:B------:R-:W-:Y:S01]  /*0d20*/  SHFL.DOWN PT, R2, R4, 0x10, R5 ;  /* 0x0a00000004027989 */ /* 0x000fe200000e0005 */
[----:B------:R-:W-:-:S03]  /*0d30*/  @!P0 SHF.R.U32.HI R6, RZ, 0x2, R0 ;  /* 0x00000002ff068819 */ /* 0x000fc60000011600 */
[----:B------:R0:W2:Y:S01]  /*0d40*/  SHFL.DOWN PT, R3, R7, 0x10, R5 ;  /* 0x0a00000007037989 */ /* 0x0000a200000e0005 */
[----:B------:R-:W-:Y:S02]  /*0d50*/  @!P0 LOP3.LUT R6, R6, 0xf8, RZ, 0xc0, !PT ;  /* 0x000000f806068812 */ /* 0x000fe400078ec0ff */
[----:B-1----:R-:W-:-:S05]  /*0d60*/  @!P0 LEA R9, R9, R8, 0x18 ;  /* 0x0000000809098211 */ /* 0x002fca00078ec0ff */
[----:B------:R-:W-:Y:S02]  /*0d70*/  @!P0 IMAD.IADD R9, R6, 0x1, R9 ;  /* 0x0000000106098824 */ /* 0x000fe400078e0209 */
[----:B0-----:R-:W-:-:S06]  /*0d80*/  IMAD.MOV.U32 R5, RZ, RZ, R7 ;  /* 0x000000ffff057224 */ /* 0x001fcc00078e0007 */
[----:B--2---:R-:W-:-:S06]  /*0d90*/  DSETP.GEU.AND P2, PT, R4, R2, PT ;  /* 0x000000020400722a */ /* 0x004fcc0003f4e000 */
[----:B------:R-:W-:Y:S02]  /*0da0*/  @!P1 FSEL R4, R2, R4, !P2 ;  /* 0x0000000402049208 */ /* 0x000fe40005000000 */
[----:B------:R-:W-:-:S03]  /*0db0*/  @!P1 FSEL R7, R3, R7, !P2 ;  /* 0x0000000703079208 */ /* 0x000fc60005000000 */
[----:B------:R-:W-:Y:S02]  /*0dc0*/  IMAD.MOV.U32 R2, RZ, RZ, R4 ;  /* 0x000000ffff027224 */ /* 0x000fe400078e0004 */
[----:B------:R-:W-:-:S05]  /*0dd0*/  IMAD.MOV.U32 R3, RZ, RZ, R7 ;  /* 0x000000ffff037224 */ /* 0x000fca00078e0007 */
[----:B------:R1:W-:Y:S01]  /*0de0*/  @!P0 STS.64 [R9+0x8], R2 ;  /* 0x0000080209008388 */ /* 0x0003e20000000a00 */
[----:B------:R-:W-:Y:S01]  /*0df0*/  BAR.SYNC.DEFER_BLOCKING 0x0 ;  /* 0x0000000000007b1d */ /* 0x000fe20000010000 */
[----:B------:R-:W-:-:S13]  /*0e00*/  ISETP.NE.AND P0, PT, R0, RZ, PT ;  /* 0x000000ff0000720c */ /* 0x000fda0003f05270 */
[----:B-1----:R-:W-:Y:S05]  /*0e10*/  @P0 BRA `(.L_x_69) ;  /* 0x00000030006c0947 */ /* 0x002fea0003800000 */
[----:B------:R-:W0:Y:S01]  /*0e20*/  S2UR UR5, SR_CgaCtaId ;  /* 0x00000000000579c3 */ /* 0x000e220000008800 */
[----:B------:R-:W-:Y:S01]  /*0e30*/  UMOV UR4, 0x400 ;  /* 0x0000040000047882 */ /* 0x000fe20000000000 */
[----:B------:R-:W-:Y:S02]  /*0e40*/  UISETP.GT.U32.AND UP0, UPT, UR12, 0x20, UPT ;  /* 0x000000200c00788c */ /* 0x000fe4000bf04070 */
[----:B------:R-:W-:-:S04]  /*0e50*/  UISETP.GT.U32.AND UP1, UPT, UR12, 0x40, UPT ;  /* 0x000000400c00788c */ /* 0x000fc8000bf24070 */
[----:B------:R-:W-:Y:S01]  /*0e60*/  PLOP3.LUT P3, PT, PT, PT, UP0, 0x80, 0x8 ;  /* 0x000000000008781c */ /* 0x000fe20003f6f008 */
[----:B------:R-:W-:Y:S01]  /*0e70*/  UISETP.GT.U32.AND UP0, UPT, UR12, 0x60, UPT ;  /* 0x000000600c00788c */ /* 0x000fe2000bf04070 */
[----:B------:R-:W-:Y:S01]  /*0e80*/  PLOP3.LUT P2, PT, PT, PT, UP1, 0x80, 0x8 ;  /* 0x000000000008781c */ /* 0x000fe20003f4f018 */
[----:B0-----:R-:W-:-:S09]  /*0e90*/  ULEA UR4, UR5, UR4, 0x18 ;  /* 0x0000000405047291 */ /* 0x001fd2000f8ec0ff */
[----:B------:R-:W0:Y:S04]  /*0ea0*/  LDS.128 R12, [UR4+0x10] ;  /* 0x00001004ff0c7984 */ /* 0x000e280008000c00 */
[----:B------:R-:W1:Y:S01]  /*0eb0*/  LDS.128 R4, [UR4+0x20] ;  /* 0x00002004ff047984 */ /* 0x000e620008000c00 */
[----:B0-----:R-:W-:-:S06]  /*0ec0*/  DSETP.GEU.AND P1, PT, R2, R12, PT ;  /* 0x0000000c0200722a */ /* 0x001fcc0003f2e000 */
[-C--:B------:R-:W-:Y:S02]  /*0ed0*/  FSEL R9, R12, R2.reuse, !P1 ;  /* 0x000000020c097208 */ /* 0x080fe40004800000 */
[-C--:B------:R-:W-:Y:S02]  /*0ee0*/  FSEL R11, R13, R3.reuse, !P1 ;  /* 0x000000030d0b7208 */ /* 0x080fe40004800000 */
[----:B------:R-:W-:Y:S02]  /*0ef0*/  FSEL R13, R9, R2, P3 ;  /* 0x00000002090d7208 */ /* 0x000fe40001800000 */
[----:B------:R-:W-:Y:S02]  /*0f00*/  FSEL R0, R11, R3, P3 ;  /* 0x000000030b007208 */ /* 0x000fe40001800000 */
[----:B------:R-:W-:Y:S01]  /*0f10*/  PLOP3.LUT P1, PT, PT, PT, UP0, 0x80, 0x8 ;  /* 0x000000000008781c */ /* 0x000fe20003f2f008 */
[----:B------:R-:W-:Y:S01]  /*0f20*/  IMAD.MOV.U32 R2, RZ, RZ, R13 ;  /* 0x000000ffff027224 */ /* 0x000fe200078e000d */
[----:B------:R-:W0:Y:S01]  /*0f30*/  LDS.128 R8, [UR4+0x30] ;  /* 0x00003004ff087984 */ /* 0x000e220008000c00 */
[----:B------:R-:W-:Y:S01]  /*0f40*/  IMAD.MOV.U32 R3, RZ, RZ, R0 ;  /* 0x000000ffff037224 */ /* 0x000fe200078e0000 */
[----:B------:R-:W-:-:S05]  /*0f50*/  UISETP.GT.U32.AND UP0, UPT, UR12, 0x80, UPT ;  /* 0x000000800c00788c */ /* 0x000fca000bf04070 */
[----:B------:R-:W-:-:S06]  /*0f60*/  DSETP.GEU.AND P3, PT, R2, R14, PT ;  /* 0x0000000e0200722a */ /* 0x000fcc0003f6e000 */
[----:B------:R-:W-:Y:S02]  /*0f70*/  @P2 FSEL R13, R14, R13, !P3 ;  /* 0x0000000d0e0d2208 */ /* 0x000fe40005800000 */
[----:B------:R-:W-:Y:S02]  /*0f80*/  @P2 FSEL R0, R15, R0, !P3 ;  /* 0x000000000f002208 */ /* 0x000fe40005800000 */
[----:B------:R-:W-:Y:S01]  /*0f90*/  PLOP3.LUT P2, PT, PT, PT, UP0, 0x80, 0x8 ;  /* 0x000000000008781c */ /* 0x000fe20003f4f008 */
[----:B------:R-:W-:Y:S01]  /*0fa0*/  IMAD.MOV.U32 R2, RZ, RZ, R13 ;  /* 0x000000ffff027224 */ /* 0x000fe200078e000d */
[----:B------:R-:W-:Y:S01]  /*0fb0*/  UISETP.GT.U32.AND UP0, UPT, UR12, 0xa0, UPT ;  /* 0x000000a00c00788c */ /* 0x000fe2000bf04070 */
[----:B------:R-:W-:-:S06]  /*0fc0*/  IMAD.MOV.U32 R3, RZ, RZ, R0 ;  /* 0x000000ffff037224 */ /* 0x000fcc00078e0000 */
[----:B-1----:R-:W-:Y:S01]  /*0fd0*/  DSETP.GEU.AND P3, PT, R2, R4, PT ;  /* 0x000000040200722a */ /* 0x002fe20003f6e000 */
[----:B------:R-:W1:Y:S05]  /*0fe0*/  LDS.64 R2, [UR4+0x40] ;  /* 0x00004004ff027984 */ /* 0x000e6a0008000a00 */
[----:B------:R-:W-:Y:S02]  /*0ff0*/  @P1 FSEL R13, R4, R13, !P3 ;  /* 0x0000000d040d1208 */ /* 0x000fe40005800000 */
[----:B------:R-:W-:Y:S02]  /*1000*/  @P1 FSEL R0, R5, R0, !P3 ;  /* 0x0000000005001208 */ /* 0x000fe40005800000 */
[----:B------:R-:W-:Y:S01]  /*1010*/  PLOP3.LUT P1, PT, PT, PT, UP0, 0x80, 0x8 ;  /* 0x000000000008781c */ /* 0x000fe20003f2f008 */
[----:B------:R-:W-:Y:S01]  /*1020*/  IMAD.MOV.U32 R4, RZ, RZ, R13 ;  /* 0x000000ffff047224 */ /* 0x000fe200078e000d */
[----:B------:R-:W-:Y:S01]  /*1030*/  UISETP.GT.U32.AND UP0, UPT, UR12, 0xc0, UPT ;  /* 0x000000c00c00788c */ /* 0x000fe2000bf04070 */
[----:B------:R-:W-:-:S06]  /*1040*/  IMAD.MOV.U32 R5, RZ, RZ, R0 ;  /* 0x000000ffff057224 */ /* 0x000fcc00078e0000 */
[----:B------:R-:W-:-:S06]  /*1050*/  DSETP.GEU.AND P3, PT, R4, R6, PT ;  /* 0x000000060400722a */ /* 0x000fcc0003f6e000 */
[----:B------:R-:W-:Y:S02]  /*1060*/  @P2 FSEL R13, R6, R13, !P3 ;  /* 0x0000000d060d2208 */ /* 0x000fe40005800000 */
[----:B------:R-:W-:Y:S02]  /*1070*/  @P2 FSEL R0, R7, R0, !P3 ;  /* 0x0000000007002208 */ /* 0x000fe40005800000 */
[----:B------:R-:W-:Y:S01]  /*1080*/  PLOP3.LUT P2, PT, PT, PT, UP0, 0x80, 0x8 ;  /* 0x000000000008781c */ /* 0x000fe20003f4f008 */
[----:B------:R-:W-:Y:S01]  /*1090*/  IMAD.MOV.U32 R4, RZ, RZ, R13 ;  /* 0x000000ffff047224 */ /* 0x000fe200078e000d */
[----:B------:R-:W-:Y:S01]  /*10a0*/  UISETP.GT.U32.AND UP0, UPT, UR12, 0xe0, UPT ;  /* 0x000000e00c00788c */ /* 0x000fe2000bf04070 */
[----:B------:R-:W-:-:S06]  /*10b0*/  IMAD.MOV.U32 R5, RZ, RZ, R0 ;  /* 0x000000ffff057224 */ /* 0x000fcc00078e0000 */
[----:B0-----:R-:W-:-:S06]  /*10c0*/  DSETP.GEU.AND P3, PT, R4, R8, PT ;  /* 0x000000080400722a */ /* 0x001fcc0003f6e000 */
[----:B------:R-:W-:Y:S02]  /*10d0*/  @P1 FSEL R13, R8, R13, !P3 ;  /* 0x0000000d080d1208 */ /* 0x000fe40005800000 */
[----:B------:R-:W-:Y:S02]  /*10e0*/  @P1 FSEL R0, R9, R0, !P3 ;  /* 0x0000000009001208 */ /* 0x000fe40005800000 */
[----:B------:R-:W-:Y:S01]  /*10f0*/  PLOP3.LUT P1, PT, PT, PT, UP0, 0x80, 0x8 ;  /* 0x000000000008781c */ /* 0x000fe20003f2f008 */
[----:B------:R-:W-:Y:S02]  /*1100*/  IMAD.MOV.U32 R4, RZ, RZ, R13 ;  /* 0x000000ffff047224 */ /* 0x000fe400078e000d */
[----:B------:R-:W-:-:S06]  /*1110*/  IMAD.MOV.U32 R5, RZ, RZ, R0 ;  /* 0x000000ffff057224 */ /* 0x000fcc00078e0000 */
[----:B------:R-:W-:-:S06]  /*1120*/  DSETP.GEU.AND P3, PT, R4, R10, PT ;  /* 0x0000000a0400722a */ /* 0x000fcc0003f6e000 */
[----:B------:R-:W-:Y:S02]  /*1130*/  @P2 FSEL R13, R10, R13, !P3 ;  /* 0x0000000d0a0d2208 */ /* 0x000fe40005800000 */
[----:B------:R-:W-:-:S03]  /*1140*/  @P2 FSEL R0, R11, R0, !P3 ;  /* 0x000000000b002208 */ /* 0x000fc60005800000 */
[----:B------:R-:W-:Y:S02]  /*1150*/  IMAD.MOV.U32 R4, RZ, RZ, R13 ;  /* 0x000000ffff047224 */ /* 0x000fe400078e000d */
[----:B------:R-:W-:-:S06]  /*1160*/  IMAD.MOV.U32 R5, RZ, RZ, R0 ;  /* 0x000000ffff057224 */ /* 0x000fcc00078e0000 */
[----:B-1----:R-:W-:-:S06]  /*1170*/  DSETP.GEU.AND P2, PT, R4, R2, PT ;  /* 0x000000020400722a */ /* 0x002fcc0003f4e000 */
[----:B------:R-:W-:Y:S02]  /*1180*/  @P1 FSEL R13, R2, R13, !P2 ;  /* 0x0000000d020d1208 */ /* 0x000fe40005000000 */
[----:B------:R-:W-:-:S03]  /*1190*/  @P1 FSEL R0, R3, R0, !P2 ;  /* 0x0000000003001208 */ /* 0x000fc60005000000 */
[----:B------:R-:W-:Y:S02]  /*11a0*/  IMAD.MOV.U32 R2, RZ, RZ, R13 ;  /* 0x000000ffff027224 */ /* 0x000fe400078e000d */
[----:B------:R-:W-:Y:S01]  /*11b0*/  IMAD.MOV.U32 R3, RZ, RZ, R0 ;  /* 0x000000ffff037224 */ /* 0x000fe200078e0000 */
[----:B------:R-:W-:Y:S06]  /*11c0*/  BRA `(.L_x_69) ;  /* 0x0000002c00807947 */ /* 0x000fec0003800000 */
.L_x_59:
[----:B------:R-:W0:Y:S01]  /*11d0*/  S2R R0, SR_TID.X ;  /* 0x0000000000007919 */ /* 0x000e220000002100 */
[----:B------:R-:W1:Y:S01]  /*11e0*/  LDC.64 R20, c[0x0][0x380] ;  /* 0x0000e000ff147b82 */ /* 0x000e620000000a00 */
[----:B------:R-:W-:Y:S02]  /*11f0*/  IMAD.U32 R3, RZ, RZ, UR16 ;  /* 0x00000010ff037e24 */ /* 0x000fe4000f8e00ff */
[----:B0-----:R-:W-:-:S04]  /*1200*/  IMAD.SHL.U32 R2, R0, 0x4, RZ ;  /* 0x0000000400027824 */ /* 0x001fc800078e00ff */
[----:B------:R-:W-:-:S04]  /*1210*/  IMAD R3, R3, 0x800, R2 ;  /* 0x0000080003037824 */ /* 0x000fc800078e0202 */
[----:B-1----:R-:W-:-:S05]  /*1220*/  IMAD.WIDE.U32 R20, R3, 0x8, R20 ;  /* 0x0000000803147825 */ /* 0x002fca00078e0014 */
[----:B------:R-:W2:Y:S04]  /*1230*/  LDG.E.128.CONSTANT R4, desc[UR10][R20.64] ;  /* 0x0000000a14047981 */ /* 0x000ea8000c1e9d00 */
[----:B------:R-:W3:Y:S04]  /*1240*/  LDG.E.128.CONSTANT R8, desc[UR10][R20.64+0x10] ;  /* 0x0000100a14087981 */ /* 0x000ee8000c1e9d00 */
[----:B------:R-:W4:Y:S04]  /*1250*/  LDG.E.128.CONSTANT R12, desc[UR10][R20.64+0x2000] ;  /* 0x0020000a140c7981 */ /* 0x000f28000c1e9d00 */
[----:B------:R-:W5:Y:S01]  /*1260*/  LDG.E.128.CONSTANT R16, desc[UR10][R20.64+0x2010] ;  /* 0x0020100a14107981 */ /* 0x000f62000c1e9d00 */
[----:B------:R-:W-:Y:S01]  /*1270*/  UISETP.GE.U32.AND UP0, UPT, UR12, UR5, UPT ;  /* 0x000000050c00728c */ /* 0x000fe2000bf06070 */
        /* <DEDUP_REMOVED lines=21> */
[----:B------:R-:W-:Y:S06]  /*13d0*/  BRA.U !UP0, `(.L_x_70) ;  /* 0x0000000508dc7547 */ /* 0x000fec000b800000 */
[----:B------:R-:W-:Y:S02]  /*13e0*/  ULEA UR6, UR16, UR5, 0xb ;  /* 0x0000000510067291 */ /* 0x000fe4000f8e58ff */
[----:B------:R-:W-:Y:S01]  /*13f0*/  UIADD3 UR14, UPT, UPT, UR8, -0x800, URZ ;  /* 0xfffff800080e7890 */ /* 0x000fe2000fffe0ff */
[----:B------:R-:W0:Y:S03]  /*1400*/  LDCU UR9, c[0x0][0x3a8] ;  /* 0x00007500ff0977ac */ /* 0x000e260008000800 */
[----:B------:R-:W-:Y:S01]  /*1410*/  VIADD R3, R0, UR6 ;  /* 0x0000000600037c36 */ /* 0x000fe20008000000 */
[----:B------:R-:W-:Y:S01]  /*1420*/  UISETP.GT.U32.AND UP0, UPT, UR6, UR14, UPT ;  /* 0x0000000e0600728c */ /* 0x000fe2000bf04070 */
[----:B------:R-:W1:Y:S01]  /*1430*/  LDCU.64 UR18, c[0x0][0x380] ;  /* 0x00007000ff1277ac */ /* 0x000e620008000a00 */
[----:B------:R-:W-:Y:S01]  /*1440*/  UIADD3 UR13, UPT, UPT, UR6, 0x100, URZ ;  /* 0x00000100060d7890 */ /* 0x000fe2000fffe0ff */
[----:B------:R-:W-:Y:S01]  /*1450*/  UMOV UR4, URZ ;  /* 0x000000ff00047c82 */ /* 0x000fe20008000000 */
[----:B------:R-:W-:-:S05]  /*1460*/  UMOV UR7, UR6 ;  /* 0x0000000600077c82 */ /* 0x000fca0008000000 */
[----:B------:R-:W-:Y:S05]  /*1470*/  BRA.U UP0, `(.L_x_71) ;  /* 0x0000000100a87547 */ /* 0x000fea000b800000 */
.L_x_72:
[----:B------:R-:W-:-:S05]  /*1480*/  IADD3 R4, P0, PT, R2, UR7, RZ ;  /* 0x0000000702047c10 */ /* 0x000fca000ff1e0ff */
[----:B------:R-:W-:Y:S01]  /*1490*/  IMAD.X R5, RZ, RZ, RZ, P0 ;  /* 0x000000ffff057224 */ /* 0x000fe200000e06ff */
[----:B-1----:R-:W-:-:S04]  /*14a0*/  LEA R22, P0, R4, UR18, 0x3 ;  /* 0x0000001204167c11 */ /* 0x002fc8000f8018ff */
[----:B------:R-:W-:-:S05]  /*14b0*/  LEA.HI.X R23, R4, UR19, R5, 0x3, P0 ;  /* 0x0000001304177c11 */ /* 0x000fca00080f1c05 */
[----:B------:R-:W2:Y:S04]  /*14c0*/  LDG.E.128.CONSTANT R4, desc[UR10][R22.64] ;  /* 0x0000000a16047981 */ /* 0x000ea8000c1e9d00 */
[----:B------:R-:W3:Y:S04]  /*14d0*/  LDG.E.128.CONSTANT R8, desc[UR10][R22.64+0x10] ;  /* 0x0000100a16087981 */ /* 0x000ee8000c1e9d00 */
[----:B------:R-:W4:Y:S04]  /*14e0*/  LDG.E.128.CONSTANT R12, desc[UR10][R22.64+0x2000] ;  /* 0x0020000a160c7981 */ /* 0x000f28000c1e9d00 */
[----:B------:R-:W5:Y:S01]  /*14f0*/  LDG.E.128.CONSTANT R16, desc[UR10][R22.64+0x2010] ;  /* 0x0020100a16107981 */ /* 0x000f62000c1e9d00 */
[----:B0-----:R-:W-:-:S02]  /*1500*/  UMOV UR8, UR9 ;  /* 0x0000000900087c82 */ /* 0x001fc40008000000 */
[----:B------:R-:W-:-:S04]  /*1510*/  UIADD3 UR15, UPT, UPT, -UR7, UR8, URZ ;  /* 0x00000008070f7290 */ /* 0x000fc8000fffe1ff */
[----:B------:R-:W-:Y:S01]  /*1520*/  UISETP.GE.U32.AND UP0, UPT, UR15, UR5, UPT ;  /* 0x000000050f00728c */ /* 0x000fe2000bf06070 */
        /* <DEDUP_REMOVED lines=25> */
[----:B------:R-:W-:Y:S02]  /*16c0*/  UIADD3 UR7, UPT, UPT, UR5, UR7, URZ ;  /* 0x0000000705077290 */ /* 0x000fe4000fffe0ff */
[----:B------:R-:W-:Y:S01]  /*16d0*/  VIADD R3, R3, UR5 ;  /* 0x0000000503037c36 */ /* 0x000fe20008000000 */
[----:B------:R-:W-:Y:S02]  /*16e0*/  UIADD3 UR4, UPT, UPT, UR4, 0x1, URZ ;  /* 0x0000000104047890 */ /* 0x000fe4000fffe0ff */
[----:B------:R-:W-:Y:S02]  /*16f0*/  UISETP.GT.U32.AND UP0, UPT, UR7, UR14, UPT ;  /* 0x0000000e0700728c */ /* 0x000fe4000bf04070 */
[----:B------:R-:W-:-:S07]  /*1700*/  UIADD3 UR13, UPT, UPT, UR5, UR13, URZ ;  /* 0x0000000d050d7290 */ /* 0x000fce000fffe0ff */
[----:B------:R-:W-:Y:S05]  /*1710*/  BRA.U !UP0, `(.L_x_72) ;  /* 0xfffffffd08587547 */ /* 0x000fea000b83ffff */
.L_x_71:
[----:B------:R-:W-:-:S09]  /*1720*/  UISETP.GE.U32.AND UP0, UPT, UR7, UR8, UPT ;  /* 0x000000080700728c */ /* 0x000fd2000bf06070 */
[----:B------:R-:W-:Y:S05]  /*1730*/  BRA.U UP0, `(.L_x_70) ;  /* 0x0000000500047547 */ /* 0x000fea000b800000 */
[----:B------:R-:W-:Y:S01]  /*1740*/  UIADD3 UR5, UPT, UPT, -UR7, UR8, URZ ;  /* 0x0000000807057290 */ /* 0x000fe2000fffe1ff */
[----:B------:R-:W-:Y:S05]  /*1750*/  BSSY.RECONVERGENT B1, `(.L_x_70) ;  /* 0x000003f000017945 */ /* 0x000fea0003800200 */
[----:B------:R-:W-:-:S13]  /*1760*/  ISETP.GE.AND P0, PT, R0, UR5, PT ;  /* 0x0000000500007c0c */ /* 0x000fda000bf06270 */
[----:B------:R-:W-:Y:S05]  /*1770*/  @P0 BRA `(.L_x_73) ;  /* 0x0000000000f00947 */ /* 0x000fea0003800000 */
[----:B------:R-:W2:Y:S01]  /*1780*/  LDC R5, c[0x0][0x3ac] ;  /* 0x0000eb00ff057b82 */ /* 0x000ea20000000800 */
[----:B------:R-:W-:Y:S01]  /*1790*/  LOP3.LUT R2, RZ, R0, RZ, 0x33, !PT ;  /* 0x00000000ff027212 */ /* 0x000fe200078e33ff */
[----:B------:R-:W-:Y:S01]  /*17a0*/  BSSY.RECONVERGENT B2, `(.L_x_74) ;  /* 0x0000019000027945 */ /* 0x000fe20003800200 */
[----:B------:R-:W-:-:S03]  /*17b0*/  IMAD.MOV.U32 R8, RZ, RZ, R0 ;  /* 0x000000ffff087224 */ /* 0x000fc600078e0000 */
[----:B------:R-:W-:-:S04]  /*17c0*/  VIADD R2, R2, UR8 ;  /* 0x0000000802027c36 */ /* 0x000fc80008000000 */
[C---:B------:R-:W-:Y:S01]  /*17d0*/  VIADD R4, R2.reuse, -UR6 ;  /* 0x8000000602047c36 */ /* 0x040fe20008000000 */
[C---:B------:R-:W-:Y:S02]  /*17e0*/  LOP3.LUT R6, R2.reuse, 0x300, RZ, 0xc0, !PT ;  /* 0x0000030002067812 */ /* 0x040fe400078ec0ff */
[----:B------:R-:W-:Y:S02]  /*17f0*/  LEA.HI R2, R2, 0x1, RZ, 0x18 ;  /* 0x0000000102027811 */ /* 0x000fe400078fc0ff */
[----:B------:R-:W-:Y:S01]  /*1800*/  ISETP.NE.AND P0, PT, R6, 0x300, PT ;  /* 0x000003000600780c */ /* 0x000fe20003f05270 */
[----:B--2---:R-:W-:-:S04]  /*1810*/  IMAD R5, R5, UR4, RZ ;  /* 0x0000000405057c24 */ /* 0x004fc8000f8e02ff */
[----:B------:R-:W-:-:S05]  /*1820*/  IMAD R4, R5, -0x800, R4 ;  /* 0xfffff80005047824 */ /* 0x000fca00078e0204 */
[----:B------:R-:W-:-:S03]  /*1830*/  ISETP.GE.U32.AND P2, PT, R4, 0x300, PT ;  /* 0x000003000400780c */ /* 0x000fc60003f46070 */
[----:B------:R-:W-:Y:S10]  /*1840*/  @!P0 BRA `(.L_x_75) ;  /* 0x0000000000388947 */ /* 0x000ff40003800000 */
[----:B------:R-:W2:Y:S01]  /*1850*/  LDC.64 R6, c[0x0][0x380] ;  /* 0x0000e000ff067b82 */ /* 0x000ea20000000a00 */
[----:B------:R-:W-:Y:S01]  /*1860*/  LOP3.LUT R2, R2, 0x3, RZ, 0xc0, !PT ;  /* 0x0000000302027812 */ /* 0x000fe200078ec0ff */
[----:B------:R-:W-:-:S04]  /*1870*/  IMAD.MOV.U32 R8, RZ, RZ, R0 ;  /* 0x000000ffff087224 */ /* 0x000fc800078e0000 */
[----:B------:R-:W-:-:S07]  /*1880*/  IMAD.MOV R2, RZ, RZ, -R2 ;  /* 0x000000ffff027224 */ /* 0x000fce00078e0a02 */
.L_x_76:
[----:B--2---:R-:W-:-:S06]  /*1890*/  IMAD.WIDE.U32 R4, R3, 0x8, R6 ;  /* 0x0000000803047825 */ /* 0x004fcc00078e0006 */
        /* <DEDUP_REMOVED lines=9> */
.L_x_75:
[----:B01----:R-:W-:Y:S05]  /*1930*/  BSYNC.RECONVERGENT B2 ;  /* 0x0000000000027941 */ /* 0x003fea0003800200 */
.L_x_74:
[----:B------:R-:W-:Y:S05]  /*1940*/  @!P2 BRA `(.L_x_73) ;  /* 0x00000000007ca947 */ /* 0x000fea0003800000 */
[----:B------:R-:W0:Y:S01]  /*1950*/  LDC.64 R2, c[0x0][0x380] ;  /* 0x0000e000ff027b82 */ /* 0x000e220000000a00 */
[C---:B------:R-:W-:Y:S02]  /*1960*/  VIADD R4, R8.reuse, 0x200 ;  /* 0x0000020008047836 */ /* 0x040fe40000000000 */
[----:B------:R-:W-:-:S07]  /*1970*/  VIADD R5, R8, UR13 ;  /* 0x0000000d08057c36 */ /* 0x000fce0008000000 */
.L_x_77:
[----:B------:R-:W-:-:S04]  /*1980*/  VIADD R7, R5, 0xffffff00 ;  /* 0xffffff0005077836 */ /* 0x000fc80000000000 */
[----:B0-----:R-:W-:-:S06]  /*1990*/  IMAD.WIDE.U32 R6, R7, 0x8, R2 ;  /* 0x0000000807067825 */ /* 0x001fcc00078e0002 */
[----:B------:R-:W2:Y:S01]  /*19a0*/  LDG.E.64.CONSTANT R6, desc[UR10][R6.64] ;  /* 0x0000000a06067981 */ /* 0x000ea2000c1e9b00 */
[----:B------:R-:W-:-:S04]  /*19b0*/  IMAD.WIDE.U32 R8, R5, 0x8, R2 ;  /* 0x0000000805087825 */ /* 0x000fc800078e0002 */
[----:B------:R-:W-:Y:S02]  /*19c0*/  VIADD R11, R5, 0x100 ;  /* 0x00000100050b7836 */ /* 0x000fe40000000000 */
[----:B------:R-:W3:Y:S02]  /*19d0*/  LDG.E.64.CONSTANT R8, desc[UR10][R8.64] ;  /* 0x0000000a08087981 */ /* 0x000ee4000c1e9b00 */
[----:B------:R-:W-:-:S04]  /*19e0*/  IMAD.WIDE.U32 R10, R11, 0x8, R2 ;  /* 0x000000080b0a7825 */ /* 0x000fc800078e0002 */
[----:B------:R-:W-:Y:S02]  /*19f0*/  VIADD R13, R5, 0x200 ;  /* 0x00000200050d7836 */ /* 0x000fe40000000000 */
[----:B------:R-:W4:Y:S02]  /*1a00*/  LDG.E.64.CONSTANT R10, desc[UR10][R10.64] ;  /* 0x0000000a0a0a7981 */ /* 0x000f24000c1e9b00 */
[----:B------:R-:W-:-:S06]  /*1a10*/  IMAD.WIDE.U32 R12, R13, 0x8, R2 ;  /* 0x000000080d0c7825 */ /* 0x000fcc00078e0002 */
[----:B------:R-:W5:Y:S01]  /*1a20*/  LDG.E.64.CONSTANT R12, desc[UR10][R12.64] ;  /* 0x0000000a0c0c7981 */ /* 0x000f62000c1e9b00 */
[----:B------:R-:W-:Y:S01]  /*1a30*/  VIADD R5, R5, 0x400 ;  /* 0x0000040005057836 */ /* 0x000fe20000000000 */
[----:B--2---:R-:W-:-:S06]  /*1a40*/  DSETP.GEU.AND P0, PT, R20, R6, PT ;  /* 0x000000061400722a */ /* 0x004fcc0003f0e000 */
[----:B------:R-:W-:Y:S02]  /*1a50*/  FSEL R14, R6, R20, !P0 ;  /* 0x00000014060e7208 */ /* 0x000fe40004000000 */
[----:B------:R-:W-:-:S06]  /*1a60*/  FSEL R15, R7, R21, !P0 ;  /* 0x00000015070f7208 */ /* 0x000fcc0004000000 */
[----:B---3--:R-:W-:-:S06]  /*1a70*/  DSETP.GEU.AND P0, PT, R14, R8, PT ;  /* 0x000000080e00722a */ /* 0x008fcc0003f0e000 */
[----:B------:R-:W-:Y:S01]  /*1a80*/  FSEL R6, R8, R14, !P0 ;  /* 0x0000000e08067208 */ /* 0x000fe20004000000 */
[C---:B------:R-:W-:Y:S01]  /*1a90*/  VIADD R8, R4.reuse, 0x200 ;  /* 0x0000020004087836 */ /* 0x040fe20000000000 */
[----:B------:R-:W-:Y:S01]  /*1aa0*/  FSEL R7, R9, R15, !P0 ;  /* 0x0000000f09077208 */ /* 0x000fe20004000000 */
[----:B------:R-:W-:-:S05]  /*1ab0*/  VIADD R4, R4, 0x400 ;  /* 0x0000040004047836 */ /* 0x000fca0000000000 */
[----:B----4-:R-:W-:-:S06]  /*1ac0*/  DSETP.GEU.AND P0, PT, R6, R10, PT ;  /* 0x0000000a0600722a */ /* 0x010fcc0003f0e000 */
[----:B------:R-:W-:Y:S02]  /*1ad0*/  FSEL R6, R10, R6, !P0 ;  /* 0x000000060a067208 */ /* 0x000fe40004000000 */
[----:B------:R-:W-:-:S06]  /*1ae0*/  FSEL R7, R11, R7, !P0 ;  /* 0x000000070b077208 */ /* 0x000fcc0004000000 */
[----:B-----5:R-:W-:-:S06]  /*1af0*/  DSETP.GEU.AND P0, PT, R6, R12, PT ;  /* 0x0000000c0600722a */ /* 0x020fcc0003f0e000 */
[----:B------:R-:W-:Y:S02]  /*1b00*/  FSEL R20, R12, R6, !P0 ;  /* 0x000000060c147208 */ /* 0x000fe40004000000 */
[----:B------:R-:W-:Y:S02]  /*1b10*/  FSEL R21, R13, R7, !P0 ;  /* 0x000000070d157208 */ /* 0x000fe40004000000 */
[----:B------:R-:W-:-:S13]  /*1b20*/  ISETP.GE.AND P0, PT, R8, UR5, PT ;  /* 0x0000000508007c0c */ /* 0x000fda000bf06270 */
[----:B------:R-:W-:Y:S05]  /*1b30*/  @!P0 BRA `(.L_x_77) ;  /* 0xfffffffc00908947 */ /* 0x000fea000383ffff */
.L_x_73:
[----:B01----:R-:W-:Y:S05]  /*1b40*/  BSYNC.RECONVERGENT B1 ;  /* 0x0000000000017941 */ /* 0x003fea0003800200 */
.L_x_70:
[----:B------:R-:W2:Y:S01]  /*1b50*/  S2R R7, SR_LANEID ;  /* 0x0000000000077919 */ /* 0x000ea20000000000 */
[----:B------:R-:W-:Y:S04]  /*1b60*/  SHFL.DOWN PT, R2, R20, 0x1, 0x1f ;  /* 0x08201f0014027f89 */ /* 0x000fe800000e0000 */
[----:B------:R-:W3:Y:S02]  /*1b70*/  SHFL.DOWN PT, R3, R21, 0x1, 0x1f ;  /* 0x08201f0015037f89 */ /* 0x000ee400000e0000 */
[----:B---3--:R-:W-:Y:S01]  /*1b80*/  DSETP.GEU.AND P0, PT, R20, R2, PT ;  /* 0x000000021400722a */ /* 0x008fe20003f0e000 */
[C---:B--2---:R-:W-:Y:S02]  /*1b90*/  ISETP.GT.AND P1, PT, R7.reuse, 0x1e, PT ;  /* 0x0000001e0700780c */ /* 0x044fe40003f24270 */
        /* <DEDUP_REMOVED lines=9> */
[----:B------:R-:W2:Y:S03]  /*1c30*/  SHFL.DOWN PT, R5, R3, 0x2, 0x1f ;  /* 0x08401f0003057f89 */ /* 0x000ea600000e0000 */
[----:B------:R-:W-:Y:S01]  /*1c40*/  @!P2 LOP3.LUT R6, R6, 0xf8, RZ, 0xc0, !PT ;  /* 0x000000f80606a812 */ /* 0x000fe200078ec0ff */
[----:B------:R-:W3:Y:S01]  /*1c50*/  @!P2 S2R R9, SR_CgaCtaId ;  /* 0x000000000009a919 */ /* 0x000ee20000008800 */
[----:B--2---:R-:W-:-:S06]  /*1c60*/  DSETP.GEU.AND P0, PT, R2, R4, PT ;  /* 0x000000040200722a */ /* 0x004fcc0003f0e000 */
[----:B------:R-:W-:Y:S02]  /*1c70*/  @!P1 FSEL R2, R4, R2, !P0 ;  /* 0x0000000204029208 */ /* 0x000fe40004000000 */
[----:B------:R-:W-:Y:S02]  /*1c80*/  @!P1 FSEL R3, R5, R3, !P0 ;  /* 0x0000000305039208 */ /* 0x000fe40004000000 */
[----:B------:R-:W-:Y:S01]  /*1c90*/  ISETP.GT.AND P1, PT, R7, 0x1b, PT ;  /* 0x0000001b0700780c */ /* 0x000fe20003f24270 */
[----:B------:R-:W-:Y:S01]  /*1ca0*/  SHFL.DOWN PT, R4, R2, 0x4, 0x1f ;  /* 0x08801f0002047f89 */ /* 0x000fe200000e0000 */
[----:B---3--:R-:W-:-:S03]  /*1cb0*/  @!P2 LEA R9, R9, R8, 0x18 ;  /* 0x000000080909a211 */ /* 0x008fc600078ec0ff */
[----:B------:R-:W2:Y:S02]  /*1cc0*/  SHFL.DOWN PT, R5, R3, 0x4, 0x1f ;  /* 0x08801f0003057f89 */ /* 0x000ea400000e0000 */
[----:B------:R-:W-:Y:S01]  /*1cd0*/  @!P2 IMAD.IADD R9, R6, 0x1, R9 ;  /* 0x000000010609a824 */ /* 0x000fe200078e0209 */
[----:B--2---:R-:W-:-:S06]  /*1ce0*/  DSETP.GEU.AND P0, PT, R2, R4, PT ;  /* 0x000000040200722a */ /* 0x004fcc0003f0e000 */
[----:B------:R-:W-:Y:S02]  /*1cf0*/  @!P1 FSEL R2, R4, R2, !P0 ;  /* 0x0000000204029208 */ /* 0x000fe40004000000 */
[----:B------:R-:W-:Y:S02]  /*1d00*/  @!P1 FSEL R3, R5, R3, !P0 ;  /* 0x0000000305039208 */ /* 0x000fe40004000000 */
[----:B------:R-:W-:Y:S01]  /*1d10*/  ISETP.GT.AND P1, PT, R7, 0x17, PT ;  /* 0x000000170700780c */ /* 0x000fe20003f24270 */
[----:B------:R-:W-:Y:S04]  /*1d20*/  SHFL.DOWN PT, R4, R2, 0x8, 0x1f ;  /* 0x09001f0002047f89 */ /* 0x000fe800000e0000 */
[----:B------:R-:W2:Y:S02]  /*1d30*/  SHFL.DOWN PT, R5, R3, 0x8, 0x1f ;  /* 0x09001f0003057f89 */ /* 0x000ea400000e0000 */
[----:B--2---:R-:W-:-:S06]  /*1d40*/  DSETP.GEU.AND P0, PT, R2, R4, PT ;  /* 0x000000040200722a */ /* 0x004fcc0003f0e000 */
[----:B------:R-:W-:Y:S02]  /*1d50*/  @!P1 FSEL R2, R4, R2, !P0 ;  /* 0x0000000204029208 */ /* 0x000fe40004000000 */
[----:B------:R-:W-:Y:S02]  /*1d60*/  @!P1 FSEL R3, R5, R3, !P0 ;  /* 0x0000000305039208 */ /* 0x000fe40004000000 */
[----:B------:R-:W-:Y:S01]  /*1d70*/  ISETP.GT.AND P1, PT, R7, 0xf, PT ;  /* 0x0000000f0700780c */ /* 0x000fe20003f24270 */
[----:B------:R-:W-:Y:S04]  /*1d80*/  SHFL.DOWN PT, R4, R2, 0x10, 0x1f ;  /* 0x0a001f0002047f89 */ /* 0x000fe800000e0000 */
[----:B------:R-:W2:Y:S02]  /*1d90*/  SHFL.DOWN PT, R5, R3, 0x10, 0x1f ;  /* 0x0a001f0003057f89 */ /* 0x000ea400000e0000 */
[----:B--2---:R-:W-:-:S06]  /*1da0*/  DSETP.GEU.AND P0, PT, R2, R4, PT ;  /* 0x000000040200722a */ /* 0x004fcc0003f0e000 */
        /* <DEDUP_REMOVED lines=8> */
[----:B------:R-:W3:Y:S01]  /*1e30*/  S2UR UR5, SR_CgaCtaId ;  /* 0x00000000000579c3 */ /* 0x000ee20000008800 */
[----:B------:R-:W-:Y:S02]  /*1e40*/  UMOV UR4, 0x400 ;  /* 0x0000040000047882 */ /* 0x000fe40000000000 */
[----:B---3--:R-:W-:-:S09]  /*1e50*/  ULEA UR4, UR5, UR4, 0x18 ;  /* 0x0000000405047291 */ /* 0x008fd2000f8ec0ff */
[----:B------:R-:W3:Y:S04]  /*1e60*/  LDS.128 R12, [UR4+0x10] ;  /* 0x00001004ff0c7984 */ /* 0x000ee80008000c00 */
[----:B--2---:R-:W2:Y:S04]  /*1e70*/  LDS.128 R4, [UR4+0x20] ;  /* 0x00002004ff047984 */ /* 0x004ea80008000c00 */
[----:B------:R-:W4:Y:S01]  /*1e80*/  LDS.128 R8, [UR4+0x30] ;  /* 0x00003004ff087984 */ /* 0x000f220008000c00 */
[----:B---3--:R-:W-:-:S06]  /*1e90*/  DSETP.GEU.AND P1, PT, R2, R12, PT ;  /* 0x0000000c0200722a */ /* 0x008fcc0003f2e000 */
[----:B------:R-:W-:Y:S02]  /*1ea0*/  FSEL R2, R12, R2, !P1 ;  /* 0x000000020c027208 */ /* 0x000fe40004800000 */
[----:B------:R-:W-:-:S06]  /*1eb0*/  FSEL R3, R13, R3, !P1 ;  /* 0x000000030d037208 */ /* 0x000fcc0004800000 */
[----:B------:R-:W-:-:S06]  /*1ec0*/  DSETP.GEU.AND P1, PT, R2, R14, PT ;  /* 0x0000000e0200722a */ /* 0x000fcc0003f2e000 */
[----:B------:R-:W-:Y:S02]  /*1ed0*/  FSEL R2, R14, R2, !P1 ;  /* 0x000000020e027208 */ /* 0x000fe40004800000 */
[----:B------:R-:W-:-:S06]  /*1ee0*/  FSEL R3, R15, R3, !P1 ;  /* 0x000000030f037208 */ /* 0x000fcc0004800000 */
[----:B--2---:R-:W-:-:S06]  /*1ef0*/  DSETP.GEU.AND P1, PT, R2, R4, PT ;  /* 0x000000040200722a */ /* 0x004fcc0003f2e000 */
[----:B------:R-:W-:Y:S02]  /*1f00*/  FSEL R4, R4, R2, !P1 ;  /* 0x0000000204047208 */ /* 0x000fe40004800000 */
[----:B------:R-:W-:Y:S02]  /*1f10*/  FSEL R5, R5, R3, !P1 ;  /* 0x0000000305057208 */ /* 0x000fe40004800000 */
[----:B------:R-:W2:Y:S04]  /*1f20*/  LDS.64 R2, [UR4+0x40] ;  /* 0x00004004ff027984 */ /* 0x000ea80008000a00 */
        /* <DEDUP_REMOVED lines=9> */
[----:B--2---:R-:W-:-:S06]  /*1fc0*/  DSETP.GEU.AND P1, PT, R4, R2, PT ;  /* 0x000000020400722a */ /* 0x004fcc0003f2e000 */
[----:B------:R-:W-:Y:S02]  /*1fd0*/  FSEL R2, R2, R4, !P1 ;  /* 0x0000000402027208 */ /* 0x000fe40004800000 */
[----:B------:R-:W-:Y:S01]  /*1fe0*/  FSEL R3, R3, R5, !P1 ;  /* 0x0000000503037208 */ /* 0x000fe20004800000 */
[----:B------:R-:W-:Y:S06]  /*1ff0*/  BRA `(.L_x_69) ;  /* 0x0000001c00f47947 */ /* 0x000fec0003800000 */
.L_x_58:
        /* <DEDUP_REMOVED lines=16> */
.L_x_80:
[----:B------:R-:W-:Y:S05]  /*2100*/  BSYNC.RECONVERGENT B1 ;  /* 0x0000000000017941 */ /* 0x000fea0003800200 */
.L_x_79:
        /* <DEDUP_REMOVED lines=18> */
.L_x_85:
        /* <DEDUP_REMOVED lines=10> */
.L_x_84:
[----:B------:R-:W-:Y:S05]  /*22d0*/  BSYNC.RECONVERGENT B2 ;  /* 0x0000000000027941 */ /* 0x000fea0003800200 */
.L_x_83:
[----:B------:R-:W-:Y:S05]  /*22e0*/  @!P2 BRA `(.L_x_82) ;  /* 0x000000000080a947 */ /* 0x000fea0003800000 */
[----:B------:R-:W0:Y:S01]  /*22f0*/  LDC.64 R4, c[0x0][0x380] ;  /* 0x0000e000ff047b82 */ /* 0x000e220000000a00 */
[----:B------:R-:W-:Y:S02]  /*2300*/  IMAD.U32 R7, RZ, RZ, UR16 ;  /* 0x00000010ff077e24 */ /* 0x000fe4000f8e00ff */
[----:B------:R-:W-:Y:S02]  /*2310*/  VIADD R6, R8, 0x200 ;  /* 0x0000020008067836 */ /* 0x000fe40000000000 */
[----:B------:R-:W-:-:S07]  /*2320*/  IMAD R7, R7, 0x800, R8 ;  /* 0x0000080007077824 */ /* 0x000fce00078e0208 */
.L_x_86:
        /* <DEDUP_REMOVED lines=28> */
.L_x_82:
[----:B------:R-:W-:Y:S05]  /*24f0*/  BSYNC.RECONVERGENT B1 ;  /* 0x0000000000017941 */ /* 0x000fea0003800200 */
.L_x_81:
        /* <DEDUP_REMOVED lines=45> */
[----:B------:R-:W-:-:S03]  /*27d0*/  FSEL R5, R5, R3, P1 ;  /* 0x0000000305057208 */ /* 0x000fc60000800000 */
[----:B0-----:R-:W-:Y:S02]  /*27e0*/  IMAD.MOV.U32 R2, RZ, RZ, R4 ;  /* 0x000000ffff027224 */ /* 0x001fe400078e0004 */
[----:B------:R-:W-:Y:S01]  /*27f0*/  IMAD.MOV.U32 R3, RZ, RZ, R5 ;  /* 0x000000ffff037224 */ /* 0x000fe200078e0005 */
[----:B------:R-:W-:Y:S06]  /*2800*/  BAR.SYNC.DEFER_BLOCKING 0x0 ;  /* 0x0000000000007b1d */ /* 0x000fec0000010000 */
[----:B------:R-:W-:Y:S05]  /*2810*/  @P0 BRA `(.L_x_69) ;  /* 0x0000001400ec0947 */ /* 0x000fea0003800000 */
[----:B------:R-:W0:Y:S01]  /*2820*/  S2UR UR5, SR_CgaCtaId ;  /* 0x00000000000579c3 */ /* 0x000e220000008800 */
[----:B------:R-:W-:Y:S02]  /*2830*/  UMOV UR4, 0x400 ;  /* 0x0000040000047882 */ /* 0x000fe40000000000 */
[----:B0-----:R-:W-:-:S09]  /*2840*/  ULEA UR4, UR5, UR4, 0x18 ;  /* 0x0000000405047291 */ /* 0x001fd2000f8ec0ff */
[----:B------:R-:W0:Y:S04]  /*2850*/  LDS.128 R12, [UR4+0x10] ;  /* 0x00001004ff0c7984 */ /* 0x000e280008000c00 */
[----:B------:R-:W1:Y:S04]  /*2860*/  LDS.128 R4, [UR4+0x20] ;  /* 0x00002004ff047984 */ /* 0x000e680008000c00 */
        /* <DEDUP_REMOVED lines=24> */
.L_x_87:
        /* <DEDUP_REMOVED lines=36> */
[----:B------:R-:W-:Y:S01]  /*2c30*/  VIADD R10, R10, 0x10 ;  /* 0x000000100a0a7836 */ /* 0x000fe20000000000 */
[----:B------:R-:W0:Y:S11]  /*2c40*/  SHFL.DOWN PT, R3, R7, 0x8, R5 ;  /* 0x0900000007037989 */ /* 0x000e3600000e0005 */
[----:B------:R-:W1:Y:S01]  /*2c50*/  @!P0 S2R R9, SR_CgaCtaId ;  /* 0x0000000000098919 */ /* 0x000e620000008800 */
[----:B------:R-:W-:Y:S01]  /*2c60*/  @!P0 MOV R8, 0x400 ;  /* 0x0000040000088802 */ /* 0x000fe20000000f00 */
[----:B0-----:R-:W-:Y:S01]  /*2c70*/  DSETP.GEU.AND P1, PT, R6, R2, PT ;  /* 0x000000020600722a */ /* 0x001fe20003f2e000 */
[----:B------:R-:W-:-:S05]  /*2c80*/  @!P0 SHF.R.U32.HI R6, RZ, 0x2, R0 ;  /* 0x00000002ff068819 */ /* 0x000fca0000011600 */
[----:B------:R-:W-:Y:S02]  /*2c90*/  @!P2 FSEL R4, R2, R4, !P1 ;  /* 0x000000040204a208 */ /* 0x000fe40004800000 */
[----:B------:R-:W-:Y:S02]  /*2ca0*/  @!P2 FSEL R7, R3, R7, !P1 ;  /* 0x000000070307a208 */ /* 0x000fe40004800000 */
[----:B------:R-:W-:Y:S01]  /*2cb0*/  ISETP.GT.AND P2, PT, R10, R5, PT ;  /* 0x000000050a00720c */ /* 0x000fe20003f44270 */
[----:B------:R-:W-:Y:S01]  /*2cc0*/  SHFL.DOWN PT, R2, R4, 0x10, R5 ;  /* 0x0a00000004027989 */ /* 0x000fe200000e0005 */
[----:B------:R-:W-:-:S03]  /*2cd0*/  @!P0 LOP3.LUT R6, R6, 0xf8, RZ, 0xc0, !PT ;  /* 0x000000f806068812 */ /* 0x000fc600078ec0ff */
[----:B------:R0:W2:Y:S01]  /*2ce0*/  SHFL.DOWN PT, R3, R7, 0x10, R5 ;  /* 0x0a00000007037989 */ /* 0x0000a200000e0005 */
        /* <DEDUP_REMOVED lines=11> */
[----:B0-----:R-:W-:Y:S05]  /*2da0*/  @P0 BRA `(.L_x_69) ;  /* 0x0000001000880947 */ /* 0x001fea0003800000 */
        /* <DEDUP_REMOVED lines=59> */
.L_x_78:
[----:B------:R-:W0:Y:S01]  /*3160*/  S2R R0, SR_TID.X ;  /* 0x0000000000007919 */ /* 0x000e220000002100 */
[----:B------:R-:W1:Y:S01]  /*3170*/  LDCU.64 UR8, c[0x0][0x380] ;  /* 0x00007000ff0877ac */ /* 0x000e620008000a00 */
[----:B------:R-:W-:Y:S02]  /*3180*/  IMAD.U32 R19, RZ, RZ, UR16 ;  /* 0x00000010ff137e24 */ /* 0x000fe4000f8e00ff */
[----:B-1----:R-:W-:Y:S02]  /*3190*/  IMAD.U32 R2, RZ, RZ, UR8 ;  /* 0x00000008ff027e24 */ /* 0x002fe4000f8e00ff */
[----:B------:R-:W-:Y:S02]  /*31a0*/  IMAD.U32 R3, RZ, RZ, UR9 ;  /* 0x00000009ff037e24 */ /* 0x000fe4000f8e00ff */
[----:B0-----:R-:W-:-:S04]  /*31b0*/  IMAD R19, R19, 0x800, R0 ;  /* 0x0000080013137824 */ /* 0x001fc800078e0200 */
[----:B------:R-:W-:-:S05]  /*31c0*/  IMAD.WIDE.U32 R18, R19, 0x8, R2 ;  /* 0x0000000813127825 */ /* 0x000fca00078e0002 */
        /* <DEDUP_REMOVED lines=8> */
[----:B------:R-:W-:Y:S01]  /*3250*/  UISETP.GE.U32.AND UP0, UPT, UR13, UR5, UPT ;  /* 0x000000050d00728c */ /* 0x000fe2000bf06070 */
        /* <DEDUP_REMOVED lines=21> */
[----:B------:R-:W-:Y:S06]  /*33b0*/  BRA.U !UP0, `(.L_x_88) ;  /* 0x0000000508dc7547 */ /* 0x000fec000b800000 */
[----:B------:R-:W-:Y:S02]  /*33c0*/  ULEA UR8, UR16, UR5, 0xb ;  /* 0x0000000510087291 */ /* 0x000fe4000f8e58ff */
[----:B------:R-:W-:Y:S02]  /*33d0*/  UIADD3 UR14, UPT, UPT, UR7, -0x800, URZ ;  /* 0xfffff800070e7890 */ /* 0x000fe4000fffe0ff */
[----:B------:R-:W-:Y:S02]  /*33e0*/  UIADD3 UR9, UPT, UPT, UR8, 0x100, URZ ;  /* 0x0000010008097890 */ /* 0x000fe4000fffe0ff */
[----:B------:R-:W-:Y:S02]  /*33f0*/  UISETP.GT.U32.AND UP0, UPT, UR8, UR14, UPT ;  /* 0x0000000e0800728c */ /* 0x000fe4000bf04070 */
[----:B------:R-:W-:Y:S01]  /*3400*/  VIADD R7, R0, UR8 ;  /* 0x0000000800077c36 */ /* 0x000fe20008000000 */
[----:B------:R-:W-:Y:S01]  /*3410*/  UMOV UR4, URZ ;  /* 0x000000ff00047c82 */ /* 0x000fe20008000000 */
[----:B------:R-:W-:-:S05]  /*3420*/  UMOV UR6, UR8 ;  /* 0x0000000800067c82 */ /* 0x000fca0008000000 */
[----:B------:R-:W-:Y:S05]  /*3430*/  BRA.U UP0, `(.L_x_89) ;  /* 0x0000000100b87547 */ /* 0x000fea000b800000 */
[----:B------:R-:W0:Y:S01]  /*3440*/  LDC.64 R2, c[0x0][0x380] ;  /* 0x0000e000ff027b82 */ /* 0x000e220000000a00 */
[----:B------:R-:W1:Y:S01]  /*3450*/  LDCU UR7, c[0x0][0x3a8] ;  /* 0x00007500ff0777ac */ /* 0x000e620008000800 */
[----:B------:R-:W-:Y:S01]  /*3460*/  NOP ;  /* 0x0000000000007918 */ /* 0x000fe20000000000 */
.L_x_90:
[----:B------:R-:W-:-:S04]  /*3470*/  VIADD R23, R0, UR6 ;  /* 0x0000000600177c36 */ /* 0x000fc80008000000 */
[----:B0-----:R-:W-:-:S05]  /*3480*/  IMAD.WIDE.U32 R22, R23, 0x8, R2 ;  /* 0x0000000817167825 */ /* 0x001fca00078e0002 */
[----:B------:R-:W2:Y:S04]  /*3490*/  LDG.E.64.CONSTANT R24, desc[UR10][R22.64] ;  /* 0x0000000a16187981 */ /* 0x000ea8000c1e9b00 */
[----:B------:R-:W3:Y:S04]  /*34a0*/  LDG.E.64.CONSTANT R18, desc[UR10][R22.64+0x800] ;  /* 0x0008000a16127981 */ /* 0x000ee8000c1e9b00 */
[----:B------:R-:W4:Y:S04]  /*34b0*/  LDG.E.64.CONSTANT R16, desc[UR10][R22.64+0x1000] ;  /* 0x0010000a16107981 */ /* 0x000f28000c1e9b00 */
[----:B------:R-:W5:Y:S04]  /*34c0*/  LDG.E.64.CONSTANT R14, desc[UR10][R22.64+0x1800] ;  /* 0x0018000a160e7981 */ /* 0x000f68000c1e9b00 */
[----:B------:R-:W5:Y:S04]  /*34d0*/  LDG.E.64.CONSTANT R12, desc[UR10][R22.64+0x2000] ;  /* 0x0020000a160c7981 */ /* 0x000f68000c1e9b00 */
[----:B------:R-:W5:Y:S04]  /*34e0*/  LDG.E.64.CONSTANT R10, desc[UR10][R22.64+0x2800] ;  /* 0x0028000a160a7981 */ /* 0x000f68000c1e9b00 */
[----:B------:R-:W5:Y:S04]  /*34f0*/  LDG.E.64.CONSTANT R8, desc[UR10][R22.64+0x3000] ;  /* 0x0030000a16087981 */ /* 0x000f68000c1e9b00 */
[----:B------:R-:W5:Y:S01]  /*3500*/  LDG.E.64.CONSTANT R20, desc[UR10][R22.64+0x3800] ;  /* 0x0038000a16147981 */ /* 0x000f62000c1e9b00 */
[----:B-1----:R-:W-:-:S04]  /*3510*/  UIADD3 UR12, UPT, UPT, -UR6, UR7, URZ ;  /* 0x00000007060c7290 */ /* 0x002fc8000fffe1ff */
        /* <DEDUP_REMOVED lines=32> */
.L_x_89:
[----:B------:R-:W-:-:S09]  /*3720*/  UISETP.GE.U32.AND UP0, UPT, UR6, UR7, UPT ;  /* 0x000000070600728c */ /* 0x000fd2000bf06070 */
[----:B------:R-:W-:Y:S05]  /*3730*/  BRA.U UP0, `(.L_x_88) ;  /* 0x0000000100fc7547 */ /* 0x000fea000b800000 */
[----:B------:R-:W-:Y:S01]  /*3740*/  UIADD3 UR5, UPT, UPT, -UR6, UR7, URZ ;  /* 0x0000000706057290 */ /* 0x000fe2000fffe1ff */
[----:B------:R-:W-:Y:S05]  /*3750*/  BSSY.RECONVERGENT B1, `(.L_x_88) ;  /* 0x000003d000017945 */ /* 0x000fea0003800200 */
[----:B------:R-:W-:-:S13]  /*3760*/  ISETP.GE.AND P0, PT, R0, UR5, PT ;  /* 0x0000000500007c0c */ /* 0x000fda000bf06270 */
[----:B------:R-:W-:Y:S05]  /*3770*/  @P0 BRA `(.L_x_91) ;  /* 0x0000000000e80947 */ /* 0x000fea0003800000 */
[----:B------:R-:W0:Y:S01]  /*3780*/  LDC R10, c[0x0][0x3ac] ;  /* 0x0000eb00ff0a7b82 */ /* 0x000e220000000800 */
[----:B------:R-:W-:Y:S01]  /*3790*/  LOP3.LUT R6, RZ, R0, RZ, 0x33, !PT ;  /* 0x00000000ff067212 */ /* 0x000fe200078e33ff */
[----:B------:R-:W-:Y:S04]  /*37a0*/  BSSY.RECONVERGENT B2, `(.L_x_92) ;  /* 0x0000018000027945 */ /* 0x000fe80003800200 */
[----:B------:R-:W-:-:S04]  /*37b0*/  VIADD R8, R6, UR7 ;  /* 0x0000000706087c36 */ /* 0x000fc80008000000 */
[----:B------:R-:W-:Y:S02]  /*37c0*/  VIADD R9, R8, -UR8 ;  /* 0x8000000808097c36 */ /* 0x000fe40008000000 */
[----:B0-----:R-:W-:Y:S01]  /*37d0*/  IMAD R6, R10, UR4, RZ ;  /* 0x000000040a067c24 */ /* 0x001fe2000f8e02ff */
[C---:B------:R-:W-:Y:S02]  /*37e0*/  LOP3.LUT R10, R8.reuse, 0x300, RZ, 0xc0, !PT ;  /* 0x00000300080a7812 */ /* 0x040fe400078ec0ff */
[----:B------:R-:W-:Y:S01]  /*37f0*/  LEA.HI R8, R8, 0x1, RZ, 0x18 ;  /* 0x0000000108087811 */ /* 0x000fe200078fc0ff */
[----:B------:R-:W-:Y:S01]  /*3800*/  IMAD R6, R6, -0x800, R9 ;  /* 0xfffff80006067824 */ /* 0x000fe200078e0209 */
[----:B------:R-:W-:Y:S01]  /*3810*/  ISETP.NE.AND P0, PT, R10, 0x300, PT ;  /* 0x000003000a00780c */ /* 0x000fe20003f05270 */
[----:B------:R-:W-:-:S03]  /*3820*/  IMAD.MOV.U32 R10, RZ, RZ, R0 ;  /* 0x000000ffff0a7224 */ /* 0x000fc600078e0000 */
[----:B------:R-:W-:-:S09]  /*3830*/  ISETP.GE.U32.AND P2, PT, R6, 0x300, PT ;  /* 0x000003000600780c */ /* 0x000fd20003f46070 */
[----:B------:R-:W-:Y:S05]  /*3840*/  @!P0 BRA `(.L_x_93) ;  /* 0x0000000000348947 */ /* 0x000fea0003800000 */
[----:B------:R-:W-:Y:S01]  /*3850*/  LOP3.LUT R8, R8, 0x3, RZ, 0xc0, !PT ;  /* 0x0000000308087812 */ /* 0x000fe200078ec0ff */
[----:B------:R-:W-:-:S04]  /*3860*/  IMAD.MOV.U32 R10, RZ, RZ, R0 ;  /* 0x000000ffff0a7224 */ /* 0x000fc800078e0000 */
[----:B------:R-:W-:-:S07]  /*3870*/  IMAD.MOV R6, RZ, RZ, -R8 ;  /* 0x000000ffff067224 */ /* 0x000fce00078e0a08 */
.L_x_94:
        /* <DEDUP_REMOVED lines=10> */
.L_x_93:
[----:B------:R-:W-:Y:S05]  /*3920*/  BSYNC.RECONVERGENT B2 ;  /* 0x0000000000027941 */ /* 0x000fea0003800200 */
.L_x_92:
[----:B------:R-:W-:Y:S05]  /*3930*/  @!P2 BRA `(.L_x_91) ;  /* 0x000000000078a947 */ /* 0x000fea0003800000 */
[C---:B------:R-:W-:Y:S02]  /*3940*/  VIADD R6, R10.reuse, 0x200 ;  /* 0x000002000a067836 */ /* 0x040fe40000000000 */
[----:B------:R-:W-:-:S07]  /*3950*/  VIADD R7, R10, UR9 ;  /* 0x000000090a077c36 */ /* 0x000fce0008000000 */
.L_x_95:
[----:B------:R-:W-:-:S04]  /*3960*/  VIADD R9, R7, 0xffffff00 ;  /* 0xffffff0007097836 */ /* 0x000fc80000000000 */
[----:B------:R-:W-:-:S06]  /*3970*/  IMAD.WIDE.U32 R8, R9, 0x8, R2 ;  /* 0x0000000809087825 */ /* 0x000fcc00078e0002 */
        /* <DEDUP_REMOVED lines=11> */
[----:B------:R-:W-:Y:S01]  /*3a30*/  FSEL R4, R8, R4, !P0 ;  /* 0x0000000408047208 */ /* 0x000fe20004000000 */
[C---:B------:R-:W-:Y:S01]  /*3a40*/  VIADD R8, R6.reuse, 0x200 ;  /* 0x0000020006087836 */ /* 0x040fe20000000000 */
[----:B------:R-:W-:Y:S01]  /*3a50*/  FSEL R5, R9, R5, !P0 ;  /* 0x0000000509057208 */ /* 0x000fe20004000000 */
[----:B------:R-:W-:-:S05]  /*3a60*/  VIADD R6, R6, 0x400 ;  /* 0x0000040006067836 */ /* 0x000fca0000000000 */
        /* <DEDUP_REMOVED lines=11> */
.L_x_91:
[----:B------:R-:W-:Y:S05]  /*3b20*/  BSYNC.RECONVERGENT B1 ;  /* 0x0000000000017941 */ /* 0x000fea0003800200 */
.L_x_88:
        /* <DEDUP_REMOVED lines=49> */
[----:B------:R-:W1:Y:S04]  /*3e40*/  LDS.128 R12, [UR4+0x10] ;  /* 0x00001004ff0c7984 */ /* 0x000e680008000c00 */
[----:B0-----:R-:W0:Y:S04]  /*3e50*/  LDS.128 R4, [UR4+0x20] ;  /* 0x00002004ff047984 */ /* 0x001e280008000c00 */
[----:B------:R-:W2:Y:S01]  /*3e60*/  LDS.128 R8, [UR4+0x30] ;  /* 0x00003004ff087984 */ /* 0x000ea20008000c00 */
[----:B-1----:R-:W-:-:S06]  /*3e70*/  DSETP.GEU.AND P1, PT, R2, R12, PT ;  /* 0x0000000c0200722a */ /* 0x002fcc0003f2e000 */
[----:B------:R-:W-:Y:S02]  /*3e80*/  FSEL R2, R12, R2, !P1 ;  /* 0x000000020c027208 */ /* 0x000fe40004800000 */
[----:B------:R-:W-:-:S06]  /*3e90*/  FSEL R3, R13, R3, !P1 ;  /* 0x000000030d037208 */ /* 0x000fcc0004800000 */
[----:B------:R-:W-:-:S06]  /*3ea0*/  DSETP.GEU.AND P1, PT, R2, R14, PT ;  /* 0x0000000e0200722a */ /* 0x000fcc0003f2e000 */
[----:B------:R-:W-:Y:S02]  /*3eb0*/  FSEL R2, R14, R2, !P1 ;  /* 0x000000020e027208 */ /* 0x000fe40004800000 */
[----:B------:R-:W-:-:S06]  /*3ec0*/  FSEL R3, R15, R3, !P1 ;  /* 0x000000030f037208 */ /* 0x000fcc0004800000 */
[----:B0-----:R-:W-:-:S06]  /*3ed0*/  DSETP.GEU.AND P1, PT, R2, R4, PT ;  /* 0x000000040200722a */ /* 0x001fcc0003f2e000 */
        /* <DEDUP_REMOVED lines=14> */
[----:B------:R-:W-:-:S07]  /*3fc0*/  FSEL R3, R3, R5, !P1 ;  /* 0x0000000503037208 */ /* 0x000fce0004800000 */
.L_x_69:
[----:B01----:R-:W-:Y:S05]  /*3fd0*/  BSYNC.RECONVERGENT B0 ;  /* 0x0000000000007941 */ /* 0x003fea0003800200 */
.L_x_57:
[----:B------:R-:W-:Y:S05]  /*3fe0*/  @P0 EXIT ;  /* 0x000000000000094d */ /* 0x000fea0003800000 */
[----:B------:R-:W0:Y:S02]  /*3ff0*/  LDCU.64 UR4, c[0x0][0x388] ;  /* 0x00007100ff0477ac */ /* 0x000e240008000a00 */
[----:B0-----:R-:W-:-:S06]  /*4000*/  UIMAD.WIDE.U32 UR4, UR16, 0x8, UR4 ;  /* 0x00000008100478a5 */ /* 0x001fcc000f8e0004 */
[----:B--2---:R-:W-:Y:S02]  /*4010*/  IMAD.U32 R4, RZ, RZ, UR4 ;  /* 0x00000004ff047e24 */ /* 0x004fe4000f8e00ff */
[----:B------:R-:W-:-:S05]  /*4020*/  IMAD.U32 R5, RZ, RZ, UR5 ;  /* 0x00000005ff057e24 */ /* 0x000fca000f8e00ff */
[----:B------:R-:W-:Y:S01]  /*4030*/  STG.E.64 desc[UR10][R4.64], R2 ;  /* 0x0000000204007986 */ /* 0x000fe2000c101b0a */
[----:B------:R-:W-:Y:S05]  /*4040*/  EXIT ;  /* 0x000000000000794d */ /* 0x000fea0003800000 */
.L_x_96:
        /* <DEDUP_REMOVED lines=11> */
.L_x_150:


//--------------------- .text._ZN3cub18CUB_300001_SM_10006detail6reduce28DeviceReduceSingleTileKernelINS2_10policy_hubIdjN4cuda3__47maximumIvEEE10Policy1000EPdSB_jS8_ddNS5_3std3__410__identityEEEvT0_T1_T2_T3_T4_T6_ --------------------------
	.section	.text._ZN3cub18CUB_300001_SM_10006detail6reduce28DeviceReduceSingleTileKernelINS2_10policy_hubIdjN4cuda3__47maximumIvEEE10Policy1000EPdSB_jS8_ddNS5_3std3__410__identityEEEvT0_T1_T2_T3_T4_T6_,"ax",@progbits
	.align	128
        .global         _ZN3cub18CUB_300001_SM_10006detail6reduce28DeviceReduceSingleTileKernelINS2_10policy_hubIdjN4cuda3__47maximumIvEEE10Policy1000EPdSB_jS8_ddNS5_3std3__410__identityEEEvT0_T1_T2_T3_T4_T6_
        .type           _ZN3cub18CUB_300001_SM_10006detail6reduce28DeviceReduceSingleTileKernelINS2_10policy_hubIdjN4cuda3__47maximumIvEEE10Policy1000EPdSB_jS8_ddNS5_3std3__410__identityEEEvT0_T1_T2_T3_T4_T6_,@function
        .size           _ZN3cub18CUB_300001_SM_10006detail6reduce28DeviceReduceSingleTileKernelINS2_10policy_hubIdjN4cuda3__47maximumIvEEE10Policy1000EPdSB_jS8_ddNS5_3std3__410__identityEEEvT0_T1_T2_T3_T4_T6_,(.L_x_151 - _ZN3cub18CUB_300001_SM_10006detail6reduce28DeviceReduceSingleTileKernelINS2_10policy_hubIdjN4cuda3__47maximumIvEEE10Policy1000EPdSB_jS8_ddNS5_3std3__410__identityEEEvT0_T1_T2_T3_T4_T6_)
        .other          _ZN3cub18CUB_300001_SM_10006detail6reduce28DeviceReduceSingleTileKernelINS2_10policy_hubIdjN4cuda3__47maximumIvEEE10Policy1000EPdSB_jS8_ddNS5_3std3__410__identityEEEvT0_T1_T2_T3_T4_T6_,@"STO_CUDA_ENTRY STV_DEFAULT"
_ZN3cub18CUB_300001_SM_10006detail6reduce28DeviceReduceSingleTileKernelINS2_10policy_hubIdjN4cuda3__47maximumIvEEE10Policy1000EPdSB_jS8_ddNS5_3std3__410__identityEEEvT0_T1_T2_T3_T4_T6_:
.text._ZN3cub18CUB_300001_SM_10006detail6reduce28DeviceReduceSingleTileKernelINS2_10policy_hubIdjN4cuda3__47maximumIvEEE10Policy1000EPdSB_jS8_ddNS5_3std3__410__identityEEEvT0_T1_T2_T3_T4_T6_:
        /* <DEDUP_REMOVED lines=13> */
.L_x_97:
[----:B------:R-:W0:Y:S01]  /*00d0*/  LDCU UR4, c[0x0][0x380] ;  /* 0x00007000ff0477ac */ /* 0x000e220008000800 */
[----:B------:R-:W-:Y:S01]  /*00e0*/  BSSY.RECONVERGENT B0, `(.L_x_98) ;  /* 0x00004ae000007945 */ /* 0x000fe20003800200 */
[----:B0-----:R-:W-:-:S09]  /*00f0*/  ULOP3.LUT UP0, URZ, UR4, 0x1f, URZ, 0xc0, !UPT ;  /* 0x0000001f04ff7892 */ /* 0x001fd2000f80c0ff */
[----:B------:R-:W-:Y:S05]  /*0100*/  BRA.U UP0, `(.L_x_99) ;  /* 0x0000002500447547 */ /* 0x000fea000b800000 */
[----:B------:R-:W-:-:S13]  /*0110*/  ISETP.GT.U32.AND P0, PT, R0, 0x7ff, PT ;  /* 0x000007ff0000780c */ /* 0x000fda0003f04070 */
[----:B------:R-:W-:Y:S05]  /*0120*/  @P0 BRA `(.L_x_100) ;  /* 0x0000001400f80947 */ /* 0x000fea0003800000 */
[----:B------:R-:W0:Y:S01]  /*0130*/  S2R R3, SR_TID.X ;  /* 0x0000000000037919 */ /* 0x000e220000002100 */
[----:B------:R-:W-:Y:S01]  /*0140*/  BSSY.RECONVERGENT B1, `(.L_x_101) ;  /* 0x0000009000017945 */ /* 0x000fe20003800200 */
[----:B------:R-:W-:Y:S02]  /*0150*/  CS2R R4, SRZ ;  /* 0x0000000000047805 */ /* 0x000fe4000001ff00 */
[----:B0-----:R-:W-:Y:S01]  /*0160*/  ISETP.GE.U32.AND P0, PT, R3, R0, PT ;  /* 0x000000000300720c */ /* 0x001fe20003f06070 */
[----:B------:R-:W-:-:S12]  /*0170*/  IMAD.MOV.U32 R9, RZ, RZ, R3 ;  /* 0x000000ffff097224 */ /* 0x000fd800078e0003 */
[----:B------:R-:W-:Y:S05]  /*0180*/  @P0 BRA `(.L_x_102) ;  /* 0x0000000000100947 */ /* 0x000fea0003800000 */
[----:B------:R-:W0:Y:S02]  /*0190*/  LDC.64 R4, c[0x0][0x380] ;  /* 0x0000e000ff047b82 */ /* 0x000e240000000a00 */
[----:B0-----:R-:W-:-:S06]  /*01a0*/  IMAD.WIDE.U32 R4, R3, 0x8, R4 ;  /* 0x0000000803047825 */ /* 0x001fcc00078e0004 */
[----:B------:R-:W5:Y:S01]  /*01b0*/  LDG.E.64.CONSTANT R4, desc[UR6][R4.64] ;  /* 0x0000000604047981 */ /* 0x000f62000c1e9b00 */
[----:B------:R-:W-:-:S07]  /*01c0*/  VIADD R9, R3, 0x100 ;  /* 0x0000010003097836 */ /* 0x000fce0000000000 */
.L_x_102:
[----:B------:R-:W-:Y:S05]  /*01d0*/  BSYNC.RECONVERGENT B1 ;  /* 0x0000000000017941 */ /* 0x000fea0003800200 */
.L_x_101:
[----:B------:R-:W-:Y:S01]  /*01e0*/  ISETP.GE.U32.AND P0, PT, R9, R0, PT ;  /* 0x000000000900720c */ /* 0x000fe20003f06070 */
        /* <DEDUP_REMOVED lines=16> */
.L_x_107:
        /* <DEDUP_REMOVED lines=12> */
.L_x_106:
[----:B------:R-:W-:Y:S05]  /*03b0*/  BSYNC.RECONVERGENT B2 ;  /* 0x0000000000027941 */ /* 0x000fea0003800200 */
.L_x_105:
[----:B------:R-:W-:Y:S05]  /*03c0*/  @!P0 BRA `(.L_x_104) ;  /* 0x0000000800288947 */ /* 0x000fea0003800000 */
[----:B------:R-:W0:Y:S01]  /*03d0*/  LDC.64 R6, c[0x0][0x380] ;  /* 0x0000e000ff067b82 */ /* 0x000e220000000a00 */
[----:B------:R-:W-:Y:S01]  /*03e0*/  IMAD.IADD R2, R0, 0x1, -R9 ;  /* 0x0000000100027824 */ /* 0x000fe200078e0a09 */
[----:B------:R-:W-:Y:S01]  /*03f0*/  BSSY.RECONVERGENT B2, `(.L_x_108) ;  /* 0x000004c000027945 */ /* 0x000fe20003800200 */
[----:B------:R-:W-:-:S03]  /*0400*/  PLOP3.LUT P0, PT, PT, PT, PT, 0x80, 0x8 ;  /* 0x000000000008781c */ /* 0x000fc60003f0f070 */
[----:B------:R-:W-:Y:S01]  /*0410*/  ISETP.GT.AND P1, PT, R2, 0xc00, PT ;  /* 0x00000c000200780c */ /* 0x000fe20003f24270 */
[----:B0-----:R-:W-:-:S12]  /*0420*/  IMAD.WIDE.U32 R6, R9, 0x8, R6 ;  /* 0x0000000809067825 */ /* 0x001fd800078e0006 */
[----:B------:R-:W-:Y:S05]  /*0430*/  @!P1 BRA `(.L_x_109) ;  /* 0x00000004001c9947 */ /* 0x000fea0003800000 */
[----:B------:R-:W-:Y:S01]  /*0440*/  PLOP3.LUT P0, PT, PT, PT, PT, 0x8, 0x80 ;  /* 0x000000000080781c */ /* 0x000fe20003f0e170 */
[----:B------:R-:W-:-:S12]  /*0450*/  VIADD R2, R0, 0xfffff400 ;  /* 0xfffff40000027836 */ /* 0x000fd80000000000 */
.L_x_110:
[----:B------:R-:W2:Y:S04]  /*0460*/  LDG.E.64.CONSTANT R40, desc[UR6][R6.64] ;  /* 0x0000000606287981 */ /* 0x000ea8000c1e9b00 */
[----:B------:R-:W3:Y:S04]  /*0470*/  LDG.E.64.CONSTANT R38, desc[UR6][R6.64+0x800] ;  /* 0x0008000606267981 */ /* 0x000ee8000c1e9b00 */
[----:B------:R-:W4:Y:S04]  /*0480*/  LDG.E.64.CONSTANT R36, desc[UR6][R6.64+0x1000] ;  /* 0x0010000606247981 */ /* 0x000f28000c1e9b00 */
        /* <DEDUP_REMOVED lines=12> */
[----:B------:R0:W4:Y:S01]  /*0550*/  LDG.E.64.CONSTANT R10, desc[UR6][R6.64+0x7800] ;  /* 0x00780006060a7981 */ /* 0x000122000c1e9b00 */
[----:B------:R-:W-:-:S05]  /*0560*/  VIADD R9, R9, 0x1000 ;  /* 0x0000100009097836 */ /* 0x000fca0000000000 */
[----:B------:R-:W-:Y:S02]  /*0570*/  ISETP.GE.AND P2, PT, R9, R2, PT ;  /* 0x000000020900720c */ /* 0x000fe40003f46270 */
[----:B0-----:R-:W-:-:S05]  /*0580*/  IADD3 R6, P3, PT, R6, 0x8000, RZ ;  /* 0x0000800006067810 */ /* 0x001fca0007f7e0ff */
[----:B------:R-:W-:Y:S01]  /*0590*/  IMAD.X R7, RZ, RZ, R7, P3 ;  /* 0x000000ffff077224 */ /* 0x000fe200018e0607 */
        /* <DEDUP_REMOVED lines=49> */
.L_x_109:
[----:B------:R-:W-:Y:S05]  /*08b0*/  BSYNC.RECONVERGENT B2 ;  /* 0x0000000000027941 */ /* 0x000fea0003800200 */
.L_x_108:
[----:B------:R-:W-:Y:S01]  /*08c0*/  IMAD.IADD R2, R0, 0x1, -R9 ;  /* 0x0000000100027824 */ /* 0x000fe200078e0a09 */
[----:B------:R-:W-:Y:S04]  /*08d0*/  BSSY.RECONVERGENT B2, `(.L_x_111) ;  /* 0x0000027000027945 */ /* 0x000fe80003800200 */
[----:B------:R-:W-:-:S13]  /*08e0*/  ISETP.GT.AND P1, PT, R2, 0x400, PT ;  /* 0x000004000200780c */ /* 0x000fda0003f24270 */
[----:B------:R-:W-:Y:S05]  /*08f0*/  @!P1 BRA `(.L_x_112) ;  /* 0x0000000000909947 */ /* 0x000fea0003800000 */
[----:B------:R-:W2:Y:S04]  /*0900*/  LDG.E.64.CONSTANT R12, desc[UR6][R6.64] ;  /* 0x00000006060c7981 */ /* 0x000ea8000c1e9b00 */
[----:B------:R-:W3:Y:S04]  /*0910*/  LDG.E.64.CONSTANT R14, desc[UR6][R6.64+0x800] ;  /* 0x00080006060e7981 */ /* 0x000ee8000c1e9b00 */
[----:B------:R-:W4:Y:S04]  /*0920*/  LDG.E.64.CONSTANT R16, desc[UR6][R6.64+0x1000] ;  /* 0x0010000606107981 */ /* 0x000f28000c1e9b00 */
[----:B------:R-:W4:Y:S04]  /*0930*/  LDG.E.64.CONSTANT R18, desc[UR6][R6.64+0x1800] ;  /* 0x0018000606127981 */ /* 0x000f28000c1e9b00 */
[----:B------:R-:W4:Y:S04]  /*0940*/  LDG.E.64.CONSTANT R20, desc[UR6][R6.64+0x2000] ;  /* 0x0020000606147981 */ /* 0x000f28000c1e9b00 */
[----:B------:R-:W4:Y:S04]  /*0950*/  LDG.E.64.CONSTANT R22, desc[UR6][R6.64+0x2800] ;  /* 0x0028000606167981 */ /* 0x000f28000c1e9b00 */
[----:B------:R-:W4:Y:S04]  /*0960*/  LDG.E.64.CONSTANT R24, desc[UR6][R6.64+0x3000] ;  /* 0x0030000606187981 */ /* 0x000f28000c1e9b00 */
[----:B------:R0:W4:Y:S01]  /*0970*/  LDG.E.64.CONSTANT R10, desc[UR6][R6.64+0x3800] ;  /* 0x00380006060a7981 */ /* 0x000122000c1e9b00 */
[----:B------:R-:W-:Y:S01]  /*0980*/  VIADD R9, R9, 0x800 ;  /* 0x0000080009097836 */ /* 0x000fe20000000000 */
        /* <DEDUP_REMOVED lines=27> */
.L_x_112:
[----:B------:R-:W-:Y:S05]  /*0b40*/  BSYNC.RECONVERGENT B2 ;  /* 0x0000000000027941 */ /* 0x000fea0003800200 */
.L_x_111:
[----:B------:R-:W-:-:S13]  /*0b50*/  ISETP.LT.OR P0, PT, R9, R0, P0 ;  /* 0x000000000900720c */ /* 0x000fda0000701670 */
[----:B------:R-:W-:Y:S05]  /*0b60*/  @!P0 BRA `(.L_x_104) ;  /* 0x0000000000408947 */ /* 0x000fea0003800000 */
        /* <DEDUP_REMOVED lines=16> */
.L_x_104:
[----:B------:R-:W-:Y:S05]  /*0c70*/  BSYNC.RECONVERGENT B1 ;  /* 0x0000000000017941 */ /* 0x000fea0003800200 */
.L_x_103:
[----:B------:R-:W-:-:S13]  /*0c80*/  ISETP.GE.U32.AND P0, PT, R0, 0x100, PT ;  /* 0x000001000000780c */ /* 0x000fda0003f06070 */
        /* <DEDUP_REMOVED lines=58> */
[----:B-1----:R-:W0:Y:S04]  /*1030*/  LDS.128 R8, [UR4+0x10] ;  /* 0x00001004ff087984 */ /* 0x002e280008000c00 */
        /* <DEDUP_REMOVED lines=25> */
.L_x_113:
[----:B------:R-:W-:Y:S01]  /*11d0*/  LOP3.LUT R2, R3, 0x3e0, RZ, 0xc0, !PT ;  /* 0x000003e003027812 */ /* 0x000fe200078ec0ff */
[----:B------:R-:W0:Y:S03]  /*11e0*/  S2R R10, SR_LANEID ;  /* 0x00000000000a7919 */ /* 0x000e260000000000 */
[----:B------:R-:W-:Y:S01]  /*11f0*/  LOP3.LUT R9, RZ, R2, RZ, 0x33, !PT ;  /* 0x00000002ff097212 */ /* 0x000fe200078e33ff */
[----:B------:R-:W-:-:S04]  /*1200*/  VIADD R7, R2, 0x20 ;  /* 0x0000002002077836 */ /* 0x000fc80000000000 */
[----:B------:R-:W-:Y:S01]  /*1210*/  IMAD.IADD R9, R9, 0x1, R0 ;  /* 0x0000000109097824 */ /* 0x000fe200078e0200 */
[----:B------:R-:W-:-:S04]  /*1220*/  ISETP.GT.U32.AND P0, PT, R7, R0, PT ;  /* 0x000000000700720c */ /* 0x000fc80003f04070 */
        /* <DEDUP_REMOVED lines=60> */
[----:B------:R-:W-:Y:S01]  /*15f0*/  ISETP.GT.U32.AND P2, PT, R0, 0x20, PT ;  /* 0x000000200000780c */ /* 0x000fe20003f44070 */
        /* <DEDUP_REMOVED lines=8> */
[C---:B------:R-:W-:Y:S01]  /*1680*/  ISETP.GT.U32.AND P1, PT, R0.reuse, 0x40, PT ;  /* 0x000000400000780c */ /* 0x040fe20003f24070 */
[----:B------:R-:W-:Y:S01]  /*1690*/  IMAD.MOV.U32 R2, RZ, RZ, R13 ;  /* 0x000000ffff027224 */ /* 0x000fe200078e000d */
[----:B------:R-:W-:Y:S01]  /*16a0*/  ISETP.GT.U32.AND P2, PT, R0, 0x60, PT ;  /* 0x000000600000780c */ /* 0x000fe20003f44070 */
[----:B------:R-:W-:Y:S01]  /*16b0*/  IMAD.MOV.U32 R3, RZ, RZ, R12 ;  /* 0x000000ffff037224 */ /* 0x000fe200078e000c */
[----:B------:R-:W0:Y:S05]  /*16c0*/  LDS.128 R4, [UR4+0x30] ;  /* 0x00003004ff047984 */ /* 0x000e2a0008000c00 */
[----:B------:R-:W-:-:S06]  /*16d0*/  DSETP.GEU.AND P3, PT, R2, R14, PT ;  /* 0x0000000e0200722a */ /* 0x000fcc0003f6e000 */
[----:B------:R-:W-:Y:S02]  /*16e0*/  @P1 FSEL R13, R14, R13, !P3 ;  /* 0x0000000d0e0d1208 */ /* 0x000fe40005800000 */
[----:B------:R-:W-:Y:S02]  /*16f0*/  @P1 FSEL R12, R15, R12, !P3 ;  /* 0x0000000c0f0c1208 */ /* 0x000fe40005800000 */
[----:B------:R-:W-:Y:S01]  /*1700*/  ISETP.GT.U32.AND P1, PT, R0, 0x80, PT ;  /* 0x000000800000780c */ /* 0x000fe20003f24070 */
[----:B------:R-:W-:Y:S02]  /*1710*/  IMAD.MOV.U32 R2, RZ, RZ, R13 ;  /* 0x000000ffff027224 */ /* 0x000fe400078e000d */
[----:B------:R-:W-:-:S06]  /*1720*/  IMAD.MOV.U32 R3, RZ, RZ, R12 ;  /* 0x000000ffff037224 */ /* 0x000fcc00078e000c */
[----:B-1----:R-:W-:Y:S01]  /*1730*/  DSETP.GEU.AND P3, PT, R2, R8, PT ;  /* 0x000000080200722a */ /* 0x002fe20003f6e000 */
[----:B------:R-:W1:Y:S05]  /*1740*/  LDS.64 R2, [UR4+0x40] ;  /* 0x00004004ff027984 */ /* 0x000e6a0008000a00 */
[----:B------:R-:W-:Y:S02]  /*1750*/  @P2 FSEL R13, R8, R13, !P3 ;  /* 0x0000000d080d2208 */ /* 0x000fe40005800000 */
[----:B------:R-:W-:Y:S02]  /*1760*/  @P2 FSEL R12, R9, R12, !P3 ;  /* 0x0000000c090c2208 */ /* 0x000fe40005800000 */
[----:B------:R-:W-:Y:S01]  /*1770*/  ISETP.GT.U32.AND P2, PT, R0, 0xa0, PT ;  /* 0x000000a00000780c */ /* 0x000fe20003f44070 */
[----:B------:R-:W-:-:S02]  /*1780*/  IMAD.MOV.U32 R8, RZ, RZ, R13 ;  /* 0x000000ffff087224 */ /* 0x000fc400078e000d */
[----:B------:R-:W-:-:S06]  /*1790*/  IMAD.MOV.U32 R9, RZ, RZ, R12 ;  /* 0x000000ffff097224 */ /* 0x000fcc00078e000c */
[----:B------:R-:W-:-:S06]  /*17a0*/  DSETP.GEU.AND P3, PT, R8, R10, PT ;  /* 0x0000000a0800722a */ /* 0x000fcc0003f6e000 */
[----:B------:R-:W-:Y:S02]  /*17b0*/  @P1 FSEL R13, R10, R13, !P3 ;  /* 0x0000000d0a0d1208 */ /* 0x000fe40005800000 */
[----:B------:R-:W-:Y:S02]  /*17c0*/  @P1 FSEL R12, R11, R12, !P3 ;  /* 0x0000000c0b0c1208 */ /* 0x000fe40005800000 */
[----:B------:R-:W-:Y:S01]  /*17d0*/  ISETP.GT.U32.AND P1, PT, R0, 0xc0, PT ;  /* 0x000000c00000780c */ /* 0x000fe20003f24070 */
[----:B------:R-:W-:Y:S02]  /*17e0*/  IMAD.MOV.U32 R8, RZ, RZ, R13 ;  /* 0x000000ffff087224 */ /* 0x000fe400078e000d */
[----:B------:R-:W-:-:S06]  /*17f0*/  IMAD.MOV.U32 R9, RZ, RZ, R12 ;  /* 0x000000ffff097224 */ /* 0x000fcc00078e000c */
[----:B0-----:R-:W-:-:S06]  /*1800*/  DSETP.GEU.AND P3, PT, R8, R4, PT ;  /* 0x000000040800722a */ /* 0x001fcc0003f6e000 */
[----:B------:R-:W-:Y:S02]  /*1810*/  @P2 FSEL R13, R4, R13, !P3 ;  /* 0x0000000d040d2208 */ /* 0x000fe40005800000 */
[----:B------:R-:W-:Y:S02]  /*1820*/  @P2 FSEL R12, R5, R12, !P3 ;  /* 0x0000000c050c2208 */ /* 0x000fe40005800000 */
[----:B------:R-:W-:Y:S01]  /*1830*/  ISETP.GT.U32.AND P2, PT, R0, 0xe0, PT ;  /* 0x000000e00000780c */ /* 0x000fe20003f44070 */
        /* <DEDUP_REMOVED lines=13> */
.L_x_100:
[----:B------:R-:W0:Y:S01]  /*1910*/  S2R R4, SR_TID.X ;  /* 0x0000000000047919 */ /* 0x000e220000002100 */
[----:B------:R-:W1:Y:S01]  /*1920*/  LDC.64 R2, c[0x0][0x380] ;  /* 0x0000e000ff027b82 */ /* 0x000e620000000a00 */
[----:B0-----:R-:W-:-:S04]  /*1930*/  IMAD.SHL.U32 R5, R4, 0x4, RZ ;  /* 0x0000000404057824 */ /* 0x001fc800078e00ff */
[----:B-1----:R-:W-:-:S05]  /*1940*/  IMAD.WIDE.U32 R2, R5, 0x8, R2 ;  /* 0x0000000805027825 */ /* 0x002fca00078e0002 */
[----:B------:R-:W2:Y:S04]  /*1950*/  LDG.E.128.CONSTANT R16, desc[UR6][R2.64] ;  /* 0x0000000602107981 */ /* 0x000ea8000c1e9d00 */
[----:B------:R-:W3:Y:S04]  /*1960*/  LDG.E.128.CONSTANT R20, desc[UR6][R2.64+0x10] ;  /* 0x0000100602147981 */ /* 0x000ee8000c1e9d00 */
[----:B------:R-:W4:Y:S04]  /*1970*/  LDG.E.128.CONSTANT R12, desc[UR6][R2.64+0x2000] ;  /* 0x00200006020c7981 */ /* 0x000f28000c1e9d00 */
[----:B------:R-:W5:Y:S01]  /*1980*/  LDG.E.128.CONSTANT R8, desc[UR6][R2.64+0x2010] ;  /* 0x0020100602087981 */ /* 0x000f62000c1e9d00 */
[----:B------:R-:W-:-:S02]  /*1990*/  VIADD R24, R0, 0xfffff800 ;  /* 0xfffff80000187836 */ /* 0x000fc40000000000 */
[----:B------:R-:W-:-:S03]  /*19a0*/  IMAD.MOV.U32 R5, RZ, RZ, 0x800 ;  /* 0x00000800ff057424 */ /* 0x000fc600078e00ff */
[----:B------:R-:W-:Y:S01]  /*19b0*/  ISETP.GE.U32.AND P1, PT, R24, 0x800, PT ;  /* 0x000008001800780c */ /* 0x000fe20003f26070 */
        /* <DEDUP_REMOVED lines=23> */
[----:B------:R-:W-:-:S07]  /*1b30*/  IMAD.MOV.U32 R5, RZ, RZ, 0x800 ;  /* 0x00000800ff057424 */ /* 0x000fce00078e00ff */
.L_x_117:
[----:B------:R-:W-:-:S05]  /*1b40*/  IMAD.WIDE.U32 R26, R5, 0x8, R2 ;  /* 0x00000008051a7825 */ /* 0x000fca00078e0002 */
[----:B------:R-:W2:Y:S04]  /*1b50*/  LDG.E.128.CONSTANT R20, desc[UR6][R26.64] ;  /* 0x000000061a147981 */ /* 0x000ea8000c1e9d00 */
[----:B------:R-:W3:Y:S04]  /*1b60*/  LDG.E.128.CONSTANT R16, desc[UR6][R26.64+0x10] ;  /* 0x000010061a107981 */ /* 0x000ee8000c1e9d00 */
[----:B------:R-:W4:Y:S04]  /*1b70*/  LDG.E.128.CONSTANT R12, desc[UR6][R26.64+0x2000] ;  /* 0x002000061a0c7981 */ /* 0x000f28000c1e9d00 */
[----:B------:R-:W5:Y:S01]  /*1b80*/  LDG.E.128.CONSTANT R8, desc[UR6][R26.64+0x2010] ;  /* 0x002010061a087981 */ /* 0x000f62000c1e9d00 */
        /* <DEDUP_REMOVED lines=20> */
[----:B0-----:R-:W-:Y:S01]  /*1cd0*/  IMAD.IADD R8, R0, 0x1, -R5 ;  /* 0x0000000100087824 */ /* 0x001fe200078e0a05 */
[----:B------:R-:W-:-:S04]  /*1ce0*/  FSEL R7, R9, R7, !P0 ;  /* 0x0000000709077208 */ /* 0x000fc80004000000 */
[----:B------:R-:W-:Y:S02]  /*1cf0*/  ISETP.GE.U32.AND P1, PT, R8, 0x800, PT ;  /* 0x000008000800780c */ /* 0x000fe40003f26070 */
[----:B------:R-:W-:-:S06]  /*1d00*/  DSETP.GEU.AND P0, PT, R6, R10, PT ;  /* 0x0000000a0600722a */ /* 0x000fcc0003f0e000 */
[----:B------:R-:W-:Y:S02]  /*1d10*/  FSEL R6, R10, R6, !P0 ;  /* 0x000000060a067208 */ /* 0x000fe40004000000 */
[----:B------:R-:W-:-:S03]  /*1d20*/  FSEL R7, R11, R7, !P0 ;  /* 0x000000070b077208 */ /* 0x000fc60004000000 */
[----:B------:R-:W-:Y:S05]  /*1d30*/  @!P1 BRA `(.L_x_116) ;  /* 0x00000004000c9947 */ /* 0x000fea0003800000 */
[----:B------:R-:W-:-:S05]  /*1d40*/  VIADD R5, R5, 0x800 ;  /* 0x0000080005057836 */ /* 0x000fca0000000000 */
[----:B------:R-:W-:-:S13]  /*1d50*/  ISETP.GT.U32.AND P0, PT, R5, R24, PT ;  /* 0x000000180500720c */ /* 0x000fda0003f04070 */
[----:B------:R-:W-:Y:S05]  /*1d60*/  @!P0 BRA `(.L_x_117) ;  /* 0xfffffffc00748947 */ /* 0x000fea000383ffff */
.L_x_115:
[----:B------:R-:W-:-:S13]  /*1d70*/  ISETP.GE.U32.AND P0, PT, R5, R0, PT ;  /* 0x000000000500720c */ /* 0x000fda0003f06070 */
[----:B------:R-:W-:Y:S05]  /*1d80*/  @P0 BRA `(.L_x_116) ;  /* 0x0000000000f80947 */ /* 0x000fea0003800000 */
[----:B------:R-:W-:Y:S01]  /*1d90*/  IMAD.IADD R3, R0, 0x1, -R5 ;  /* 0x0000000100037824 */ /* 0x000fe200078e0a05 */
[----:B------:R-:W-:Y:S04]  /*1da0*/  BSSY.RECONVERGENT B1, `(.L_x_116) ;  /* 0x000003c000017945 */ /* 0x000fe80003800200 */
[----:B------:R-:W-:-:S13]  /*1db0*/  ISETP.GE.AND P0, PT, R4, R3, PT ;  /* 0x000000030400720c */ /* 0x000fda0003f06270 */
[----:B------:R-:W-:Y:S05]  /*1dc0*/  @P0 BRA `(.L_x_118) ;  /* 0x0000000000e40947 */ /* 0x000fea0003800000 */
[----:B------:R-:W-:Y:S01]  /*1dd0*/  LOP3.LUT R2, RZ, R4, RZ, 0x33, !PT ;  /* 0x00000004ff027212 */ /* 0x000fe200078e33ff */
[----:B------:R-:W-:Y:S03]  /*1de0*/  BSSY.RECONVERGENT B2, `(.L_x_119) ;  /* 0x0000017000027945 */ /* 0x000fe60003800200 */
[----:B------:R-:W-:-:S04]  /*1df0*/  IADD3 R2, PT, PT, -R5, R0, R2 ;  /* 0x0000000005027210 */ /* 0x000fc80007ffe102 */
[C---:B------:R-:W-:Y:S02]  /*1e00*/  LOP3.LUT R0, R2.reuse, 0x300, RZ, 0xc0, !PT ;  /* 0x0000030002007812 */ /* 0x040fe400078ec0ff */
[----:B------:R-:W-:Y:S02]  /*1e10*/  ISETP.GE.U32.AND P2, PT, R2, 0x300, PT ;  /* 0x000003000200780c */ /* 0x000fe40003f46070 */
[----:B------:R-:W-:Y:S01]  /*1e20*/  ISETP.NE.AND P0, PT, R0, 0x300, PT ;  /* 0x000003000000780c */ /* 0x000fe20003f05270 */
[----:B------:R-:W-:-:S12]  /*1e30*/  IMAD.MOV.U32 R0, RZ, RZ, R4 ;  /* 0x000000ffff007224 */ /* 0x000fd800078e0004 */
[----:B------:R-:W-:Y:S05]  /*1e40*/  @!P0 BRA `(.L_x_120) ;  /* 0x0000000000408947 */ /* 0x000fea0003800000 */
[----:B------:R-:W0:Y:S01]  /*1e50*/  LDC.64 R10, c[0x0][0x380] ;  /* 0x0000e000ff0a7b82 */ /* 0x000e220000000a00 */
[----:B------:R-:W-:Y:S01]  /*1e60*/  LEA.HI R0, R2, 0x1, RZ, 0x18 ;  /* 0x0000000102007811 */ /* 0x000fe200078fc0ff */
[----:B------:R-:W-:-:S03]  /*1e70*/  IMAD.IADD R13, R4, 0x1, R5 ;  /* 0x00000001040d7824 */ /* 0x000fc600078e0205 */
[----:B------:R-:W-:Y:S01]  /*1e80*/  LOP3.LUT R2, R0, 0x3, RZ, 0xc0, !PT ;  /* 0x0000000300027812 */ /* 0x000fe200078ec0ff */
[----:B------:R-:W-:-:S04]  /*1e90*/  IMAD.MOV.U32 R0, RZ, RZ, R4 ;  /* 0x000000ffff007224 */ /* 0x000fc800078e0004 */
[----:B------:R-:W-:-:S07]  /*1ea0*/  IMAD.MOV R2, RZ, RZ, -R2 ;  /* 0x000000ffff027224 */ /* 0x000fce00078e0a02 */
.L_x_121:
        /* <DEDUP_REMOVED lines=10> */
.L_x_120:
[----:B------:R-:W-:Y:S05]  /*1f50*/  BSYNC.RECONVERGENT B2 ;  /* 0x0000000000027941 */ /* 0x000fea0003800200 */
.L_x_119:
[----:B------:R-:W-:Y:S05]  /*1f60*/  @!P2 BRA `(.L_x_118) ;  /* 0x00000000007ca947 */ /* 0x000fea0003800000 */
[----:B------:R-:W0:Y:S01]  /*1f70*/  LDC.64 R8, c[0x0][0x380] ;  /* 0x0000e000ff087b82 */ /* 0x000e220000000a00 */
[C---:B------:R-:W-:Y:S02]  /*1f80*/  IMAD.IADD R5, R0.reuse, 0x1, R5 ;  /* 0x0000000100057824 */ /* 0x040fe400078e0205 */
[----:B------:R-:W-:-:S07]  /*1f90*/  VIADD R0, R0, 0x200 ;  /* 0x0000020000007836 */ /* 0x000fce0000000000 */
.L_x_122:
        /* <DEDUP_REMOVED lines=11> */
[C---:B------:R-:W-:Y:S02]  /*2050*/  VIADD R2, R0.reuse, 0x200 ;  /* 0x0000020000027836 */ /* 0x040fe40000000000 */
[----:B------:R-:W-:Y:S02]  /*2060*/  VIADD R0, R0, 0x400 ;  /* 0x0000040000007836 */ /* 0x000fe40000000000 */
[----:B------:R-:W-:Y:S01]  /*2070*/  VIADD R5, R5, 0x400 ;  /* 0x0000040005057836 */ /* 0x000fe20000000000 */
[----:B------:R-:W-:Y:S01]  /*2080*/  ISETP.GE.AND P1, PT, R2, R3, PT ;  /* 0x000000030200720c */ /* 0x000fe20003f26270 */
        /* <DEDUP_REMOVED lines=11> */
[----:B------:R-:W-:Y:S01]  /*2140*/  FSEL R7, R17, R7, !P0 ;  /* 0x0000000711077208 */ /* 0x000fe20004000000 */
[----:B------:R-:W-:Y:S06]  /*2150*/  @!P1 BRA `(.L_x_122) ;  /* 0xfffffffc00909947 */ /* 0x000fec000383ffff */
.L_x_118:
[----:B------:R-:W-:Y:S05]  /*2160*/  BSYNC.RECONVERGENT B1 ;  /* 0x0000000000017941 */ /* 0x000fea0003800200 */
.L_x_116:
        /* <DEDUP_REMOVED lines=50> */
[----:B------:R-:W2:Y:S01]  /*2490*/  LDS.128 R12, [UR4+0x20] ;  /* 0x00002004ff0c7984 */ /* 0x000ea20008000c00 */
[----:B-1----:R-:W-:-:S06]  /*24a0*/  DSETP.GEU.AND P1, PT, R6, R8, PT ;  /* 0x000000080600722a */ /* 0x002fcc0003f2e000 */
[----:B0-----:R-:W-:Y:S02]  /*24b0*/  FSEL R2, R8, R6, !P1 ;  /* 0x0000000608027208 */ /* 0x001fe40004800000 */
[----:B------:R-:W-:Y:S02]  /*24c0*/  FSEL R3, R9, R7, !P1 ;  /* 0x0000000709037208 */ /* 0x000fe40004800000 */
[----:B------:R-:W0:Y:S04]  /*24d0*/  LDS.128 R4, [UR4+0x30] ;  /* 0x00003004ff047984 */ /* 0x000e280008000c00 */
[----:B------:R-:W-:-:S06]  /*24e0*/  DSETP.GEU.AND P1, PT, R2, R10, PT ;  /* 0x0000000a0200722a */ /* 0x000fcc0003f2e000 */
[----:B------:R-:W-:Y:S02]  /*24f0*/  FSEL R2, R10, R2, !P1 ;  /* 0x000000020a027208 */ /* 0x000fe40004800000 */
[----:B------:R-:W-:-:S06]  /*2500*/  FSEL R3, R11, R3, !P1 ;  /* 0x000000030b037208 */ /* 0x000fcc0004800000 */
[----:B--2---:R-:W-:-:S06]  /*2510*/  DSETP.GEU.AND P1, PT, R2, R12, PT ;  /* 0x0000000c0200722a */ /* 0x004fcc0003f2e000 */
        /* <DEDUP_REMOVED lines=16> */
.L_x_99:
        /* <DEDUP_REMOVED lines=12> */
.L_x_125:
[----:B------:R-:W-:Y:S05]  /*26e0*/  BSYNC.RECONVERGENT B1 ;  /* 0x0000000000017941 */ /* 0x000fea0003800200 */
.L_x_124:
        /* <DEDUP_REMOVED lines=17> */
.L_x_130:
        /* <DEDUP_REMOVED lines=12> */
.L_x_129:
[----:B------:R-:W-:Y:S05]  /*28c0*/  BSYNC.RECONVERGENT B2 ;  /* 0x0000000000027941 */ /* 0x000fea0003800200 */
.L_x_128:
        /* <DEDUP_REMOVED lines=10> */
.L_x_133:
        /* <DEDUP_REMOVED lines=69> */
.L_x_132:
[----:B------:R-:W-:Y:S05]  /*2dc0*/  BSYNC.RECONVERGENT B2 ;  /* 0x0000000000027941 */ /* 0x000fea0003800200 */
.L_x_131:
        /* <DEDUP_REMOVED lines=40> */
.L_x_135:
[----:B------:R-:W-:Y:S05]  /*3050*/  BSYNC.RECONVERGENT B2 ;  /* 0x0000000000027941 */ /* 0x000fea0003800200 */
.L_x_134:
        /* <DEDUP_REMOVED lines=18> */
.L_x_127:
[----:B------:R-:W-:Y:S05]  /*3180*/  BSYNC.RECONVERGENT B1 ;  /* 0x0000000000017941 */ /* 0x000fea0003800200 */
.L_x_126:
        /* <DEDUP_REMOVED lines=60> */
[----:B---3--:R-:W1:Y:S01]  /*3550*/  LDS.128 R12, [UR4+0x20] ;  /* 0x00002004ff0c7984 */ /* 0x008e620008000c00 */
        /* <DEDUP_REMOVED lines=24> */
.L_x_136:
        /* <DEDUP_REMOVED lines=63> */
[----:B----4-:R-:W-:Y:S05]  /*3ad0*/  @P0 BRA `(.L_x_114) ;  /* 0x0000001000380947 */ /* 0x010fea0003800000 */
[----:B------:R-:W0:Y:S01]  /*3ae0*/  S2UR UR5, SR_CgaCtaId ;  /* 0x00000000000579c3 */ /* 0x000e220000008800 */
[----:B------:R-:W-:Y:S01]  /*3af0*/  UMOV UR4, 0x400 ;  /* 0x0000040000047882 */ /* 0x000fe20000000000 */
[C---:B------:R-:W-:Y:S02]  /*3b00*/  ISETP.GT.U32.AND P3, PT, R0.reuse, 0x20, PT ;  /* 0x000000200000780c */ /* 0x040fe40003f64070 */
        /* <DEDUP_REMOVED lines=9> */
[----:B------:R-:W-:Y:S01]  /*3ba0*/  ISETP.GT.U32.AND P1, PT, R0, 0x60, PT ;  /* 0x000000600000780c */ /* 0x000fe20003f24070 */
[----:B------:R-:W-:Y:S01]  /*3bb0*/  IMAD.MOV.U32 R2, RZ, RZ, R13 ;  /* 0x000000ffff027224 */ /* 0x000fe200078e000d */
[----:B------:R-:W0:Y:S01]  /*3bc0*/  LDS.128 R4, [UR4+0x30] ;  /* 0x00003004ff047984 */ /* 0x000e220008000c00 */
[----:B------:R-:W-:-:S06]  /*3bd0*/  IMAD.MOV.U32 R3, RZ, RZ, R12 ;  /* 0x000000ffff037224 */ /* 0x000fcc00078e000c */
        /* <DEDUP_REMOVED lines=36> */
.L_x_123:
[----:B------:R-:W0:Y:S01]  /*3e20*/  S2R R7, SR_TID.X ;  /* 0x0000000000077919 */ /* 0x000e220000002100 */
[----:B------:R-:W1:Y:S02]  /*3e30*/  LDCU.64 UR4, c[0x0][0x380] ;  /* 0x00007000ff0477ac */ /* 0x000e640008000a00 */
[----:B-1----:R-:W-:Y:S02]  /*3e40*/  IMAD.U32 R2, RZ, RZ, UR4 ;  /* 0x00000004ff027e24 */ /* 0x002fe4000f8e00ff */
[----:B------:R-:W-:Y:S02]  /*3e50*/  IMAD.U32 R3, RZ, RZ, UR5 ;  /* 0x00000005ff037e24 */ /* 0x000fe4000f8e00ff */
        /* <DEDUP_REMOVED lines=9> */
[----:B------:R-:W-:-:S05]  /*3ef0*/  VIADD R6, R0, 0xfffff800 ;  /* 0xfffff80000067836 */ /* 0x000fca0000000000 */
[----:B------:R-:W-:Y:S01]  /*3f00*/  ISETP.GE.U32.AND P1, PT, R6, 0x800, PT ;  /* 0x000008000600780c */ /* 0x000fe20003f26070 */
[----:B--2---:R-:W-:-:S06]  /*3f10*/  DSETP.GEU.AND P0, PT, R22, R8, PT ;  /* 0x000000081600722a */ /* 0x004fcc0003f0e000 */
[----:B------:R-:W-:Y:S02]  /*3f20*/  FSEL R8, R8, R22, !P0 ;  /* 0x0000001608087208 */ /* 0x000fe40004000000 */
[----:B------:R-:W-:-:S06]  /*3f30*/  FSEL R9, R9, R23, !P0 ;  /* 0x0000001709097208 */ /* 0x000fcc0004000000 */
[----:B---3--:R-:W-:-:S06]  /*3f40*/  DSETP.GEU.AND P0, PT, R8, R10, PT ;  /* 0x0000000a0800722a */ /* 0x008fcc0003f0e000 */
[----:B------:R-:W-:Y:S02]  /*3f50*/  FSEL R8, R10, R8, !P0 ;  /* 0x000000080a087208 */ /* 0x000fe40004000000 */
[----:B------:R-:W-:Y:S01]  /*3f60*/  FSEL R9, R11, R9, !P0 ;  /* 0x000000090b097208 */ /* 0x000fe20004000000 */
[----:B------:R-:W-:-:S05]  /*3f70*/  IMAD.MOV.U32 R11, RZ, RZ, 0x800 ;  /* 0x00000800ff0b7424 */ /* 0x000fca00078e00ff */
        /* <DEDUP_REMOVED lines=18> */
[----:B------:R-:W1:Y:S02]  /*40a0*/  LDC.64 R2, c[0x0][0x380] ;  /* 0x0000e000ff027b82 */ /* 0x000e640000000a00 */
.L_x_139:
[----:B------:R-:W-:-:S04]  /*40b0*/  IMAD.IADD R17, R7, 0x1, R11 ;  /* 0x0000000107117824 */ /* 0x000fc800078e020b */
[----:B-1----:R-:W-:-:S06]  /*40c0*/  IMAD.WIDE.U32 R16, R17, 0x8, R2 ;  /* 0x0000000811107825 */ /* 0x002fcc00078e0002 */
[----:B------:R-:W2:Y:S01]  /*40d0*/  LDG.E.64.CONSTANT R16, desc[UR6][R16.64] ;  /* 0x0000000610107981 */ /* 0x000ea2000c1e9b00 */
[----:B------:R-:W-:-:S05]  /*40e0*/  IMAD.WIDE.U32 R18, R11, 0x8, R4 ;  /* 0x000000080b127825 */ /* 0x000fca00078e0004 */
[----:B------:R-:W3:Y:S04]  /*40f0*/  LDG.E.64.CONSTANT R20, desc[UR6][R18.64+0x800] ;  /* 0x0008000612147981 */ /* 0x000ee8000c1e9b00 */
[----:B------:R-:W4:Y:S04]  /*4100*/  LDG.E.64.CONSTANT R22, desc[UR6][R18.64+0x1000] ;  /* 0x0010000612167981 */ /* 0x000f28000c1e9b00 */
[----:B------:R-:W5:Y:S04]  /*4110*/  LDG.E.64.CONSTANT R24, desc[UR6][R18.64+0x1800] ;  /* 0x0018000612187981 */ /* 0x000f68000c1e9b00 */
[----:B------:R-:W5:Y:S04]  /*4120*/  LDG.E.64.CONSTANT R26, desc[UR6][R18.64+0x2000] ;  /* 0x00200006121a7981 */ /* 0x000f68000c1e9b00 */
[----:B------:R-:W5:Y:S04]  /*4130*/  LDG.E.64.CONSTANT R28, desc[UR6][R18.64+0x2800] ;  /* 0x00280006121c7981 */ /* 0x000f68000c1e9b00 */
[----:B------:R-:W5:Y:S04]  /*4140*/  LDG.E.64.CONSTANT R14, desc[UR6][R18.64+0x3000] ;  /* 0x00300006120e7981 */ /* 0x000f68000c1e9b00 */
[----:B------:R-:W5:Y:S01]  /*4150*/  LDG.E.64.CONSTANT R12, desc[UR6][R18.64+0x3800] ;  /* 0x00380006120c7981 */ /* 0x000f62000c1e9b00 */
[----:B0-----:R-:W-:-:S05]  /*4160*/  IMAD.IADD R10, R0, 0x1, -R11 ;  /* 0x00000001000a7824 */ /* 0x001fca00078e0a0b */
[----:B------:R-:W-:Y:S01]  /*4170*/  ISETP.GE.U32.AND P1, PT, R10, 0x800, PT ;  /* 0x000008000a00780c */ /* 0x000fe20003f26070 */
        /* <DEDUP_REMOVED lines=26> */
[----:B------:R-:W-:-:S13]  /*4320*/  ISETP.GT.U32.AND P0, PT, R11, R6, PT ;  /* 0x000000060b00720c */ /* 0x000fda0003f04070 */
[----:B------:R-:W-:Y:S05]  /*4330*/  @!P0 BRA `(.L_x_139) ;  /* 0xfffffffc005c8947 */ /* 0x000fea000383ffff */
.L_x_137:
        /* <DEDUP_REMOVED lines=14> */
[----:B------:R-:W-:Y:S01]  /*4420*/  LEA.HI R0, R5, 0x1, RZ, 0x18 ;  /* 0x0000000105007811 */ /* 0x000fe200078fc0ff */
[----:B------:R-:W-:-:S03]  /*4430*/  IMAD.IADD R15, R7, 0x1, R11 ;  /* 0x00000001070f7824 */ /* 0x000fc600078e020b */
[----:B------:R-:W-:Y:S01]  /*4440*/  LOP3.LUT R5, R0, 0x3, RZ, 0xc0, !PT ;  /* 0x0000000300057812 */ /* 0x000fe200078ec0ff */
[----:B------:R-:W-:-:S04]  /*4450*/  IMAD.MOV.U32 R0, RZ, RZ, R7 ;  /* 0x000000ffff007224 */ /* 0x000fc800078e0007 */
[----:B------:R-:W-:-:S07]  /*4460*/  IMAD.MOV R5, RZ, RZ, -R5 ;  /* 0x000000ffff057224 */ /* 0x000fce00078e0a05 */
.L_x_143:
        /* <DEDUP_REMOVED lines=10> */
.L_x_142:
[----:B------:R-:W-:Y:S05]  /*4510*/  BSYNC.RECONVERGENT B2 ;  /* 0x0000000000027941 */ /* 0x000fea0003800200 */
.L_x_141:
[----:B------:R-:W-:Y:S05]  /*4520*/  @!P2 BRA `(.L_x_140) ;  /* 0x000000000078a947 */ /* 0x000fea0003800000 */
[C---:B------:R-:W-:Y:S02]  /*4530*/  IMAD.IADD R5, R0.reuse, 0x1, R11 ;  /* 0x0000000100057824 */ /* 0x040fe400078e020b */
[----:B------:R-:W-:-:S07]  /*4540*/  VIADD R0, R0, 0x200 ;  /* 0x0000020000007836 */ /* 0x000fce0000000000 */
.L_x_144:
[----:B------:R-:W-:-:S04]  /*4550*/  IMAD.WIDE.U32 R10, R5, 0x8, R2 ;  /* 0x00000008050a7825 */ /* 0x000fc800078e0002 */
        /* <DEDUP_REMOVED lines=13> */
[----:B------:R-:W-:Y:S01]  /*4630*/  FSEL R9, R11, R9, !P0 ;  /* 0x000000090b097208 */ /* 0x000fe20004000000 */
[C---:B------:R-:W-:Y:S02]  /*4640*/  VIADD R11, R0.reuse, 0x200 ;  /* 0x00000200000b7836 */ /* 0x040fe40000000000 */
[----:B------:R-:W-:-:S03]  /*4650*/  VIADD R0, R0, 0x400 ;  /* 0x0000040000007836 */ /* 0x000fc60000000000 */
[----:B---3--:R-:W-:Y:S01]  /*4660*/  DSETP.GEU.AND P0, PT, R8, R12, PT ;  /* 0x0000000c0800722a */ /* 0x008fe20003f0e000 */
[----:B------:R-:W-:-:S05]  /*4670*/  ISETP.GE.AND P1, PT, R11, R4, PT ;  /* 0x000000040b00720c */ /* 0x000fca0003f26270 */
        /* <DEDUP_REMOVED lines=9> */
.L_x_140:
[----:B------:R-:W-:Y:S05]  /*4710*/  BSYNC.RECONVERGENT B1 ;  /* 0x0000000000017941 */ /* 0x000fea0003800200 */
.L_x_138:
        /* <DEDUP_REMOVED lines=74> */
.L_x_114:
[----:B------:R-:W-:Y:S05]  /*4bc0*/  BSYNC.RECONVERGENT B0 ;  /* 0x0000000000007941 */ /* 0x000fea0003800200 */
.L_x_98:
[----:B------:R-:W-:Y:S05]  /*4bd0*/  @P0 EXIT ;  /* 0x000000000000094d */ /* 0x000fea0003800000 */
[----:B------:R-:W4:Y:S01]  /*4be0*/  LDCU.64 UR8, c[0x0][0x398] ;  /* 0x00007300ff0877ac */ /* 0x000f220008000a00 */
[----:B01----:R-:W0:Y:S01]  /*4bf0*/  LDC.64 R4, c[0x0][0x388] ;  /* 0x0000e200ff047b82 */ /* 0x003e220000000a00 */
[----:B------:R-:W2:Y:S01]  /*4c00*/  LDCU.64 UR4, c[0x0][0x398] ;  /* 0x00007300ff0477ac */ /* 0x000ea20008000a00 */
[----:B----4-:R-:W-:-:S06]  /*4c10*/  DSETP.GT.AND P0, PT, R6, UR8, PT ;  /* 0x0000000806007e2a */ /* 0x010fcc000bf04000 */
[----:B--23--:R-:W-:Y:S02]  /*4c20*/  FSEL R2, R6, UR4, P0 ;  /* 0x0000000406027c08 */ /* 0x00cfe40008000000 */
[----:B------:R-:W-:-:S05]  /*4c30*/  FSEL R3, R7, UR5, P0 ;  /* 0x0000000507037c08 */ /* 0x000fca0008000000 */
[----:B0-----:R-:W-:Y:S01]  /*4c40*/  STG.E.64 desc[UR6][R4.64], R2 ;  /* 0x0000000204007986 */ /* 0x001fe2000c101b06 */
[----:B------:R-:W-:Y:S05]  /*4c50*/  EXIT ;  /* 0x000000000000794d */ /* 0x000fea0003800000 */
.L_x_145:
        /* <DEDUP_REMOVED lines=10> */
.L_x_151:


//--------------------- .text._ZN3cub18CUB_300001_SM_10006detail11EmptyKernelIvEEvv --------------------------
	.section	.text._ZN3cub18CUB_300001_SM_10006detail11EmptyKernelIvEEvv,"ax",@progbits
	.align	128
        .global         _ZN3cub18CUB_300001_SM_10006detail11EmptyKernelIvEEvv
        .type           _ZN3cub18CUB_300001_SM_10006detail11EmptyKernelIvEEvv,@function
        .size           _ZN3cub18CUB_300001_SM_10006detail11EmptyKernelIvEEvv,(.L_x_152 - _ZN3cub18CUB_300001_SM_10006detail11EmptyKernelIvEEvv)
        .other          _ZN3cub18CUB_300001_SM_10006detail11EmptyKernelIvEEvv,@"STO_CUDA_ENTRY STV_DEFAULT"
_ZN3cub18CUB_300001_SM_10006detail11EmptyKernelIvEEvv:
.text._ZN3cub18CUB_300001_SM_10006detail11EmptyKernelIvEEvv:
[----:B------:R-:W-:Y:S01]  /*0000*/  LDC R1, c[0x0][0x37c] ;  /* 0x0000df00ff017b82 */ /* 0x000fe20000000800 */
[----:B------:R-:W-:Y:S05]  /*0010*/  EXIT ;  /* 0x000000000000794d */ /* 0x000fea0003800000 */
.L_x_146:
        /* <DEDUP_REMOVED lines=14> */
.L_x_152:


//--------------------- .text._Z7computePdS_i     --------------------------
	.section	.text._Z7computePdS_i,"ax",@progbits
	.align	128
        .global         _Z7computePdS_i
        .type           _Z7computePdS_i,@function
        .size           _Z7computePdS_i,(.L_x_153 - _Z7computePdS_i)
        .other          _Z7computePdS_i,@"STO_CUDA_ENTRY STV_DEFAULT"
_Z7computePdS_i:
.text._Z7computePdS_i:
[----:B------:R-:W-:Y:S01]  /*0000*/  LDC R1, c[0x0][0x37c] ;  /* 0x0000df00ff017b82 */ /* 0x000fe20000000800 */
[----:B------:R-:W0:Y:S07]  /*0010*/  S2R R5, SR_TID.X ;  /* 0x0000000000057919 */ /* 0x000e2e0000002100 */
[----:B------:R-:W1:Y:S08]  /*0020*/  LDC R9, c[0x0][0x390] ;  /* 0x0000e400ff097b82 */ /* 0x000e700000000800 */
[----:B------:R-:W2:Y:S01]  /*0030*/  S2UR UR6, SR_CTAID.X ;  /* 0x00000000000679c3 */ /* 0x000ea20000002500 */
[----:B-1----:R-:W-:-:S02]  /*0040*/  IADD3 R0, PT, PT, R9, -0x1, RZ ;  /* 0xffffffff09007810 */ /* 0x002fc40007ffe0ff */
[----:B0-----:R-:W-:-:S04]  /*0050*/  ISETP.NE.AND P0, PT, R5, RZ, PT ;  /* 0x000000ff0500720c */ /* 0x001fc80003f05270 */
[----:B--2---:R-:W-:-:S04]  /*0060*/  ISETP.EQ.OR P0, PT, RZ, UR6, !P0 ;  /* 0x00000006ff007c0c */ /* 0x004fc8000c702670 */
[----:B------:R-:W-:-:S04]  /*0070*/  ISETP.LE.OR P0, PT, R0, UR6, P0 ;  /* 0x0000000600007c0c */ /* 0x000fc80008703670 */
[----:B------:R-:W-:-:S13]  /*0080*/  ISETP.GE.OR P0, PT, R5, R0, P0 ;  /* 0x000000000500720c */ /* 0x000fda0000706670 */
[----:B------:R-:W-:Y:S05]  /*0090*/  @P0 EXIT ;  /* 0x000000000000094d */ /* 0x000fea0003800000 */
[----:B------:R-:W0:Y:S01]  /*00a0*/  LDC.64 R2, c[0x0][0x380] ;  /* 0x0000e000ff027b82 */ /* 0x000e220000000a00 */
[----:B------:R-:W1:Y:S01]  /*00b0*/  LDCU.64 UR4, c[0x0][0x358] ;  /* 0x00006b00ff0477ac */ /* 0x000e620008000a00 */
[----:B------:R-:W-:-:S05]  /*00c0*/  IMAD R0, R9, UR6, R5 ;  /* 0x0000000609007c24 */ /* 0x000fca000f8e0205 */
[CC--:B------:R-:W-:Y:S01]  /*00d0*/  IADD3 R7, PT, PT, R0.reuse, R9.reuse, RZ ;  /* 0x0000000900077210 */ /* 0x0c0fe20007ffe0ff */
[----:B------:R-:W2:Y:S01]  /*00e0*/  LDC.64 R14, c[0x0][0x388] ;  /* 0x0000e200ff0e7b82 */ /* 0x000ea20000000a00 */
[----:B------:R-:W-:-:S03]  /*00f0*/  IADD3 R5, PT, PT, R0, -R9, RZ ;  /* 0x8000000900057210 */ /* 0x000fc60007ffe0ff */
[----:B0-----:R-:W-:-:S04]  /*0100*/  IMAD.WIDE R6, R7, 0x8, R2 ;  /* 0x0000000807067825 */ /* 0x001fc800078e0202 */
[----:B------:R-:W-:Y:S02]  /*0110*/  IMAD.WIDE R2, R5, 0x8, R2 ;  /* 0x0000000805027825 */ /* 0x000fe400078e0202 */
[----:B-1----:R-:W3:Y:S04]  /*0120*/  LDG.E.64 R6, desc[UR4][R6.64] ;  /* 0x0000000406067981 */ /* 0x002ee8000c1e1b00 */
[----:B------:R-:W3:Y:S01]  /*0130*/  LDG.E.64 R4, desc[UR4][R2.64] ;  /* 0x0000000402047981 */ /* 0x000ee2000c1e1b00 */
[----:B------:R-:W-:-:S05]  /*0140*/  IMAD.WIDE R8, R9, 0x8, R2 ;  /* 0x0000000809087825 */ /* 0x000fca00078e0202 */
[----:B------:R-:W4:Y:S04]  /*0150*/  LDG.E.64 R10, desc[UR4][R8.64+-0x8] ;  /* 0xfffff804080a7981 */ /* 0x000f28000c1e1b00 */
[----:B------:R-:W5:Y:S01]  /*0160*/  LDG.E.64 R12, desc[UR4][R8.64+0x8] ;  /* 0x00000804080c7981 */ /* 0x000f62000c1e1b00 */
[----:B---3--:R-:W-:-:S08]  /*0170*/  DADD R4, R4, R6 ;  /* 0x0000000004047229 */ /* 0x008fd00000000006 */
[----:B----4-:R-:W-:Y:S01]  /*0180*/  DADD R4, R4, R10 ;  /* 0x0000000004047229 */ /* 0x010fe2000000000a */
[----:B--2---:R-:W-:-:S07]  /*0190*/  IMAD.WIDE R10, R0, 0x8, R14 ;  /* 0x00000008000a7825 */ /* 0x004fce00078e020e */
[----:B-----5:R-:W-:-:S08]  /*01a0*/  DADD R4, R4, R12 ;  /* 0x0000000004047229 */ /* 0x020fd0000000000c */
[----:B------:R-:W-:-:S07]  /*01b0*/  DMUL R4, R4, 0.25 ;  /* 0x3fd0000004047828 */ /* 0x000fce0000000000 */
[----:B------:R-:W-:Y:S01]  /*01c0*/  STG.E.64 desc[UR4][R10.64], R4 ;  /* 0x000000040a007986 */ /* 0x000fe2000c101b04 */
[----:B------:R-:W-:Y:S05]  /*01d0*/  EXIT ;  /* 0x000000000000794d */ /* 0x000fea0003800000 */
.L_x_147:
        /* <DEDUP_REMOVED lines=10> */
.L_x_153:


//--------------------- .text._Z5errorPdS_S_i     --------------------------
	.section	.text._Z5errorPdS_S_i,"ax",@progbits
	.align	128
        .global         _Z5errorPdS_S_i
        .type           _Z5errorPdS_S_i,@function
        .size           _Z5errorPdS_S_i,(.L_x_154 - _Z5errorPdS_S_i)
        .other          _Z5errorPdS_S_i,@"STO_CUDA_ENTRY STV_DEFAULT"
_Z5errorPdS_S_i:
.text._Z5errorPdS_S_i:
[----:B------:R-:W-:Y:S01]  /*0000*/  LDC R1, c[0x0][0x37c] ;  /* 0x0000df00ff017b82 */ /* 0x000fe20000000800 */
[----:B------:R-:W0:Y:S07]  /*0010*/  S2R R0, SR_TID.X ;  /* 0x0000000000007919 */ /* 0x000e2e0000002100 */
[----:B------:R-:W0:Y:S01]  /*0020*/  S2UR UR5, SR_CTAID.X ;  /* 0x00000000000579c3 */ /* 0x000e220000002500 */
[----:B------:R-:W1:Y:S07]  /*0030*/  LDCU UR4, c[0x0][0x398] ;  /* 0x00007300ff0477ac */ /* 0x000e6e0008000800 */
[----:B------:R-:W0:Y:S01]  /*0040*/  LDC R13, c[0x0][0x360] ;  /* 0x0000d800ff0d7b82 */ /* 0x000e220000000800 */
[----:B-1----:R-:W-:Y:S01]  /*0050*/  UIMAD UR4, UR4, UR4, URZ ;  /* 0x00000004040472a4 */ /* 0x002fe2000f8e02ff */
[----:B0-----:R-:W-:-:S05]  /*0060*/  IMAD R13, R13, UR5, R0 ;  /* 0x000000050d0d7c24 */ /* 0x001fca000f8e0200 */
[----:B------:R-:W-:-:S13]  /*0070*/  ISETP.GE.AND P0, PT, R13, UR4, PT ;  /* 0x000000040d007c0c */ /* 0x000fda000bf06270 */
[----:B------:R-:W-:Y:S05]  /*0080*/  @P0 EXIT ;  /* 0x000000000000094d */ /* 0x000fea0003800000 */
[----:B------:R-:W0:Y:S01]  /*0090*/  LDC.64 R2, c[0x0][0x388] ;  /* 0x0000e200ff027b82 */ /* 0x000e220000000a00 */
[----:B------:R-:W1:Y:S07]  /*00a0*/  LDCU.64 UR4, c[0x0][0x358] ;  /* 0x00006b00ff0477ac */ /* 0x000e6e0008000a00 */
[----:B------:R-:W2:Y:S08]  /*00b0*/  LDC.64 R4, c[0x0][0x380] ;  /* 0x0000e000ff047b82 */ /* 0x000eb00000000a00 */
[----:B------:R-:W3:Y:S01]  /*00c0*/  LDC.64 R8, c[0x0][0x390] ;  /* 0x0000e400ff087b82 */ /* 0x000ee20000000a00 */
[----:B0-----:R-:W-:-:S06]  /*00d0*/  IMAD.WIDE R2, R13, 0x8, R2 ;  /* 0x000000080d027825 */ /* 0x001fcc00078e0202 */
[----:B-1----:R-:W4:Y:S01]  /*00e0*/  LDG.E.64 R2, desc[UR4][R2.64] ;  /* 0x0000000402027981 */ /* 0x002f22000c1e1b00 */
[----:B--2---:R-:W-:-:S06]  /*00f0*/  IMAD.WIDE R4, R13, 0x8, R4 ;  /* 0x000000080d047825 */ /* 0x004fcc00078e0204 */
[----:B------:R-:W4:Y:S02]  /*0100*/  LDG.E.64 R4, desc[UR4][R4.64] ;  /* 0x0000000404047981 */ /* 0x000f24000c1e1b00 */
[----:B----4-:R-:W-:-:S08]  /*0110*/  DADD R6, R2, -R4 ;  /* 0x0000000002067229 */ /* 0x010fd00000000804 */
[----:B------:R-:W-:Y:S01]  /*0120*/  DADD R10, -RZ, |R6| ;  /* 0x00000000ff0a7229 */ /* 0x000fe20000000506 */
[----:B---3--:R-:W-:-:S06]  /*0130*/  IMAD.WIDE R6, R13, 0x8, R8 ;  /* 0x000000080d067825 */ /* 0x008fcc00078e0208 */
[----:B------:R-:W-:Y:S01]  /*0140*/  STG.E.64 desc[UR4][R6.64], R10 ;  /* 0x0000000a06007986 */ /* 0x000fe2000c101b04 */
[----:B------:R-:W-:Y:S05]  /*0150*/  EXIT ;  /* 0x000000000000794d */ /* 0x000fea0003800000 */
.L_x_148:
        /* <DEDUP_REMOVED lines=10> */
.L_x_154:


//--------------------- .nv.shared._ZN3cub18CUB_300001_SM_10006detail6reduce28DeviceReduceSingleTileKernelINS2_10policy_hubIdjN4cuda3__47maximumIvEEE10Policy1000EPdSB_iS8_ddNS5_3std3__410__identityEEEvT0_T1_T2_T3_T4_T6_ --------------------------
	.section	.nv.shared._ZN3cub18CUB_300001_SM_10006detail6reduce28DeviceReduceSingleTileKernelINS2_10policy_hubIdjN4cuda3__47maximumIvEEE10Policy1000EPdSB_iS8_ddNS5_3std3__410__identityEEEvT0_T1_T2_T3_T4_T6_,"aw",@nobits
	.sectionflags	@""
	.align	8
.nv.shared._ZN3cub18CUB_300001_SM_10006detail6reduce28DeviceReduceSingleTileKernelINS2_10policy_hubIdjN4cuda3__47maximumIvEEE10Policy1000EPdSB_iS8_ddNS5_3std3__410__identityEEEvT0_T1_T2_T3_T4_T6_:
	.zero		1104


//--------------------- .nv.shared.reserved.0     --------------------------
	.section	.nv.shared.reserved.0,"aw",@nobits
	.weak		__nv_reservedSMEM_offset_0_alias
	.size		__nv_reservedSMEM_offset_0_alias, 0, 64
	.other		__nv_reservedSMEM_offset_0_alias,@"STO_CUDA_RESERVED_SHARED STV_DEFAULT"
__nv_reservedSMEM_offset_0_alias:
	.zero		0
	.zero		64


//--------------------- .nv.global                --------------------------
	.section	.nv.global,"aw",@nobits
.nv.global:
	.type		_ZN34_INTERNAL_5d07f15f_4_k_cu_50de10ff6thrust24THRUST_300001_SM_1000_NS12placeholders2_5E,@object
	.size		_ZN34_INTERNAL_5d07f15f_4_k_cu_50de10ff6thrust24THRUST_300001_SM_1000_NS12placeholders2_5E,(_ZN34_INTERNAL_5d07f15f_4_k_cu_50de10ff4cuda3std3__45__cpo6cbeginE - _ZN34_INTERNAL_5d07f15f_4_k_cu_50de10ff6thrust24THRUST_300001_SM_1000_NS12placeholders2_5E)
_ZN34_INTERNAL_5d07f15f_4_k_cu_50de10ff6thrust24THRUST_300001_SM_1000_NS12placeholders2_5E:
	.zero		1
	.type		_ZN34_INTERNAL_5d07f15f_4_k_cu_50de10ff4cuda3std3__45__cpo6cbeginE,@object
	.size		_ZN34_INTERNAL_5d07f15f_4_k_cu_50de10ff4cuda3std3__45__cpo6cbeginE,(_ZN34_INTERNAL_5d07f15f_4_k_cu_50de10ff4cuda3std6ranges3__45__cpo6cbeginE - _ZN34_INTERNAL_5d07f15f_4_k_cu_50de10ff4cuda3std3__45__cpo6cbeginE)
_ZN34_INTERNAL_5d07f15f_4_k_cu_50de10ff4cuda3std3__45__cpo6cbeginE:
	.zero		1
	.type		_ZN34_INTERNAL_5d07f15f_4_k_cu_50de10ff4cuda3std6ranges3__45__cpo6cbeginE,@object
	.size		_ZN34_INTERNAL_5d07f15f_4_k_cu_50de10ff4cuda3std6ranges3__45__cpo6cbeginE,(_ZN34_INTERNAL_5d07f15f_4_k_cu_50de10ff4cuda3std3__48in_placeE - _ZN34_INTERNAL_5d07f15f_4_k_cu_50de10ff4cuda3std6ranges3__45__cpo6cbeginE)
_ZN34_INTERNAL_5d07f15f_4_k_cu_50de10ff4cuda3std6ranges3__45__cpo6cbeginE:
	.zero		1
	.type		_ZN34_INTERNAL_5d07f15f_4_k_cu_50de10ff4cuda3std3__48in_placeE,@object
	.size		_ZN34_INTERNAL_5d07f15f_4_k_cu_50de10ff4cuda3std3__48in_placeE,(_ZN34_INTERNAL_5d07f15f_4_k_cu_50de10ff4cuda3std6ranges3__45__cpo4sizeE - _ZN34_INTERNAL_5d07f15f_4_k_cu_50de10ff4cuda3std3__48in_placeE)
_ZN34_INTERNAL_5d07f15f_4_k_cu_50de10ff4cuda3std3__48in_placeE:
	.zero		1
	.type		_ZN34_INTERNAL_5d07f15f_4_k_cu_50de10ff4cuda3std6ranges3__45__cpo4sizeE,@object
	.size		_ZN34_INTERNAL_5d07f15f_4_k_cu_50de10ff4cuda3std6ranges3__45__cpo4sizeE,(_ZN34_INTERNAL_5d07f15f_4_k_cu_50de10ff6thrust24THRUST_300001_SM_1000_NS12placeholders2_9E - _ZN34_INTERNAL_5d07f15f_4_k_cu_50de10ff4cuda3std6ranges3__45__cpo4sizeE)
_ZN34_INTERNAL_5d07f15f_4_k_cu_50de10ff4cuda3std6ranges3__45__cpo4sizeE:
	.zero		1
	.type		_ZN34_INTERNAL_5d07f15f_4_k_cu_50de10ff6thrust24THRUST_300001_SM_1000_NS12placeholders2_9E,@object
	.size		_ZN34_INTERNAL_5d07f15f_4_k_cu_50de10ff6thrust24THRUST_300001_SM_1000_NS12placeholders2_9E,(_ZN34_INTERNAL_5d07f15f_4_k_cu_50de10ff4cuda3std3__45__cpo7crbeginE - _ZN34_INTERNAL_5d07f15f_4_k_cu_50de10ff6thrust24THRUST_300001_SM_1000_NS12placeholders2_9E)
_ZN34_INTERNAL_5d07f15f_4_k_cu_50de10ff6thrust24THRUST_300001_SM_1000_NS12placeholders2_9E:
	.zero		1
	.type		_ZN34_INTERNAL_5d07f15f_4_k_cu_50de10ff4cuda3std3__45__cpo7crbeginE,@object
	.size		_ZN34_INTERNAL_5d07f15f_4_k_cu_50de10ff4cuda3std3__45__cpo7crbeginE,(_ZN34_INTERNAL_5d07f15f_4_k_cu_50de10ff4cuda3std6ranges3__45__cpo4nextE - _ZN34_INTERNAL_5d07f15f_4_k_cu_50de10ff4cuda3std3__45__cpo7crbeginE)
_ZN34_INTERNAL_5d07f15f_4_k_cu_50de10ff4cuda3std3__45__cpo7crbeginE:
	.zero		1
	.type		_ZN34_INTERNAL_5d07f15f_4_k_cu_50de10ff4cuda3std6ranges3__45__cpo4nextE,@object
	.size		_ZN34_INTERNAL_5d07f15f_4_k_cu_50de10ff4cuda3std6ranges3__45__cpo4nextE,(_ZN34_INTERNAL_5d07f15f_4_k_cu_50de10ff4cuda3std6ranges3__45__cpo4swapE - _ZN34_INTERNAL_5d07f15f_4_k_cu_50de10ff4cuda3std6ranges3__45__cpo4nextE)
_ZN34_INTERNAL_5d07f15f_4_k_cu_50de10ff4cuda3std6ranges3__45__cpo4nextE:
	.zero		1
	.type		_ZN34_INTERNAL_5d07f15f_4_k_cu_50de10ff4cuda3std6ranges3__45__cpo4swapE,@object
	.size		_ZN34_INTERNAL_5d07f15f_4_k_cu_50de10ff4cuda3std6ranges3__45__cpo4swapE,(_ZN34_INTERNAL_5d07f15f_4_k_cu_50de10ff6thrust24THRUST_300001_SM_1000_NS12placeholders2_1E - _ZN34_INTERNAL_5d07f15f_4_k_cu_50de10ff4cuda3std6ranges3__45__cpo4swapE)
_ZN34_INTERNAL_5d07f15f_4_k_cu_50de10ff4cuda3std6ranges3__45__cpo4swapE:
	.zero		1
	.type		_ZN34_INTERNAL_5d07f15f_4_k_cu_50de10ff6thrust24THRUST_300001_SM_1000_NS12placeholders2_1E,@object
	.size		_ZN34_INTERNAL_5d07f15f_4_k_cu_50de10ff6thrust24THRUST_300001_SM_1000_NS12placeholders2_1E,(_ZN34_INTERNAL_5d07f15f_4_k_cu_50de10ff6thrust24THRUST_300001_SM_1000_NS12placeholders2_3E - _ZN34_INTERNAL_5d07f15f_4_k_cu_50de10ff6thrust24THRUST_300001_SM_1000_NS12placeholders2_1E)
_ZN34_INTERNAL_5d07f15f_4_k_cu_50de10ff6thrust24THRUST_300001_SM_1000_NS12placeholders2_1E:
	.zero		1
	.type		_ZN34_INTERNAL_5d07f15f_4_k_cu_50de10ff6thrust24THRUST_300001_SM_1000_NS12placeholders2_3E,@object
	.size		_ZN34_INTERNAL_5d07f15f_4_k_cu_50de10ff6thrust24THRUST_300001_SM_1000_NS12placeholders2_3E,(_ZN34_INTERNAL_5d07f15f_4_k_cu_50de10ff4cuda3std3__45__cpo5beginE - _ZN34_INTERNAL_5d07f15f_4_k_cu_50de10ff6thrust24THRUST_300001_SM_1000_NS12placeholders2_3E)
_ZN34_INTERNAL_5d07f15f_4_k_cu_50de10ff6thrust24THRUST_300001_SM_1000_NS12placeholders2_3E:
	.zero		1
	.type		_ZN34_INTERNAL_5d07f15f_4_k_cu_50de10ff4cuda3std3__45__cpo5beginE,@object
	.size		_ZN34_INTERNAL_5d07f15f_4_k_cu_50de10ff4cuda3std3__45__cpo5beginE,(_ZN34_INTERNAL_5d07f15f_4_k_cu_50de10ff4cuda3std6ranges3__45__cpo5beginE - _ZN34_INTERNAL_5d07f15f_4_k_cu_50de10ff4cuda3std3__45__cpo5beginE)
_ZN34_INTERNAL_5d07f15f_4_k_cu_50de10ff4cuda3std3__45__cpo5beginE:
	.zero		1
	.type		_ZN34_INTERNAL_5d07f15f_4_k_cu_50de10ff4cuda3std6ranges3__45__cpo5beginE,@object
	.size		_ZN34_INTERNAL_5d07f15f_4_k_cu_50de10ff4cuda3std6ranges3__45__cpo5beginE,(_ZN34_INTERNAL_5d07f15f_4_k_cu_50de10ff4cuda3std3__436_GLOBAL__N__5d07f15f_4_k_cu_50de10ff6ignoreE - _ZN34_INTERNAL_5d07f15f_4_k_cu_50de10ff4cuda3std6ranges3__45__cpo5beginE)
_ZN34_INTERNAL_5d07f15f_4_k_cu_50de10ff4cuda3std6ranges3__45__cpo5beginE:
	.zero		1
	.type		_ZN34_INTERNAL_5d07f15f_4_k_cu_50de10ff4cuda3std3__436_GLOBAL__N__5d07f15f_4_k_cu_50de10ff6ignoreE,@object
	.size		_ZN34_INTERNAL_5d07f15f_4_k_cu_50de10ff4cuda3std3__436_GLOBAL__N__5d07f15f_4_k_cu_50de10ff6ignoreE,(_ZN34_INTERNAL_5d07f15f_4_k_cu_50de10ff4cuda3std6ranges3__45__cpo4dataE - _ZN34_INTERNAL_5d07f15f_4_k_cu_50de10ff4cuda3std3__436_GLOBAL__N__5d07f15f_4_k_cu_50de10ff6ignoreE)
_ZN34_INTERNAL_5d07f15f_4_k_cu_50de10ff4cuda3std3__436_GLOBAL__N__5d07f15f_4_k_cu_50de10ff6ignoreE:
	.zero		1
	.type		_ZN34_INTERNAL_5d07f15f_4_k_cu_50de10ff4cuda3std6ranges3__45__cpo4dataE,@object
	.size		_ZN34_INTERNAL_5d07f15f_4_k_cu_50de10ff4cuda3std6ranges3__45__cpo4dataE,(_ZN34_INTERNAL_5d07f15f_4_k_cu_50de10ff6thrust24THRUST_300001_SM_1000_NS12placeholders2_7E - _ZN34_INTERNAL_5d07f15f_4_k_cu_50de10ff4cuda3std6ranges3__45__cpo4dataE)
_ZN34_INTERNAL_5d07f15f_4_k_cu_50de10ff4cuda3std6ranges3__45__cpo4dataE:
	.zero		1
	.type		_ZN34_INTERNAL_5d07f15f_4_k_cu_50de10ff6thrust24THRUST_300001_SM_1000_NS12placeholders2_7E,@object
	.size		_ZN34_INTERNAL_5d07f15f_4_k_cu_50de10ff6thrust24THRUST_300001_SM_1000_NS12placeholders2_7E,(_ZN34_INTERNAL_5d07f15f_4_k_cu_50de10ff4cuda3std3__45__cpo6rbeginE - _ZN34_INTERNAL_5d07f15f_4_k_cu_50de10ff6thrust24THRUST_300001_SM_1000_NS12placeholders2_7E)
_ZN34_INTERNAL_5d07f15f_4_k_cu_50de10ff6thrust24THRUST_300001_SM_1000_NS12placeholders2_7E:
	.zero		1
	.type		_ZN34_INTERNAL_5d07f15f_4_k_cu_50de10ff4cuda3std3__45__cpo6rbeginE,@object
	.size		_ZN34_INTERNAL_5d07f15f_4_k_cu_50de10ff4cuda3std3__45__cpo6rbeginE,(_ZN34_INTERNAL_5d07f15f_4_k_cu_50de10ff4cuda3std6ranges3__45__cpo7advanceE - _ZN34_INTERNAL_5d07f15f_4_k_cu_50de10ff4cuda3std3__45__cpo6rbeginE)
_ZN34_INTERNAL_5d07f15f_4_k_cu_50de10ff4cuda3std3__45__cpo6rbeginE:
	.zero		1
	.type		_ZN34_INTERNAL_5d07f15f_4_k_cu_50de10ff4cuda3std6ranges3__45__cpo7advanceE,@object
	.size		_ZN34_INTERNAL_5d07f15f_4_k_cu_50de10ff4cuda3std6ranges3__45__cpo7advanceE,(_ZN34_INTERNAL_5d07f15f_4_k_cu_50de10ff4cuda3std3__47nulloptE - _ZN34_INTERNAL_5d07f15f_4_k_cu_50de10ff4cuda3std6ranges3__45__cpo7advanceE)
_ZN34_INTERNAL_5d07f15f_4_k_cu_50de10ff4cuda3std6ranges3__45__cpo7advanceE:
	.zero		1
	.type		_ZN34_INTERNAL_5d07f15f_4_k_cu_50de10ff4cuda3std3__47nulloptE,@object
	.size		_ZN34_INTERNAL_5d07f15f_4_k_cu_50de10ff4cuda3std3__47nulloptE,(_ZN34_INTERNAL_5d07f15f_4_k_cu_50de10ff4cuda3std6ranges3__45__cpo8distanceE - _ZN34_INTERNAL_5d07f15f_4_k_cu_50de10ff4cuda3std3__47nulloptE)
_ZN34_INTERNAL_5d07f15f_4_k_cu_50de10ff4cuda3std3__47nulloptE:
	.zero		1
	.type		_ZN34_INTERNAL_5d07f15f_4_k_cu_50de10ff4cuda3std6ranges3__45__cpo8distanceE,@object
	.size		_ZN34_INTERNAL_5d07f15f_4_k_cu_50de10ff4cuda3std6ranges3__45__cpo8distanceE,(_ZN34_INTERNAL_5d07f15f_4_k_cu_50de10ff6thrust24THRUST_300001_SM_1000_NS12placeholders2_6E - _ZN34_INTERNAL_5d07f15f_4_k_cu_50de10ff4cuda3std6ranges3__45__cpo8distanceE)
_ZN34_INTERNAL_5d07f15f_4_k_cu_50de10ff4cuda3std6ranges3__45__cpo8distanceE:
	.zero		1
	.type		_ZN34_INTERNAL_5d07f15f_4_k_cu_50de10ff6thrust24THRUST_300001_SM_1000_NS12placeholders2_6E,@object
	.size		_ZN34_INTERNAL_5d07f15f_4_k_cu_50de10ff6thrust24THRUST_300001_SM_1000_NS12placeholders2_6E,(_ZN34_INTERNAL_5d07f15f_4_k_cu_50de10ff4cuda3std3__45__cpo4cendE - _ZN34_INTERNAL_5d07f15f_4_k_cu_50de10ff6thrust24THRUST_300001_SM_1000_NS12placeholders2_6E)
_ZN34_INTERNAL_5d07f15f_4_k_cu_50de10ff6thrust24THRUST_300001_SM_1000_NS12placeholders2_6E:
	.zero		1
	.type		_ZN34_INTERNAL_5d07f15f_4_k_cu_50de10ff4cuda3std3__45__cpo4cendE,@object
	.size		_ZN34_INTERNAL_5d07f15f_4_k_cu_50de10ff4cuda3std3__45__cpo4cendE,(_ZN34_INTERNAL_5d07f15f_4_k_cu_50de10ff4cuda3std6ranges3__45__cpo4cendE - _ZN34_INTERNAL_5d07f15f_4_k_cu_50de10ff4cuda3std3__45__cpo4cendE)
_ZN34_INTERNAL_5d07f15f_4_k_cu_50de10ff4cuda3std3__45__cpo4cendE:
	.zero		1
	.type		_ZN34_INTERNAL_5d07f15f_4_k_cu_50de10ff4cuda3std6ranges3__45__cpo4cendE,@object
	.size		_ZN34_INTERNAL_5d07f15f_4_k_cu_50de10ff4cuda3std6ranges3__45__cpo4cendE,(_ZN34_INTERNAL_5d07f15f_4_k_cu_50de10ff4cuda3std3__420unreachable_sentinelE - _ZN34_INTERNAL_5d07f15f_4_k_cu_50de10ff4cuda3std6ranges3__45__cpo4cendE)
_ZN34_INTERNAL_5d07f15f_4_k_cu_50de10ff4cuda3std6ranges3__45__cpo4cendE:
	.zero		1
	.type		_ZN34_INTERNAL_5d07f15f_4_k_cu_50de10ff4cuda3std3__420unreachable_sentinelE,@object
	.size		_ZN34_INTERNAL_5d07f15f_4_k_cu_50de10ff4cuda3std3__420unreachable_sentinelE,(_ZN34_INTERNAL_5d07f15f_4_k_cu_50de10ff4cuda3std6ranges3__45__cpo5ssizeE - _ZN34_INTERNAL_5d07f15f_4_k_cu_50de10ff4cuda3std3__420unreachable_sentinelE)
_ZN34_INTERNAL_5d07f15f_4_k_cu_50de10ff4cuda3std3__420unreachable_sentinelE:
	.zero		1
	.type		_ZN34_INTERNAL_5d07f15f_4_k_cu_50de10ff4cuda3std6ranges3__45__cpo5ssizeE,@object
	.size		_ZN34_INTERNAL_5d07f15f_4_k_cu_50de10ff4cuda3std6ranges3__45__cpo5ssizeE,(_ZN34_INTERNAL_5d07f15f_4_k_cu_50de10ff6thrust24THRUST_300001_SM_1000_NS12placeholders3_10E - _ZN34_INTERNAL_5d07f15f_4_k_cu_50de10ff4cuda3std6ranges3__45__cpo5ssizeE)
_ZN34_INTERNAL_5d07f15f_4_k_cu_50de10ff4cuda3std6ranges3__45__cpo5ssizeE:
	.zero		1
	.type		_ZN34_INTERNAL_5d07f15f_4_k_cu_50de10ff6thrust24THRUST_300001_SM_1000_NS12placeholders3_10E,@object
	.size		_ZN34_INTERNAL_5d07f15f_4_k_cu_50de10ff6thrust24THRUST_300001_SM_1000_NS12placeholders3_10E,(_ZN34_INTERNAL_5d07f15f_4_k_cu_50de10ff4cuda3std3__45__cpo5crendE - _ZN34_INTERNAL_5d07f15f_4_k_cu_50de10ff6thrust24THRUST_300001_SM_1000_NS12placeholders3_10E)
_ZN34_INTERNAL_5d07f15f_4_k_cu_50de10ff6thrust24THRUST_300001_SM_1000_NS12placeholders3_10E:
	.zero		1
	.type		_ZN34_INTERNAL_5d07f15f_4_k_cu_50de10ff4cuda3std3__45__cpo5crendE,@object
	.size		_ZN34_INTERNAL_5d07f15f_4_k_cu_50de10ff4cuda3std3__45__cpo5crendE,(_ZN34_INTERNAL_5d07f15f_4_k_cu_50de10ff4cuda3std6ranges3__45__cpo4prevE - _ZN34_INTERNAL_5d07f15f_4_k_cu_50de10ff4cuda3std3__45__cpo5crendE)
_ZN34_INTERNAL_5d07f15f_4_k_cu_50de10ff4cuda3std3__45__cpo5crendE:
	.zero		1
	.type		_ZN34_INTERNAL_5d07f15f_4_k_cu_50de10ff4cuda3std6ranges3__45__cpo4prevE,@object
	.size		_ZN34_INTERNAL_5d07f15f_4_k_cu_50de10ff4cuda3std6ranges3__45__cpo4prevE,(_ZN34_INTERNAL_5d07f15f_4_k_cu_50de10ff4cuda3std6ranges3__45__cpo9iter_moveE - _ZN34_INTERNAL_5d07f15f_4_k_cu_50de10ff4cuda3std6ranges3__45__cpo4prevE)
_ZN34_INTERNAL_5d07f15f_4_k_cu_50de10ff4cuda3std6ranges3__45__cpo4prevE:
	.zero		1
	.type		_ZN34_INTERNAL_5d07f15f_4_k_cu_50de10ff4cuda3std6ranges3__45__cpo9iter_moveE,@object
	.size		_ZN34_INTERNAL_5d07f15f_4_k_cu_50de10ff4cuda3std6ranges3__45__cpo9iter_moveE,(_ZN34_INTERNAL_5d07f15f_4_k_cu_50de10ff6thrust24THRUST_300001_SM_1000_NS12placeholders2_2E - _ZN34_INTERNAL_5d07f15f_4_k_cu_50de10ff4cuda3std6ranges3__45__cpo9iter_moveE)
_ZN34_INTERNAL_5d07f15f_4_k_cu_50de10ff4cuda3std6ranges3__45__cpo9iter_moveE:
	.zero		1
	.type		_ZN34_INTERNAL_5d07f15f_4_k_cu_50de10ff6thrust24THRUST_300001_SM_1000_NS12placeholders2_2E,@object
	.size		_ZN34_INTERNAL_5d07f15f_4_k_cu_50de10ff6thrust24THRUST_300001_SM_1000_NS12placeholders2_2E,(_ZN34_INTERNAL_5d07f15f_4_k_cu_50de10ff6thrust24THRUST_300001_SM_1000_NS12placeholders2_4E - _ZN34_INTERNAL_5d07f15f_4_k_cu_50de10ff6thrust24THRUST_300001_SM_1000_NS12placeholders2_2E)
_ZN34_INTERNAL_5d07f15f_4_k_cu_50de10ff6thrust24THRUST_300001_SM_1000_NS12placeholders2_2E:
	.zero		1
	.type		_ZN34_INTERNAL_5d07f15f_4_k_cu_50de10ff6thrust24THRUST_300001_SM_1000_NS12placeholders2_4E,@object
	.size		_ZN34_INTERNAL_5d07f15f_4_k_cu_50de10ff6thrust24THRUST_300001_SM_1000_NS12placeholders2_4E,(_ZN34_INTERNAL_5d07f15f_4_k_cu_50de10ff4cuda3std3__45__cpo3endE - _ZN34_INTERNAL_5d07f15f_4_k_cu_50de10ff6thrust24THRUST_300001_SM_1000_NS12placeholders2_4E)
_ZN34_INTERNAL_5d07f15f_4_k_cu_50de10ff6thrust24THRUST_300001_SM_1000_NS12placeholders2_4E:
	.zero		1
	.type		_ZN34_INTERNAL_5d07f15f_4_k_cu_50de10ff4cuda3std3__45__cpo3endE,@object
	.size		_ZN34_INTERNAL_5d07f15f_4_k_cu_50de10ff4cuda3std3__45__cpo3endE,(_ZN34_INTERNAL_5d07f15f_4_k_cu_50de10ff4cuda3std6ranges3__45__cpo3endE - _ZN34_INTERNAL_5d07f15f_4_k_cu_50de10ff4cuda3std3__45__cpo3endE)
_ZN34_INTERNAL_5d07f15f_4_k_cu_50de10ff4cuda3std3__45__cpo3endE:
	.zero		1
	.type		_ZN34_INTERNAL_5d07f15f_4_k_cu_50de10ff4cuda3std6ranges3__45__cpo3endE,@object
	.size		_ZN34_INTERNAL_5d07f15f_4_k_cu_50de10ff4cuda3std6ranges3__45__cpo3endE,(_ZN34_INTERNAL_5d07f15f_4_k_cu_50de10ff4cuda3std3__419piecewise_constructE - _ZN34_INTERNAL_5d07f15f_4_k_cu_50de10ff4cuda3std6ranges3__45__cpo3endE)
_ZN34_INTERNAL_5d07f15f_4_k_cu_50de10ff4cuda3std6ranges3__45__cpo3endE:
	.zero		1
	.type		_ZN34_INTERNAL_5d07f15f_4_k_cu_50de10ff4cuda3std3__419piecewise_constructE,@object
	.size		_ZN34_INTERNAL_5d07f15f_4_k_cu_50de10ff4cuda3std3__419piecewise_constructE,(_ZN34_INTERNAL_5d07f15f_4_k_cu_50de10ff4cuda3std6ranges3__45__cpo5cdataE - _ZN34_INTERNAL_5d07f15f_4_k_cu_50de10ff4cuda3std3__419piecewise_constructE)
_ZN34_INTERNAL_5d07f15f_4_k_cu_50de10ff4cuda3std3__419piecewise_constructE:
	.zero		1
	.type		_ZN34_INTERNAL_5d07f15f_4_k_cu_50de10ff4cuda3std6ranges3__45__cpo5cdataE,@object
	.size		_ZN34_INTERNAL_5d07f15f_4_k_cu_50de10ff4cuda3std6ranges3__45__cpo5cdataE,(_ZN34_INTERNAL_5d07f15f_4_k_cu_50de10ff6thrust24THRUST_300001_SM_1000_NS12placeholders2_8E - _ZN34_INTERNAL_5d07f15f_4_k_cu_50de10ff4cuda3std6ranges3__45__cpo5cdataE)
_ZN34_INTERNAL_5d07f15f_4_k_cu_50de10ff4cuda3std6ranges3__45__cpo5cdataE:
	.zero		1
	.type		_ZN34_INTERNAL_5d07f15f_4_k_cu_50de10ff6thrust24THRUST_300001_SM_1000_NS12placeholders2_8E,@object
	.size		_ZN34_INTERNAL_5d07f15f_4_k_cu_50de10ff6thrust24THRUST_300001_SM_1000_NS12placeholders2_8E,(_ZN34_INTERNAL_5d07f15f_4_k_cu_50de10ff4cuda3std3__45__cpo4rendE - _ZN34_INTERNAL_5d07f15f_4_k_cu_50de10ff6thrust24THRUST_300001_SM_1000_NS12placeholders2_8E)
_ZN34_INTERNAL_5d07f15f_4_k_cu_50de10ff6thrust24THRUST_300001_SM_1000_NS12placeholders2_8E:
	.zero		1
	.type		_ZN34_INTERNAL_5d07f15f_4_k_cu_50de10ff4cuda3std3__45__cpo4rendE,@object
	.size		_ZN34_INTERNAL_5d07f15f_4_k_cu_50de10ff4cuda3std3__45__cpo4rendE,(_ZN34_INTERNAL_5d07f15f_4_k_cu_50de10ff4cuda3std6ranges3__45__cpo9iter_swapE - _ZN34_INTERNAL_5d07f15f_4_k_cu_50de10ff4cuda3std3__45__cpo4rendE)
_ZN34_INTERNAL_5d07f15f_4_k_cu_50de10ff4cuda3std3__45__cpo4rendE:
	.zero		1
	.type		_ZN34_INTERNAL_5d07f15f_4_k_cu_50de10ff4cuda3std6ranges3__45__cpo9iter_swapE,@object
	.size		_ZN34_INTERNAL_5d07f15f_4_k_cu_50de10ff4cuda3std6ranges3__45__cpo9iter_swapE,(_ZN34_INTERNAL_5d07f15f_4_k_cu_50de10ff4cuda3std3__48unexpectE - _ZN34_INTERNAL_5d07f15f_4_k_cu_50de10ff4cuda3std6ranges3__45__cpo9iter_swapE)
_ZN34_INTERNAL_5d07f15f_4_k_cu_50de10ff4cuda3std6ranges3__45__cpo9iter_swapE:
	.zero		1
	.type		_ZN34_INTERNAL_5d07f15f_4_k_cu_50de10ff4cuda3std3__48unexpectE,@object
	.size		_ZN34_INTERNAL_5d07f15f_4_k_cu_50de10ff4cuda3std3__48unexpectE,(_ZN34_INTERNAL_5d07f15f_4_k_cu_50de10ff6thrust24THRUST_300001_SM_1000_NS6system6detail10sequential3seqE - _ZN34_INTERNAL_5d07f15f_4_k_cu_50de10ff4cuda3std3__48unexpectE)
_ZN34_INTERNAL_5d07f15f_4_k_cu_50de10ff4cuda3std3__48unexpectE:
	.zero		1
	.type		_ZN34_INTERNAL_5d07f15f_4_k_cu_50de10ff6thrust24THRUST_300001_SM_1000_NS6system6detail10sequential3seqE,@object
	.size		_ZN34_INTERNAL_5d07f15f_4_k_cu_50de10ff6thrust24THRUST_300001_SM_1000_NS6system6detail10sequential3seqE,(.L_29 - _ZN34_INTERNAL_5d07f15f_4_k_cu_50de10ff6thrust24THRUST_300001_SM_1000_NS6system6detail10sequential3seqE)
_ZN34_INTERNAL_5d07f15f_4_k_cu_50de10ff6thrust24THRUST_300001_SM_1000_NS6system6detail10sequential3seqE:
	.zero		1
.L_29:


//--------------------- .nv.shared._ZN3cub18CUB_300001_SM_10006detail6reduce18DeviceReduceKernelINS2_10policy_hubIdjN4cuda3__47maximumIvEEE10Policy1000EPdjS8_dNS5_3std3__410__identityEEEvT0_PT3_T1_NS0_13GridEvenShareISI_EET2_T4_ --------------------------
	.section	.nv.shared._ZN3cub18CUB_300001_SM_10006detail6reduce18DeviceReduceKernelINS2_10policy_hubIdjN4cuda3__47maximumIvEEE10Policy1000EPdjS8_dNS5_3std3__410__identityEEEvT0_PT3_T1_NS0_13GridEvenShareISI_EET2_T4_,"aw",@nobits
	.sectionflags	@""
	.align	8
.nv.shared._ZN3cub18CUB_300001_SM_10006detail6reduce18DeviceReduceKernelINS2_10policy_hubIdjN4cuda3__47maximumIvEEE10Policy1000EPdjS8_dNS5_3std3__410__identityEEEvT0_PT3_T1_NS0_13GridEvenShareISI_EET2_T4_:
	.zero		1104


//--------------------- .nv.shared._ZN3cub18CUB_300001_SM_10006detail6reduce28DeviceReduceSingleTileKernelINS2_10policy_hubIdjN4cuda3__47maximumIvEEE10Policy1000EPdSB_jS8_ddNS5_3std3__410__identityEEEvT0_T1_T2_T3_T4_T6_ --------------------------
	.section	.nv.shared._ZN3cub18CUB_300001_SM_10006detail6reduce28DeviceReduceSingleTileKernelINS2_10policy_hubIdjN4cuda3__47maximumIvEEE10Policy1000EPdSB_jS8_ddNS5_3std3__410__identityEEEvT0_T1_T2_T3_T4_T6_,"aw",@nobits
	.sectionflags	@""
	.align	8
.nv.shared._ZN3cub18CUB_300001_SM_10006detail6reduce28DeviceReduceSingleTileKernelINS2_10policy_hubIdjN4cuda3__47maximumIvEEE10Policy1000EPdSB_jS8_ddNS5_3std3__410__identityEEEvT0_T1_T2_T3_T4_T6_:
	.zero		1104


//--------------------- .nv.constant0._ZN3cub18CUB_300001_SM_10006detail6reduce28DeviceReduceSingleTileKernelINS2_10policy_hubIdjN4cuda3__47maximumIvEEE10Policy1000EPdSB_iS8_ddNS5_3std3__410__identityEEEvT0_T1_T2_T3_T4_T6_ --------------------------
	.section	.nv.constant0._ZN3cub18CUB_300001_SM_10006detail6reduce28DeviceReduceSingleTileKernelINS2_10policy_hubIdjN4cuda3__47maximumIvEEE10Policy1000EPdSB_iS8_ddNS5_3std3__410__identityEEEvT0_T1_T2_T3_T4_T6_,"a",@progbits
	.sectionflags	@""
	.align	4
.nv.constant0._ZN3cub18CUB_300001_SM_10006detail6reduce28DeviceReduceSingleTileKernelINS2_10policy_hubIdjN4cuda3__47maximumIvEEE10Policy1000EPdSB_iS8_ddNS5_3std3__410__identityEEEvT0_T1_T2_T3_T4_T6_:
	.zero		929


//--------------------- .nv.constant0._ZN3cub18CUB_300001_SM_10006detail6reduce18DeviceReduceKernelINS2_10policy_hubIdjN4cuda3__47maximumIvEEE10Policy1000EPdjS8_dNS5_3std3__410__identityEEEvT0_PT3_T1_NS0_13GridEvenShareISI_EET2_T4_ --------------------------
	.section	.nv.constant0._ZN3cub18CUB_300001_SM_10006detail6reduce18DeviceReduceKernelINS2_10policy_hubIdjN4cuda3__47maximumIvEEE10Policy1000EPdjS8_dNS5_3std3__410__identityEEEvT0_PT3_T1_NS0_13GridEvenShareISI_EET2_T4_,"a",@progbits
	.sectionflags	@""
	.align	4
.nv.constant0._ZN3cub18CUB_300001_SM_10006detail6reduce18DeviceReduceKernelINS2_10policy_hubIdjN4cuda3__47maximumIvEEE10Policy1000EPdjS8_dNS5_3std3__410__identityEEEvT0_PT3_T1_NS0_13GridEvenShareISI_EET2_T4_:
	.zero		958


//--------------------- .nv.constant0._ZN3cub18CUB_300001_SM_10006detail6reduce28DeviceReduceSingleTileKernelINS2_10policy_hubIdjN4cuda3__47maximumIvEEE10Policy1000EPdSB_jS8_ddNS5_3std3__410__identityEEEvT0_T1_T2_T3_T4_T6_ --------------------------
	.section	.nv.constant0._ZN3cub18CUB_300001_SM_10006detail6reduce28DeviceReduceSingleTileKernelINS2_10policy_hubIdjN4cuda3__47maximumIvEEE10Policy1000EPdSB_jS8_ddNS5_3std3__410__identityEEEvT0_T1_T2_T3_T4_T6_,"a",@progbits
	.sectionflags	@""
	.align	4
.nv.constant0._ZN3cub18CUB_300001_SM_10006detail6reduce28DeviceReduceSingleTileKernelINS2_10policy_hubIdjN4cuda3__47maximumIvEEE10Policy1000EPdSB_jS8_ddNS5_3std3__410__identityEEEvT0_T1_T2_T3_T4_T6_:
	.zero		929


//--------------------- .nv.constant0._ZN3cub18CUB_300001_SM_10006detail11EmptyKernelIvEEvv --------------------------
	.section	.nv.constant0._ZN3cub18CUB_300001_SM_10006detail11EmptyKernelIvEEvv,"a",@progbits
	.sectionflags	@""
	.align	4
.nv.constant0._ZN3cub18CUB_300001_SM_10006detail11EmptyKernelIvEEvv:
	.zero		896


//--------------------- .nv.constant0._Z7computePdS_i --------------------------
	.section	.nv.constant0._Z7computePdS_i,"a",@progbits
	.sectionflags	@""
	.align	4
.nv.constant0._Z7computePdS_i:
	.zero		916


//--------------------- .nv.constant0._Z5errorPdS_S_i --------------------------
	.section	.nv.constant0._Z5errorPdS_S_i,"a",@progbits
	.sectionflags	@""
	.align	4
.nv.constant0._Z5errorPdS_S_i:
	.zero		924


//--------------------- SYMBOLS --------------------------

	.type		.nv.reservedSmem.offset0,@object
	.size		.nv.reservedSmem.offset0,0x4
	.type		.nv.reservedSmem.cap,@object
	.size		.nv.reservedSmem.cap,0x4
